def matmul_kernel(
    a_ptr,
    b_ptr,
    c_ptr,
    M,
    N,
    K,
    stride_am,
    stride_ak,
    stride_bk,
    stride_bn,
    stride_cm,
    stride_cn,
    BLOCK_M: tl.constexpr,
    BLOCK_N: tl.constexpr,
    BLOCK_K: tl.constexpr,
    GROUP_M: tl.constexpr,
):
    pid = tl.program_id(axis=0)
    num_pid_m = tl.cdiv(M, BLOCK_M)
    num_pid_n = tl.cdiv(N, BLOCK_N)
    num_pid_in_group = GROUP_M * num_pid_n
    group_id = pid // num_pid_in_group
    first_pid_m = group_id * GROUP_M
    group_size_m = min(num_pid_m - first_pid_m, GROUP_M)
    pid_m = first_pid_m + ((pid % num_pid_in_group) % group_size_m)
    pid_n = (pid % num_pid_in_group) // group_size_m

    offs_am = (pid_m * BLOCK_M + tl.arange(0, BLOCK_M)) % M
    offs_bn = (pid_n * BLOCK_N + tl.arange(0, BLOCK_N)) % N
    offs_k = tl.arange(0, BLOCK_K)
    a_ptrs = a_ptr + offs_am[:, None] * stride_am + offs_k[None, :] * stride_ak
    b_ptrs = b_ptr + offs_k[:, None] * stride_bk + offs_bn[None, :] * stride_bn

    acc = tl.zeros((BLOCK_M, BLOCK_N), dtype=tl.float32)
    for kk in range(0, tl.cdiv(K, BLOCK_K)):
        a = tl.load(a_ptrs, mask=offs_k[None, :] < K - kk * BLOCK_K, other=0.0)
        b = tl.load(b_ptrs, mask=offs_k[:, None] < K - kk * BLOCK_K, other=0.0)
        acc = tl.dot(a, b, acc)
        a_ptrs += BLOCK_K * stride_ak
        b_ptrs += BLOCK_K * stride_bk

    c = acc.to(c_ptr.dtype.element_ty)
    offs_cm = pid_m * BLOCK_M + tl.arange(0, BLOCK_M)
    offs_cn = pid_n * BLOCK_N + tl.arange(0, BLOCK_N)
    c_ptrs = c_ptr + offs_cm[:, None] * stride_cm + offs_cn[None, :] * stride_cn
    mask = (offs_cm[:, None] < M) & (offs_cn[None, :] < N)
    tl.store(c_ptrs, c, mask=mask)

# config = {"BLOCK_K": 256, "BLOCK_M": 64, "BLOCK_N": 512, "GROUP_M": 8, "arch": "sm_100", "dtype": "fp16", "num_ctas": 1, "num_stages": 3, "num_warps": 4}
# arch = sm_100


// ===== COMPILED SASS (sm_100a) =====

	.target	sm_100a

	.elftype	@"ET_EXEC"


//--------------------- .note.nv.tkinfo           --------------------------
	.section	.note.nv.tkinfo,"",@"SHT_NOTE"
	.sectionflags	@"SHF_NOTE_NV_TKINFO"
	.tkinfo
        /*0018*/ 	.word	0x00000081
        /*0030*/ 	.string	""
        /*0030*/ 	.string	"ptxas-blackwell"
        /*0030*/ 	.string	"Cuda compilation tools, release 12.9, V12.9.86"
        /*0030*/ 	.string	"Build cuda_12.9.r12.9/compiler.36037853_0"
        /*0030*/ 	.string	"-v  -suppress-debug-info  -lineinfo  -arch sm_100a "



//--------------------- .note.nv.cuver            --------------------------
	.section	.note.nv.cuver,"",@"SHT_NOTE"
	.sectionflags	@"SHF_NOTE_NV_CUVER"
        /*0018*/ 	.short	0x0001
        /*001a*/ 	.short	0x0064
        /*001c*/ 	.short	0x0001
        /*001e*/ 	.short	0x0000
        /*0020*/ 	.short	0x0001
        /*0022*/ 	.short	0x0000


//--------------------- .nv.info                  --------------------------
	.section	.nv.info,"",@"SHT_CUDA_INFO"
	.align	4


	//----- nvinfo : EIATTR_REGCOUNT
	.align		4
        /*0000*/ 	.byte	0x04, 0x2f
        /*0002*/ 	.short	(.L_4 - .L_3)
	.align		4
.L_3:
        /*0004*/ 	.word	index@(matmul_kernel)
        /*0008*/ 	.word	0x00000060


	//----- nvinfo : EIATTR_FRAME_SIZE
	.align		4
.L_4:
        /*000c*/ 	.byte	0x04, 0x11
        /*000e*/ 	.short	(.L_6 - .L_5)
	.align		4
.L_5:
        /*0010*/ 	.word	index@($__internal_2_$__cuda_sm10x_tcgen05_guardrail_trap_unallocated_columns_being_dealloced)
        /*0014*/ 	.word	0x00007908


	//----- nvinfo : EIATTR_FRAME_SIZE
	.align		4
.L_6:
        /*0018*/ 	.byte	0x04, 0x11
        /*001a*/ 	.short	(.L_8 - .L_7)
	.align		4
.L_7:
        /*001c*/ 	.word	index@($__internal_1_$__cuda_sm10x_tcgen05_guardrail_trap_phase_invalid_during_alloc)
        /*0020*/ 	.word	0x00007908


	//----- nvinfo : EIATTR_FRAME_SIZE
	.align		4
.L_8:
        /*0024*/ 	.byte	0x04, 0x11
        /*0026*/ 	.short	(.L_10 - .L_9)
	.align		4
.L_9:
        /*0028*/ 	.word	index@($__internal_0_$__cuda_sm10x_tcgen05_guardrail_trap_col_being_dealloced_not_returned_by_alloc)
        /*002c*/ 	.word	0x00007908


	//----- nvinfo : EIATTR_FRAME_SIZE
	.align		4
.L_10:
        /*0030*/ 	.byte	0x04, 0x11
        /*0032*/ 	.short	(.L_12 - .L_11)
	.align		4
.L_11:
        /*0034*/ 	.word	index@(matmul_kernel)
        /*0038*/ 	.word	0x00007908


	//----- nvinfo : EIATTR_MIN_STACK_SIZE
	.align		4
.L_12:
        /*003c*/ 	.byte	0x04, 0x12
        /*003e*/ 	.short	(.L_14 - .L_13)
	.align		4
.L_13:
        /*0040*/ 	.word	index@(matmul_kernel)
        /*0044*/ 	.word	0x00007908
.L_14:


//--------------------- .nv.info.matmul_kernel    --------------------------
	.section	.nv.info.matmul_kernel,"",@"SHT_CUDA_INFO"
	.sectionflags	@""
	.align	4


	//----- nvinfo : EIATTR_CUDA_API_VERSION
	.align		4
        /*0000*/ 	.byte	0x04, 0x37
        /*0002*/ 	.short	(.L_16 - .L_15)
.L_15:
        /*0004*/ 	.word	0x00000081


	//----- nvinfo : EIATTR_KPARAM_INFO
	.align		4
.L_16:
        /*0008*/ 	.byte	0x04, 0x17
        /*000a*/ 	.short	(.L_18 - .L_17)
.L_17:
        /*000c*/ 	.word	0x00000000
        /*0010*/ 	.short	0x000d
        /*0012*/ 	.short	0x0048
        /*0014*/ 	.byte	0x00, 0xf4, 0x21, 0x00


	//----- nvinfo : EIATTR_KPARAM_INFO
	.align		4
.L_18:
        /*0018*/ 	.byte	0x04, 0x17
        /*001a*/ 	.short	(.L_20 - .L_19)
.L_19:
        /*001c*/ 	.word	0x00000000
        /*0020*/ 	.short	0x000c
        /*0022*/ 	.short	0x0040
        /*0024*/ 	.byte	0x00, 0xf4, 0x21, 0x00


	//----- nvinfo : EIATTR_KPARAM_INFO
	.align		4
.L_20:
        /*0028*/ 	.byte	0x04, 0x17
        /*002a*/ 	.short	(.L_22 - .L_21)
.L_21:
        /*002c*/ 	.word	0x00000000
        /*0030*/ 	.short	0x000b
        /*0032*/ 	.short	0x0038
        /*0034*/ 	.byte	0x00, 0xf0, 0x11, 0x00


	//----- nvinfo : EIATTR_KPARAM_INFO
	.align		4
.L_22:
        /*0038*/ 	.byte	0x04, 0x17
        /*003a*/ 	.short	(.L_24 - .L_23)
.L_23:
        /*003c*/ 	.word	0x00000000
        /*0040*/ 	.short	0x000a
        /*0042*/ 	.short	0x0034
        /*0044*/ 	.byte	0x00, 0xf0, 0x11, 0x00


	//----- nvinfo : EIATTR_KPARAM_INFO
	.align		4
.L_24:
        /*0048*/ 	.byte	0x04, 0x17
        /*004a*/ 	.short	(.L_26 - .L_25)
.L_25:
        /*004c*/ 	.word	0x00000000
        /*0050*/ 	.short	0x0009
        /*0052*/ 	.short	0x0030
        /*0054*/ 	.byte	0x00, 0xf0, 0x11, 0x00


	//----- nvinfo : EIATTR_KPARAM_INFO
	.align		4
.L_26:
        /*0058*/ 	.byte	0x04, 0x17
        /*005a*/ 	.short	(.L_28 - .L_27)
.L_27:
        /*005c*/ 	.word	0x00000000
        /*0060*/ 	.short	0x0008
        /*0062*/ 	.short	0x002c
        /*0064*/ 	.byte	0x00, 0xf0, 0x11, 0x00


	//----- nvinfo : EIATTR_KPARAM_INFO
	.align		4
.L_28:
        /*0068*/ 	.byte	0x04, 0x17
        /*006a*/ 	.short	(.L_30 - .L_29)
.L_29:
        /*006c*/ 	.word	0x00000000
        /*0070*/ 	.short	0x0007
        /*0072*/ 	.short	0x0028
        /*0074*/ 	.byte	0x00, 0xf0, 0x11, 0x00


	//----- nvinfo : EIATTR_KPARAM_INFO
	.align		4
.L_30:
        /*0078*/ 	.byte	0x04, 0x17
        /*007a*/ 	.short	(.L_32 - .L_31)
.L_31:
        /*007c*/ 	.word	0x00000000
        /*0080*/ 	.short	0x0006
        /*0082*/ 	.short	0x0024
        /*0084*/ 	.byte	0x00, 0xf0, 0x11, 0x00


	//----- nvinfo : EIATTR_KPARAM_INFO
	.align		4
.L_32:
        /*0088*/ 	.byte	0x04, 0x17
        /*008a*/ 	.short	(.L_34 - .L_33)
.L_33:
        /*008c*/ 	.word	0x00000000
        /*0090*/ 	.short	0x0005
        /*0092*/ 	.short	0x0020
        /*0094*/ 	.byte	0x00, 0xf0, 0x11, 0x00


	//----- nvinfo : EIATTR_KPARAM_INFO
	.align		4
.L_34:
        /*0098*/ 	.byte	0x04, 0x17
        /*009a*/ 	.short	(.L_36 - .L_35)
.L_35:
        /*009c*/ 	.word	0x00000000
        /*00a0*/ 	.short	0x0004
        /*00a2*/ 	.short	0x001c
        /*00a4*/ 	.byte	0x00, 0xf0, 0x11, 0x00


	//----- nvinfo : EIATTR_KPARAM_INFO
	.align		4
.L_36:
        /*00a8*/ 	.byte	0x04, 0x17
        /*00aa*/ 	.short	(.L_38 - .L_37)
.L_37:
        /*00ac*/ 	.word	0x00000000
        /*00b0*/ 	.short	0x0003
        /*00b2*/ 	.short	0x0018
        /*00b4*/ 	.byte	0x00, 0xf0, 0x11, 0x00


	//----- nvinfo : EIATTR_KPARAM_INFO
	.align		4
.L_38:
        /*00b8*/ 	.byte	0x04, 0x17
        /*00ba*/ 	.short	(.L_40 - .L_39)
.L_39:
        /*00bc*/ 	.word	0x00000000
        /*00c0*/ 	.short	0x0002
        /*00c2*/ 	.short	0x0010
        /*00c4*/ 	.byte	0x00, 0xf4, 0x21, 0x00


	//----- nvinfo : EIATTR_KPARAM_INFO
	.align		4
.L_40:
        /*00c8*/ 	.byte	0x04, 0x17
        /*00ca*/ 	.short	(.L_42 - .L_41)
.L_41:
        /*00cc*/ 	.word	0x00000000
        /*00d0*/ 	.short	0x0001
        /*00d2*/ 	.short	0x0008
        /*00d4*/ 	.byte	0x00, 0xf4, 0x21, 0x00


	//----- nvinfo : EIATTR_KPARAM_INFO
	.align		4
.L_42:
        /*00d8*/ 	.byte	0x04, 0x17
        /*00da*/ 	.short	(.L_44 - .L_43)
.L_43:
        /*00dc*/ 	.word	0x00000000
        /*00e0*/ 	.short	0x0000
        /*00e2*/ 	.short	0x0000
        /*00e4*/ 	.byte	0x00, 0xf4, 0x21, 0x00


	//----- nvinfo : EIATTR_AT_ENTRY_FRAGMENTS
	.align		4
.L_44:
        /*00e8*/ 	.byte	0x04, 0x4f
        /*00ea*/ 	.short	(.L_46 - .L_45)


	//   ....[0]....
.L_45:
        /*00ec*/ 	.word	0x00000004


	//----- nvinfo : EIATTR_RESERVED_SMEM_USED
	.align		4
.L_46:
        /*00f0*/ 	.byte	0x01, 0x41
	.zero		2


	//----- nvinfo : EIATTR_SPARSE_MMA_MASK
	.align		4
        /*00f4*/ 	.byte	0x03, 0x50
        /*00f6*/ 	.short	0x0000


	//----- nvinfo : EIATTR_TCGEN05_1CTA_USED
	.align		4
        /*00f8*/ 	.byte	0x01, 0x51
	.zero		2


	//----- nvinfo : EIATTR_MAXREG_COUNT
	.align		4
        /*00fc*/ 	.byte	0x03, 0x1b
        /*00fe*/ 	.short	0x00ff


	//----- nvinfo : EIATTR_NUM_BARRIERS
	.align		4
        /*0100*/ 	.byte	0x02, 0x4c
        /*0102*/ 	.byte	0x01
	.zero		1


	//----- nvinfo : EIATTR_ANNOTATIONS
	.align		4
        /*0104*/ 	.byte	0x04, 0x55
        /*0106*/ 	.short	(.L_48 - .L_47)


	//   ....[0]....
.L_47:
        /*0108*/ 	.word	0x00000001
        /*010c*/ 	.byte	0x60, 0x09, 0x00, 0x00, 0x01, 0x00, 0x00, 0x00, 0x50, 0x0c, 0x00, 0x00, 0x01, 0x00, 0x00, 0x00
        /* <DEDUP_REMOVED lines=350> */
        /*16fc*/ 	.byte	0xe0, 0xbd, 0x01, 0x00, 0x01, 0x00, 0x00, 0x00, 0x00, 0xbe, 0x01, 0x00


	//----- nvinfo : EIATTR_INT_WARP_WIDE_INSTR_OFFSETS
	.align		4
.L_48:
        /*1708*/ 	.byte	0x04, 0x31
        /*170a*/ 	.short	(.L_50 - .L_49)


	//   ....[0]....
.L_49:
        /*170c*/ 	.word	0x0001fe10


	//   ....[1]....
        /*1710*/ 	.word	0x0001fe60


	//   ....[2]....
        /*1714*/ 	.word	0x00029e40


	//   ....[3]....
        /*1718*/ 	.word	0x000c4d80


	//   ....[4]....
        /*171c*/ 	.word	0x000c4dc0


	//----- nvinfo : EIATTR_COOP_GROUP_MASK_REGIDS
	.align		4
.L_50:
        /*1720*/ 	.byte	0x04, 0x29
        /*1722*/ 	.short	(.L_52 - .L_51)


	//   ....[0]....
.L_51:
        /*1724*/ 	.word	0xffffffff


	//   ....[1]....
        /*1728*/ 	.word	0xffffffff


	//   ....[2]....
        /*172c*/ 	.word	0xffffffff


	//   ....[3]....
        /*1730*/ 	.word	0xffffffff


	//----- nvinfo : EIATTR_COOP_GROUP_INSTR_OFFSETS
	.align		4
.L_52:
        /*1734*/ 	.byte	0x04, 0x28
        /*1736*/ 	.short	(.L_54 - .L_53)


	//   ....[0]....
.L_53:
        /*1738*/ 	.word	0x00000060


	//   ....[1]....
        /*173c*/ 	.word	0x00000320


	//   ....[2]....
        /*1740*/ 	.word	0x000c4c00


	//   ....[3]....
        /*1744*/ 	.word	0x000c4e70


	//----- nvinfo : EIATTR_VRC_CTA_INIT_COUNT
	.align		4
.L_54:
        /*1748*/ 	.byte	0x02, 0x4a
        /*174a*/ 	.byte	0x80
	.zero		1


	//----- nvinfo : EIATTR_MBARRIER_INSTR_OFFSETS
	.align		4
        /*174c*/ 	.byte	0x04, 0x39
        /*174e*/ 	.short	(.L_56 - .L_55)


	//   ....[0]....
.L_55:
        /*1750*/ 	.word	0x0001fec0
        /*1754*/ 	.word	0x000000ff
        /*1758*/ 	.word	0x00000000
        /*175c*/ 	.short	0x0100
        /*175e*/ 	.byte	0x04
	.zero		1


	//   ....[1]....
        /*1760*/ 	.word	0x00029e50
        /*1764*/ 	.word	0x000000ff
        /*1768*/ 	.word	0x00090008
        /*176c*/ 	.short	0x0100
        /*176e*/ 	.byte	0x4c
	.zero		1


	//   ....[2]....
        /*1770*/ 	.word	0x0005f6c0
        /*1774*/ 	.word	0x000000ff
        /*1778*/ 	.word	0x00000000
        /*177c*/ 	.short	0x010a
        /*177e*/ 	.byte	0x04
	.zero		1


	//   ....[3]....
        /*1780*/ 	.word	0x000b8ed0
        /*1784*/ 	.word	0x000000ff
        /*1788*/ 	.word	0x00000000
        /*178c*/ 	.short	0x010a
        /*178e*/ 	.byte	0x04
	.zero		1


	//   ....[4]....
        /*1790*/ 	.word	0x000b8f20
        /*1794*/ 	.word	0x000000ff
        /*1798*/ 	.word	0x00090000
        /*179c*/ 	.short	0x0108
        /*179e*/ 	.byte	0x4c
	.zero		1


	//   ....[5]....
        /*17a0*/ 	.word	0x000b8f40
        /*17a4*/ 	.word	0x000000ff
        /*17a8*/ 	.word	0x00090008
        /*17ac*/ 	.short	0x0108
        /*17ae*/ 	.byte	0x4c
	.zero		1


	//   ....[6]....
        /*17b0*/ 	.word	0x000c4eb0
        /*17b4*/ 	.word	0x000000ff
        /*17b8*/ 	.word	0x00000000
        /*17bc*/ 	.short	0x010a
        /*17be*/ 	.byte	0x04
	.zero		1


	//   ....[7]....
        /*17c0*/ 	.word	0x000c4ef0
        /*17c4*/ 	.word	0x000000ff
        /*17c8*/ 	.word	0x00000000
        /*17cc*/ 	.short	0x010a
        /*17ce*/ 	.byte	0x04
	.zero		1


	//----- nvinfo : EIATTR_NUM_MBARRIERS
	.align		4
.L_56:
        /*17d0*/ 	.byte	0x03, 0x38
        /*17d2*/ 	.short	0x0002


	//----- nvinfo : EIATTR_EXIT_INSTR_OFFSETS
	.align		4
        /*17d4*/ 	.byte	0x04, 0x1c
        /*17d6*/ 	.short	(.L_58 - .L_57)


	//   ....[0]....
.L_57:
        /*17d8*/ 	.word	0x000c4e80


	//----- nvinfo : EIATTR_REQNTID
	.align		4
.L_58:
        /*17dc*/ 	.byte	0x04, 0x10
        /*17de*/ 	.short	(.L_60 - .L_59)
.L_59:
        /*17e0*/ 	.word	0x00000080
        /*17e4*/ 	.word	0x00000001
        /*17e8*/ 	.word	0x00000001


	//----- nvinfo : EIATTR_CRS_STACK_SIZE
	.align		4
.L_60:
        /*17ec*/ 	.byte	0x04, 0x1e
        /*17ee*/ 	.short	(.L_62 - .L_61)
.L_61:
        /*17f0*/ 	.word	0x00000000


	//----- nvinfo : EIATTR_CBANK_PARAM_SIZE
	.align		4
.L_62:
        /*17f4*/ 	.byte	0x03, 0x19
        /*17f6*/ 	.short	0x0050


	//----- nvinfo : EIATTR_PARAM_CBANK
	.align		4
        /*17f8*/ 	.byte	0x04, 0x0a
        /*17fa*/ 	.short	(.L_64 - .L_63)
	.align		4
.L_63:
        /*17fc*/ 	.word	index@(.nv.constant0.matmul_kernel)
        /*1800*/ 	.short	0x0380
        /*1802*/ 	.short	0x0050


	//----- nvinfo : EIATTR_SW_WAR
	.align		4
.L_64:
        /*1804*/ 	.byte	0x04, 0x36
        /*1806*/ 	.short	(.L_66 - .L_65)
.L_65:
        /*1808*/ 	.word	0x00000008
.L_66:


//--------------------- .nv.compat                --------------------------
	.section	.nv.compat,"",@"SHT_CUDA_COMPAT_INFO"
	.align	4
        /*0000*/ 	.byte	0x02, 0x02, 0x02, 0x00, 0x02, 0x05, 0x05, 0x00, 0x02, 0x03, 0x00, 0x00, 0x02, 0x06, 0x01, 0x00


//--------------------- .nv.callgraph             --------------------------
	.section	.nv.callgraph,"",@"SHT_CUDA_CALLGRAPH"
	.align	4
	.sectionentsize	8
	.align		4
        /*0000*/ 	.word	0x00000000
	.align		4
        /*0004*/ 	.word	0xffffffff
	.align		4
        /*0008*/ 	.word	0x00000000
	.align		4
        /*000c*/ 	.word	0xfffffffe
	.align		4
        /*0010*/ 	.word	0x00000000
	.align		4
        /*0014*/ 	.word	0xfffffffd
	.align		4
        /*0018*/ 	.word	0x00000000
	.align		4
        /*001c*/ 	.word	0xfffffffc


//--------------------- .text.matmul_kernel       --------------------------
	.section	.text.matmul_kernel,"ax",@progbits
	.align	128
        .global         matmul_kernel
        .type           matmul_kernel,@function
        .size           matmul_kernel,(.L_x_20 - matmul_kernel)
        .other          matmul_kernel,@"STO_CUDA_ENTRY STV_DEFAULT"
matmul_kernel:
.text.matmul_kernel:
[----:B------:R-:W0:Y:S01]  /*0000*/  LDC R1, c[0x0][0x37c] ;  /* 0x0000df00ff017b82 */ /* 0x000e220000000800 */
[----:B------:R-:W1:Y:S01]  /*0010*/  S2R R0, SR_TID.X ;  /* 0x0000000000007919 */ /* 0x000e620000002100 */
[----:B0-----:R-:W-:Y:S01]  /*0020*/  VIADD R1, R1, 0xffff86f8 ;  /* 0xffff86f801017836 */ /* 0x001fe20000000000 */
[----:B-1----:R-:W-:-:S13]  /*0030*/  ISETP.GE.U32.AND P1, PT, R0, 0x20, PT ;  /* 0x000000200000780c */ /* 0x002fda0003f26070 */
[----:B------:R-:W-:Y:S05]  /*0040*/  @P1 BRA `(.L_x_0) ;  /* 0x0000000000b81947 */ /* 0x000fea0003800000 */
[----:B------:R-:W0:Y:S01]  /*0050*/  S2R R7, SR_CgaCtaId ;  /* 0x0000000000077919 */ /* 0x000e220000008800 */
[----:B------:R-:W-:Y:S01]  /*0060*/  NOP ;  /* 0x0000000000007918 */ /* 0x000fe20000000000 */
[----:B------:R-:W-:-:S04]  /*0070*/  MOV R0, 0x40 ;  /* 0x0000004000007802 */ /* 0x000fc80000000f00 */
[----:B0-----:R-:W-:Y:S02]  /*0080*/  LEA R2, R7, R0, 0x18 ;  /* 0x0000000007027211 */ /* 0x001fe400078ec0ff */
[----:B------:R-:W-:-:S04]  /*0090*/  MOV R0, 0x400 ;  /* 0x0000040000007802 */ /* 0x000fc80000000f00 */
[----:B------:R-:W0:Y:S01]  /*00a0*/  LDS.U8 R2, [R2] ;  /* 0x0000000002027984 */ /* 0x000e220000000000 */
[----:B------:R-:W-:Y:S02]  /*00b0*/  LEA R0, R7, R0, 0x18 ;  /* 0x0000000007007211 */ /* 0x000fe400078ec0ff */
[----:B0-----:R-:W-:-:S13]  /*00c0*/  ISETP.NE.AND P0, PT, R2, RZ, PT ;  /* 0x000000ff0200720c */ /* 0x001fda0003f05270 */
[----:B------:R-:W-:Y:S05]  /*00d0*/  @P0 BRA `(.L_x_1) ;  /* 0x00000000007c0947 */ /* 0x000fea0003800000 */
[----:B------:R-:W-:-:S13]  /*00e0*/  ELECT P0, URZ, PT ;  /* 0x0000000000ff782f */ /* 0x000fda0003800000 */
[----:B------:R-:W-:Y:S05]  /*00f0*/  @!P0 BRA `(.L_x_2) ;  /* 0x0000000000848947 */ /* 0x000fea0003800000 */
[----:B------:R-:W-:Y:S01]  /*0100*/  UMOV UR4, 0x8 ;  /* 0x0000000800047882 */ /* 0x000fe20000000000 */
[----:B------:R-:W-:Y:S02]  /*0110*/  IMAD.MOV.U32 R9, RZ, RZ, 0x1 ;  /* 0x00000001ff097424 */ /* 0x000fe400078e00ff */
[----:B------:R-:W-:Y:S02]  /*0120*/  IMAD.MOV.U32 R3, RZ, RZ, 0xff ;  /* 0x000000ffff037424 */ /* 0x000fe400078e00ff */
[----:B------:R-:W-:Y:S04]  /*0130*/  DEPBAR.LE SB0, 0x36 ;  /* 0x00008d800000791a */ /* 0x000fe80000000000 */
[----:B------:R-:W0:Y:S02]  /*0140*/  UTCATOMSWS.FIND_AND_SET.ALIGN UP0, UR4, UR4 ;  /* 0x00000004000475e3 */ /* 0x000e240008000800 */
[----:B0-----:R-:W-:-:S04]  /*0150*/  PLOP3.LUT P0, PT, PT, PT, UP0, 0x80, 0x8 ;  /* 0x000000000008781c */ /* 0x001fc80003f0f008 */
[----:B------:R-:W-:-:S04]  /*0160*/  SEL R2, RZ, 0xffffffff, !P0 ;  /* 0xffffffffff027807 */ /* 0x000fc80004000000 */
[----:B------:R-:W-:Y:S01]  /*0170*/  ISETP.NE.AND P0, PT, R2, RZ, PT ;  /* 0x000000ff0200720c */ /* 0x000fe20003f05270 */
[----:B------:R-:W-:-:S12]  /*0180*/  IMAD.U32 R2, RZ, RZ, UR4 ;  /* 0x00000004ff027e24 */ /* 0x000fd8000f8e00ff */
[----:B------:R-:W-:Y:S05]  /*0190*/  @P0 BRA `(.L_x_3) ;  /* 0x0000000000240947 */ /* 0x000fea0003800000 */
.L_x_4:
[----:B------:R-:W-:Y:S05]  /*01a0*/  NANOSLEEP 0x64 ;  /* 0x000000640000795d */ /* 0x000fea0003800000 */
[----:B------:R-:W-:-:S05]  /*01b0*/  UMOV UR4, 0x8 ;  /* 0x0000000800047882 */ /* 0x000fca0000000000 */
[----:B------:R-:W-:Y:S04]  /*01c0*/  DEPBAR.LE SB0, 0x36 ;  /* 0x00008d800000791a */ /* 0x000fe80000000000 */
[----:B------:R-:W0:Y:S02]  /*01d0*/  UTCATOMSWS.FIND_AND_SET.ALIGN UP0, UR4, UR4 ;  /* 0x00000004000475e3 */ /* 0x000e240008000800 */
[----:B0-----:R-:W-:-:S04]  /*01e0*/  PLOP3.LUT P0, PT, PT, PT, UP0, 0x80, 0x8 ;  /* 0x000000000008781c */ /* 0x001fc80003f0f008 */
[----:B------:R-:W-:-:S04]  /*01f0*/  SEL R2, RZ, 0xffffffff, !P0 ;  /* 0xffffffffff027807 */ /* 0x000fc80004000000 */
[----:B------:R-:W-:Y:S01]  /*0200*/  ISETP.NE.AND P0, PT, R2, RZ, PT ;  /* 0x000000ff0200720c */ /* 0x000fe20003f05270 */
[----:B------:R-:W-:-:S12]  /*0210*/  IMAD.U32 R2, RZ, RZ, UR4 ;  /* 0x00000004ff027e24 */ /* 0x000fd8000f8e00ff */
[----:B------:R-:W-:Y:S05]  /*0220*/  @!P0 BRA `(.L_x_4) ;  /* 0xfffffffc00dc8947 */ /* 0x000fea000383ffff */
.L_x_3:
[C---:B------:R-:W-:Y:S01]  /*0230*/  VIADD R4, R2.reuse, 0x10 ;  /* 0x0000001002047836 */ /* 0x040fe20000000000 */
[----:B------:R-:W-:Y:S02]  /*0240*/  SHF.L.U32 R3, R3, R2, RZ ;  /* 0x0000000203037219 */ /* 0x000fe400000006ff */
[----:B------:R-:W-:Y:S02]  /*0250*/  MOV R5, 0x50 ;  /* 0x0000005000057802 */ /* 0x000fe40000000f00 */
[----:B------:R-:W-:Y:S02]  /*0260*/  SHF.L.U32 R4, R9, R4, RZ ;  /* 0x0000000409047219 */ /* 0x000fe400000006ff */
[----:B------:R-:W-:Y:S01]  /*0270*/  LEA R6, R7, R5, 0x18 ;  /* 0x0000000507067211 */ /* 0x000fe200078ec0ff */
[----:B------:R-:W-:Y:S01]  /*0280*/  IMAD.SHL.U32 R5, R2, 0x20, RZ ;  /* 0x0000002002057824 */ /* 0x000fe200078e00ff */
[----:B------:R-:W-:-:S05]  /*0290*/  LOP3.LUT R3, R4, R3, RZ, 0xfc, !PT ;  /* 0x0000000304037212 */ /* 0x000fca00078efcff */
[----:B------:R0:W-:Y:S04]  /*02a0*/  ATOMS.OR RZ, [R6], R3 ;  /* 0x0000000306ff738c */ /* 0x0001e80003000000 */
[----:B------:R0:W-:Y:S01]  /*02b0*/  STS [R0], R5 ;  /* 0x0000000500007388 */ /* 0x0001e20000000800 */
[----:B------:R-:W-:Y:S05]  /*02c0*/  BRA `(.L_x_2) ;  /* 0x0000000000107947 */ /* 0x000fea0003800000 */
.L_x_1:
[----:B------:R-:W-:Y:S01]  /*02d0*/  IMAD.MOV.U32 R3, RZ, RZ, -0x1 ;  /* 0xffffffffff037424 */ /* 0x000fe200078e00ff */
[----:B------:R-:W-:-:S04]  /*02e0*/  MOV R2, 0x310 ;  /* 0x0000031000027802 */ /* 0x000fc80000000f00 */
[----:B------:R0:W-:Y:S03]  /*02f0*/  STS [R0], R3 ;  /* 0x0000000300007388 */ /* 0x0001e60000000800 */
[----:B0-----:R-:W-:Y:S05]  /*0300*/  CALL.REL.NOINC `($__internal_1_$__cuda_sm10x_tcgen05_guardrail_trap_phase_invalid_during_alloc) ;  /* 0x00000c4c00107944 */ /* 0x001fea0003c00000 */
.L_x_2:
[----:B------:R-:W-:Y:S05]  /*0310*/  WARPSYNC.ALL ;  /* 0x0000000000007948 */ /* 0x000fea0003800000 */
[----:B------:R-:W-:Y:S01]  /*0320*/  NOP ;  /* 0x0000000000007918 */ /* 0x000fe20000000000 */
.L_x_0:
[----:B------:R-:W1:Y:S01]  /*0330*/  LDC.64 R8, c[0x0][0x398] ;  /* 0x0000e600ff087b82 */ /* 0x000e620000000a00 */
[----:B0-----:R-:W0:Y:S01]  /*0340*/  S2R R5, SR_CTAID.X ;  /* 0x0000000000057919 */ /* 0x001e220000002500 */
[----:B------:R-:W2:Y:S06]  /*0350*/  S2R R39, SR_TID.X ;  /* 0x0000000000277919 */ /* 0x000eac0000002100 */
[----:B------:R-:W3:Y:S01]  /*0360*/  S2UR UR4, SR_CgaCtaId ;  /* 0x00000000000479c3 */ /* 0x000ee20000008800 */
[----:B-1----:R-:W-:-:S05]  /*0370*/  VIADD R0, R9, 0x1ff ;  /* 0x000001ff09007836 */ /* 0x002fca0000000000 */
[----:B------:R-:W-:-:S04]  /*0380*/  SHF.R.S32.HI R3, RZ, 0x1f, R0 ;  /* 0x0000001fff037819 */ /* 0x000fc80000011400 */
[----:B------:R-:W-:Y:S02]  /*0390*/  LEA.HI R3, R3, R0, RZ, 0x9 ;  /* 0x0000000003037211 */ /* 0x000fe400078f48ff */
[----:B0-----:R-:W-:Y:S02]  /*03a0*/  IABS R10, R5 ;  /* 0x00000005000a7213 */ /* 0x001fe40000000000 */
[----:B------:R-:W-:Y:S02]  /*03b0*/  SHF.R.S32.HI R3, RZ, 0x9, R3 ;  /* 0x00000009ff037819 */ /* 0x000fe40000011403 */
[----:B--2---:R-:W-:-:S03]  /*03c0*/  SHF.R.U32.HI R16, RZ, 0x5, R39 ;  /* 0x00000005ff107819 */ /* 0x004fc60000011627 */
[----:B------:R-:W-:-:S05]  /*03d0*/  IMAD.SHL.U32 R4, R3, 0x8, RZ ;  /* 0x0000000803047824 */ /* 0x000fca00078e00ff */
[-C--:B------:R-:W-:Y:S02]  /*03e0*/  IABS R7, R4.reuse ;  /* 0x0000000400077213 */ /* 0x080fe40000000000 */
[----:B------:R-:W-:Y:S02]  /*03f0*/  IABS R12, R4 ;  /* 0x00000004000c7213 */ /* 0x000fe40000000000 */
[----:B------:R-:W0:Y:S08]  /*0400*/  I2F.RP R0, R7 ;  /* 0x0000000700007306 */ /* 0x000e300000209400 */
[----:B0-----:R-:W0:Y:S02]  /*0410*/  MUFU.RCP R0, R0 ;  /* 0x0000000000007308 */ /* 0x001e240000001000 */
[----:B0-----:R-:W-:-:S02]  /*0420*/  VIADD R2, R0, 0xffffffe ;  /* 0x0ffffffe00027836 */ /* 0x001fc40000000000 */
[----:B------:R-:W-:Y:S01]  /*0430*/  IMAD.MOV R0, RZ, RZ, -R12 ;  /* 0x000000ffff007224 */ /* 0x000fe200078e0a0c */
[----:B------:R-:W-:-:S03]  /*0440*/  IABS R12, R8 ;  /* 0x00000008000c7213 */ /* 0x000fc60000000000 */
[----:B------:R0:W1:Y:S02]  /*0450*/  F2I.FTZ.U32.TRUNC.NTZ R3, R2 ;  /* 0x0000000200037305 */ /* 0x000064000021f000 */
[----:B0-----:R-:W-:Y:S02]  /*0460*/  IMAD.MOV.U32 R2, RZ, RZ, RZ ;  /* 0x000000ffff027224 */ /* 0x001fe400078e00ff */
[----:B-1----:R-:W-:-:S04]  /*0470*/  IMAD.MOV R6, RZ, RZ, -R3 ;  /* 0x000000ffff067224 */ /* 0x002fc800078e0a03 */
[----:B------:R-:W-:Y:S02]  /*0480*/  IMAD R11, R6, R7, RZ ;  /* 0x00000007060b7224 */ /* 0x000fe400078e02ff */
[----:B------:R-:W-:Y:S02]  /*0490*/  IMAD.MOV.U32 R6, RZ, RZ, R10 ;  /* 0x000000ffff067224 */ /* 0x000fe400078e000a */
[----:B------:R-:W-:-:S06]  /*04a0*/  IMAD.HI.U32 R3, R3, R11, R2 ;  /* 0x0000000b03037227 */ /* 0x000fcc00078e0002 */
[----:B------:R-:W-:-:S04]  /*04b0*/  IMAD.HI.U32 R3, R3, R6, RZ ;  /* 0x0000000603037227 */ /* 0x000fc800078e00ff */
[----:B------:R-:W-:Y:S01]  /*04c0*/  IMAD R0, R3, R0, R6 ;  /* 0x0000000003007224 */ /* 0x000fe200078e0206 */
[----:B------:R-:W-:Y:S04]  /*04d0*/  BAR.SYNC.DEFER_BLOCKING 0x0 ;  /* 0x0000000000007b1d */ /* 0x000fe80000010000 */
[----:B------:R-:W-:-:S13]  /*04e0*/  ISETP.GT.U32.AND P2, PT, R7, R0, PT ;  /* 0x000000000700720c */ /* 0x000fda0003f44070 */
[----:B------:R-:W-:Y:S02]  /*04f0*/  @!P2 IMAD.IADD R0, R0, 0x1, -R7 ;  /* 0x000000010000a824 */ /* 0x000fe400078e0a07 */
[----:B------:R-:W-:Y:S01]  /*0500*/  @!P2 VIADD R3, R3, 0x1 ;  /* 0x000000010303a836 */ /* 0x000fe20000000000 */
[----:B------:R-:W-:Y:S02]  /*0510*/  ISETP.NE.AND P2, PT, R4, RZ, PT ;  /* 0x000000ff0400720c */ /* 0x000fe40003f45270 */
[----:B------:R-:W-:Y:S02]  /*0520*/  ISETP.GE.U32.AND P0, PT, R0, R7, PT ;  /* 0x000000070000720c */ /* 0x000fe40003f06070 */
[----:B------:R-:W-:-:S04]  /*0530*/  LOP3.LUT R0, R5, R4, RZ, 0x3c, !PT ;  /* 0x0000000405007212 */ /* 0x000fc800078e3cff */
[----:B------:R-:W-:Y:S01]  /*0540*/  ISETP.GE.AND P3, PT, R0, RZ, PT ;  /* 0x000000ff0000720c */ /* 0x000fe20003f66270 */
[----:B------:R-:W-:-:S06]  /*0550*/  VIADD R0, R8, 0x3f ;  /* 0x0000003f08007836 */ /* 0x000fcc0000000000 */
[----:B------:R-:W-:-:S04]  /*0560*/  @P0 VIADD R3, R3, 0x1 ;  /* 0x0000000103030836 */ /* 0x000fc80000000000 */
[----:B------:R-:W-:Y:S01]  /*0570*/  IMAD.MOV.U32 R2, RZ, RZ, R3 ;  /* 0x000000ffff027224 */ /* 0x000fe200078e0003 */
[----:B------:R-:W-:-:S03]  /*0580*/  SHF.R.S32.HI R3, RZ, 0x1f, R0 ;  /* 0x0000001fff037819 */ /* 0x000fc60000011400 */
[----:B------:R-:W-:Y:S01]  /*0590*/  @!P3 IMAD.MOV R2, RZ, RZ, -R2 ;  /* 0x000000ffff02b224 */ /* 0x000fe200078e0a02 */
[----:B------:R-:W-:Y:S02]  /*05a0*/  @!P2 LOP3.LUT R2, RZ, R4, RZ, 0x33, !PT ;  /* 0x00000004ff02a212 */ /* 0x000fe400078e33ff */
[----:B------:R-:W-:-:S03]  /*05b0*/  LEA.HI R3, R3, R0, RZ, 0x6 ;  /* 0x0000000003037211 */ /* 0x000fc600078f30ff */
[----:B------:R-:W-:Y:S02]  /*05c0*/  IMAD.SHL.U32 R6, R2, 0x8, RZ ;  /* 0x0000000802067824 */ /* 0x000fe400078e00ff */
[----:B------:R-:W-:-:S03]  /*05d0*/  IMAD.MOV R2, RZ, RZ, -R2 ;  /* 0x000000ffff027224 */ /* 0x000fc600078e0a02 */
[----:B------:R-:W-:Y:S01]  /*05e0*/  LEA.HI.SX32 R3, R3, -R6, 0x1a ;  /* 0x8000000603037211 */ /* 0x000fe200078fd2ff */
[----:B------:R-:W-:-:S03]  /*05f0*/  IMAD R10, R4, R2, R5 ;  /* 0x00000002040a7224 */ /* 0x000fc600078e0205 */
[----:B------:R-:W-:-:S04]  /*0600*/  VIMNMX R13, PT, PT, R3, 0x8, PT ;  /* 0x00000008030d7848 */ /* 0x000fc80003fe0100 */
[-C--:B------:R-:W-:Y:S02]  /*0610*/  IABS R11, R13.reuse ;  /* 0x0000000d000b7213 */ /* 0x080fe40000000000 */
[----:B------:R-:W-:Y:S02]  /*0620*/  IABS R4, R13 ;  /* 0x0000000d00047213 */ /* 0x000fe40000000000 */
[----:B------:R-:W0:Y:S08]  /*0630*/  I2F.RP R0, R11 ;  /* 0x0000000b00007306 */ /* 0x000e300000209400 */
[----:B0-----:R-:W0:Y:S02]  /*0640*/  MUFU.RCP R0, R0 ;  /* 0x0000000000007308 */ /* 0x001e240000001000 */
[----:B0-----:R-:W-:-:S02]  /*0650*/  VIADD R3, R0, 0xffffffe ;  /* 0x0ffffffe00037836 */ /* 0x001fc40000000000 */
[----:B------:R-:W-:-:S04]  /*0660*/  IMAD.MOV R0, RZ, RZ, -R4 ;  /* 0x000000ffff007224 */ /* 0x000fc800078e0a04 */
[----:B------:R-:W0:Y:S02]  /*0670*/  F2I.FTZ.U32.TRUNC.NTZ R3, R3 ;  /* 0x0000000300037305 */ /* 0x000e24000021f000 */
[----:B0-----:R-:W-:-:S04]  /*0680*/  IMAD.MOV R7, RZ, RZ, -R3 ;  /* 0x000000ffff077224 */ /* 0x001fc800078e0a03 */
[----:B------:R-:W-:Y:S01]  /*0690*/  IMAD.MOV.U32 R2, RZ, RZ, R7 ;  /* 0x000000ffff027224 */ /* 0x000fe200078e0007 */
[----:B------:R-:W-:-:S03]  /*06a0*/  IABS R7, R10 ;  /* 0x0000000a00077213 */ /* 0x000fc60000000000 */
[----:B------:R-:W-:Y:S02]  /*06b0*/  IMAD R5, R2, R11, RZ ;  /* 0x0000000b02057224 */ /* 0x000fe400078e02ff */
[----:B------:R-:W-:-:S04]  /*06c0*/  IMAD.MOV.U32 R2, RZ, RZ, RZ ;  /* 0x000000ffff027224 */ /* 0x000fc800078e00ff */
[----:B------:R-:W-:Y:S02]  /*06d0*/  IMAD.HI.U32 R2, R3, R5, R2 ;  /* 0x0000000503027227 */ /* 0x000fe400078e0002 */
[----:B------:R-:W0:Y:S04]  /*06e0*/  I2F.RP R3, R12 ;  /* 0x0000000c00037306 */ /* 0x000e280000209400 */
[----:B------:R-:W-:-:S04]  /*06f0*/  IMAD.HI.U32 R2, R2, R7, RZ ;  /* 0x0000000702027227 */ /* 0x000fc800078e00ff */
[----:B------:R-:W-:Y:S01]  /*0700*/  IMAD R0, R2, R0, R7 ;  /* 0x0000000002007224 */ /* 0x000fe200078e0207 */
[----:B------:R-:W-:Y:S02]  /*0710*/  IABS R7, R9 ;  /* 0x0000000900077213 */ /* 0x000fe40000000000 */
[----:B------:R-:W-:Y:S02]  /*0720*/  LOP3.LUT R9, R39, 0x3f, RZ, 0xc0, !PT ;  /* 0x0000003f27097812 */ /* 0x000fe400078ec0ff */
[----:B------:R-:W-:Y:S01]  /*0730*/  ISETP.GT.U32.AND P2, PT, R11, R0, PT ;  /* 0x000000000b00720c */ /* 0x000fe20003f44070 */
[----:B------:R-:W1:Y:S08]  /*0740*/  I2F.RP R4, R7 ;  /* 0x0000000700047306 */ /* 0x000e700000209400 */
[----:B0-----:R-:W0:Y:S04]  /*0750*/  MUFU.RCP R3, R3 ;  /* 0x0000000300037308 */ /* 0x001e280000001000 */
[----:B------:R-:W-:-:S02]  /*0760*/  @!P2 IMAD.IADD R0, R0, 0x1, -R11 ;  /* 0x000000010000a824 */ /* 0x000fc400078e0a0b */
[----:B------:R-:W-:Y:S01]  /*0770*/  @!P2 VIADD R2, R2, 0x1 ;  /* 0x000000010202a836 */ /* 0x000fe20000000000 */
[----:B------:R-:W-:Y:S01]  /*0780*/  ISETP.NE.AND P2, PT, R13, RZ, PT ;  /* 0x000000ff0d00720c */ /* 0x000fe20003f45270 */
[----:B-1----:R-:W1:Y:S01]  /*0790*/  MUFU.RCP R4, R4 ;  /* 0x0000000400047308 */ /* 0x002e620000001000 */
[----:B------:R-:W-:Y:S02]  /*07a0*/  ISETP.GE.U32.AND P0, PT, R0, R11, PT ;  /* 0x0000000b0000720c */ /* 0x000fe40003f06070 */
[----:B------:R-:W-:-:S04]  /*07b0*/  LOP3.LUT R0, R10, R13, RZ, 0x3c, !PT ;  /* 0x0000000d0a007212 */ /* 0x000fc800078e3cff */
[----:B------:R-:W-:Y:S02]  /*07c0*/  ISETP.GE.AND P3, PT, R0, RZ, PT ;  /* 0x000000ff0000720c */ /* 0x000fe40003f66270 */
[----:B------:R-:W-:Y:S01]  /*07d0*/  MOV R0, 0x400 ;  /* 0x0000040000007802 */ /* 0x000fe20000000f00 */
[----:B0-----:R-:W-:-:S03]  /*07e0*/  VIADD R3, R3, 0xffffffe ;  /* 0x0ffffffe03037836 */ /* 0x001fc60000000000 */
[----:B------:R-:W-:Y:S01]  /*07f0*/  R2UR UR76, R0 ;  /* 0x00000000004c72ca */ /* 0x000fe200000e0000 */
[----:B------:R-:W-:Y:S02]  /*0800*/  @P0 VIADD R2, R2, 0x1 ;  /* 0x0000000102020836 */ /* 0x000fe40000000000 */
[----:B------:R-:W0:Y:S01]  /*0810*/  F2I.FTZ.U32.TRUNC.NTZ R3, R3 ;  /* 0x0000000300037305 */ /* 0x000e22000021f000 */
[----:B-1----:R-:W-:Y:S02]  /*0820*/  VIADD R5, R4, 0xffffffe ;  /* 0x0ffffffe04057836 */ /* 0x002fe40000000000 */
[----:B------:R-:W-:Y:S02]  /*0830*/  IMAD.MOV.U32 R14, RZ, RZ, R2 ;  /* 0x000000ffff0e7224 */ /* 0x000fe400078e0002 */
[----:B------:R-:W-:Y:S02]  /*0840*/  IMAD.MOV.U32 R2, RZ, RZ, RZ ;  /* 0x000000ffff027224 */ /* 0x000fe400078e00ff */
[----:B------:R-:W-:Y:S01]  /*0850*/  @!P3 IMAD.MOV R14, RZ, RZ, -R14 ;  /* 0x000000ffff0eb224 */ /* 0x000fe200078e0a0e */
[----:B------:R-:W-:Y:S01]  /*0860*/  @!P2 LOP3.LUT R14, RZ, R13, RZ, 0x33, !PT ;  /* 0x0000000dff0ea212 */ /* 0x000fe200078e33ff */
[----:B------:R-:W1:Y:S01]  /*0870*/  F2I.FTZ.U32.TRUNC.NTZ R5, R5 ;  /* 0x0000000500057305 */ /* 0x000e62000021f000 */
[----:B---3--:R-:W-:-:S03]  /*0880*/  ULEA UR76, UR4, UR76, 0x18 ;  /* 0x0000004c044c7291 */ /* 0x008fc6000f8ec0ff */
[----:B------:R-:W-:Y:S02]  /*0890*/  IMAD.MOV R0, RZ, RZ, -R14 ;  /* 0x000000ffff007224 */ /* 0x000fe400078e0a0e */
[--C-:B0-----:R-:W-:Y:S02]  /*08a0*/  IMAD.MOV R11, RZ, RZ, -R3.reuse ;  /* 0x000000ffff0b7224 */ /* 0x101fe400078e0a03 */
[----:B------:R-:W-:Y:S02]  /*08b0*/  IMAD R0, R13, R0, R10 ;  /* 0x000000000d007224 */ /* 0x000fe400078e020a */
[----:B------:R-:W0:Y:S01]  /*08c0*/  LDS R10, [UR76] ;  /* 0x0000004cff0a7984 */ /* 0x000e220008000800 */
[----:B------:R-:W-:Y:S02]  /*08d0*/  IMAD R11, R11, R12, RZ ;  /* 0x0000000c0b0b7224 */ /* 0x000fe400078e02ff */
[----:B------:R-:W-:Y:S01]  /*08e0*/  IMAD.IADD R0, R6, 0x1, R0 ;  /* 0x0000000106007824 */ /* 0x000fe200078e0200 */
[----:B------:R-:W2:Y:S01]  /*08f0*/  S2R R13, SR_CgaCtaId ;  /* 0x00000000000d7919 */ /* 0x000ea20000008800 */
[----:B------:R-:W-:-:S04]  /*0900*/  IMAD.HI.U32 R2, R3, R11, R2 ;  /* 0x0000000b03027227 */ /* 0x000fc800078e0002 */
[----:B------:R-:W-:Y:S02]  /*0910*/  IMAD R19, R0, 0x40, R9 ;  /* 0x0000004000137824 */ /* 0x000fe400078e0209 */
[----:B------:R-:W-:Y:S02]  /*0920*/  IMAD.SHL.U32 R0, R14, 0x200, RZ ;  /* 0x000002000e007824 */ /* 0x000fe400078e00ff */
[----:B-1----:R-:W-:Y:S01]  /*0930*/  IMAD.MOV R4, RZ, RZ, -R5 ;  /* 0x000000ffff047224 */ /* 0x002fe200078e0a05 */
[----:B------:R-:W-:Y:S01]  /*0940*/  IABS R87, R19 ;  /* 0x0000001300577213 */ /* 0x000fe20000000000 */
[----:B------:R-:W-:Y:S01]  /*0950*/  VIADD R15, R0, 0x1 ;  /* 0x00000001000f7836 */ /* 0x000fe20000000000 */
[----:B------:R1:W-:Y:S01]  /*0960*/  STL [R1+0x4120], R19 ;  /* 0x0041201301007387 */ /* 0x0003e20000100800 */
[----:B------:R-:W-:Y:S02]  /*0970*/  IMAD R3, R4, R7, RZ ;  /* 0x0000000704037224 */ /* 0x000fe400078e02ff */
[----:B------:R-:W-:Y:S01]  /*0980*/  IMAD.HI.U32 R2, R2, R87, RZ ;  /* 0x0000005702027227 */ /* 0x000fe200078e00ff */
[----:B------:R-:W-:-:S03]  /*0990*/  IABS R11, R15 ;  /* 0x0000000f000b7213 */ /* 0x000fc60000000000 */
[----:B------:R-:W-:Y:S02]  /*09a0*/  IMAD.MOV R2, RZ, RZ, -R2 ;  /* 0x000000ffff027224 */ /* 0x000fe400078e0a02 */
[----:B------:R-:W-:Y:S02]  /*09b0*/  IMAD.MOV.U32 R4, RZ, RZ, RZ ;  /* 0x000000ffff047224 */ /* 0x000fe400078e00ff */
[C---:B------:R-:W-:Y:S02]  /*09c0*/  IMAD R87, R12.reuse, R2, R87 ;  /* 0x000000020c577224 */ /* 0x040fe400078e0257 */
[----:B------:R-:W-:Y:S01]  /*09d0*/  IMAD.HI.U32 R6, R5, R3, R4 ;  /* 0x0000000305067227 */ /* 0x000fe200078e0004 */
[----:B------:R-:W-:Y:S02]  /*09e0*/  BAR.SYNC.DEFER_BLOCKING 0x0 ;  /* 0x0000000000007b1d */ /* 0x000fe40000010000 */
[----:B------:R-:W-:Y:S01]  /*09f0*/  ISETP.GT.U32.AND P0, PT, R12, R87, PT ;  /* 0x000000570c00720c */ /* 0x000fe20003f04070 */
[----:B------:R-:W-:-:S02]  /*0a00*/  IMAD.MOV.U32 R4, RZ, RZ, R11 ;  /* 0x000000ffff047224 */ /* 0x000fc400078e000b */
[----:B------:R-:W-:Y:S02]  /*0a10*/  IMAD.SHL.U32 R3, R16, 0x200000, RZ ;  /* 0x0020000010037824 */ /* 0x000fe400078e00ff */
[----:B------:R-:W-:-:S03]  /*0a20*/  IMAD.HI.U32 R2, R6, R4, RZ ;  /* 0x0000000406027227 */ /* 0x000fc600078e00ff */
[----:B------:R-:W-:Y:S01]  /*0a30*/  LOP3.LUT R3, R3, 0x600000, RZ, 0xc0, !PT ;  /* 0x0060000003037812 */ /* 0x000fe200078ec0ff */
[----:B------:R-:W-:Y:S01]  /*0a40*/  VIADD R16, R0, 0x2 ;  /* 0x0000000200107836 */ /* 0x000fe20000000000 */
[----:B0-----:R-:W-:Y:S01]  /*0a50*/  R2UR UR5, R10 ;  /* 0x000000000a0572ca */ /* 0x001fe200000e0000 */
[----:B------:R-:W-:Y:S01]  /*0a60*/  IMAD.MOV R2, RZ, RZ, -R2 ;  /* 0x000000ffff027224 */ /* 0x000fe200078e0a02 */
[----:B------:R-:W-:Y:S01]  /*0a70*/  R2UR UR4, R3 ;  /* 0x00000000030472ca */ /* 0x000fe200000e0000 */
[----:B------:R-:W-:Y:S01]  /*0a80*/  IMAD.SHL.U32 R9, R9, 0x2, RZ ;  /* 0x0000000209097824 */ /* 0x000fe200078e00ff */
[----:B------:R-:W-:Y:S01]  /*0a90*/  SHF.R.S32.HI R3, RZ, 0x6, R39 ;  /* 0x00000006ff037819 */ /* 0x000fe20000011427 */
[----:B------:R-:W-:Y:S01]  /*0aa0*/  IMAD R4, R7, R2, R4 ;  /* 0x0000000207047224 */ /* 0x000fe200078e0204 */
[----:B------:R-:W-:Y:S01]  /*0ab0*/  IABS R10, R16 ;  /* 0x00000010000a7213 */ /* 0x000fe20000000000 */
[----:B------:R-:W-:Y:S01]  /*0ac0*/  VIADD R17, R0, 0x3 ;  /* 0x0000000300117836 */ /* 0x000fe20000000000 */
[----:B------:R-:W-:Y:S01]  /*0ad0*/  LOP3.LUT R2, R39, 0x40, RZ, 0xc0, !PT ;  /* 0x0000004027027812 */ /* 0x000fe200078ec0ff */
[----:B------:R-:W-:Y:S01]  /*0ae0*/  @!P0 IMAD.IADD R87, R87, 0x1, -R12 ;  /* 0x0000000157578824 */ /* 0x000fe200078e0a0c */
[----:B------:R-:W-:Y:S01]  /*0af0*/  SGXT R3, R3, 0x1 ;  /* 0x000000010303781a */ /* 0x000fe20000000200 */
[----:B------:R-:W-:Y:S01]  /*0b00*/  IMAD.HI.U32 R5, R6, R10, RZ ;  /* 0x0000000a06057227 */ /* 0x000fe200078e00ff */
[----:B------:R-:W-:-:S02]  /*0b10*/  IABS R11, R17 ;  /* 0x00000011000b7213 */ /* 0x000fc40000000000 */
[----:B------:R-:W-:Y:S01]  /*0b20*/  LOP3.LUT R3, R9, 0x90, R3, 0x78, !PT ;  /* 0x0000009009037812 */ /* 0x000fe200078e7803 */
[----:B------:R-:W-:Y:S01]  /*0b30*/  IMAD R2, R2, 0x200, R9 ;  /* 0x0000020002027824 */ /* 0x000fe200078e0209 */
[----:B------:R-:W-:Y:S01]  /*0b40*/  ISETP.GT.U32.AND P3, PT, R7, R4, PT ;  /* 0x000000040700720c */ /* 0x000fe20003f64070 */
[----:B------:R-:W-:Y:S01]  /*0b50*/  VIADD R18, R0, 0x4 ;  /* 0x0000000400127836 */ /* 0x000fe20000000000 */
[----:B------:R-:W-:Y:S01]  /*0b60*/  ISETP.GT.U32.AND P2, PT, R12, R87, PT ;  /* 0x000000570c00720c */ /* 0x000fe20003f44070 */
[----:B------:R-:W-:Y:S01]  /*0b70*/  IMAD.MOV R9, RZ, RZ, -R5 ;  /* 0x000000ffff097224 */ /* 0x000fe200078e0a05 */
[----:B-12---:R-:W-:Y:S11]  /*0b80*/  @P1 BRA `(.L_x_5) ;  /* 0x0000000000181947 */ /* 0x006ff60003800000 */
[----:B------:R-:W-:Y:S01]  /*0b90*/  ELECT P0, URZ, PT ;  /* 0x0000000000ff782f */ /* 0x000fe20003800000 */
[----:B------:R-:W-:Y:S01]  /*0ba0*/  IMAD.MOV.U32 R5, RZ, RZ, 0x1 ;  /* 0x00000001ff057424 */ /* 0x000fe200078e00ff */
[----:B------:R-:W-:Y:S11]  /*0bb0*/  UVIRTCOUNT.DEALLOC.SMPOOL 0x80 ;  /* 0x000000800000784c */ /* 0x000ff60000000000 */
[----:B------:R-:W-:-:S04]  /*0bc0*/  @P0 MOV R14, 0x40 ;  /* 0x00000040000e0802 */ /* 0x000fc80000000f00 */
[----:B------:R-:W-:-:S05]  /*0bd0*/  @P0 LEA R14, R13, R14, 0x18 ;  /* 0x0000000e0d0e0211 */ /* 0x000fca00078ec0ff */
[----:B------:R0:W-:Y:S02]  /*0be0*/  @P0 STS.U8 [R14], R5 ;  /* 0x000000050e000388 */ /* 0x0001e40000000000 */
.L_x_5:
[----:B------:R-:W-:Y:S01]  /*0bf0*/  @!P3 IMAD.IADD R4, R4, 0x1, -R7 ;  /* 0x000000010404b824 */ /* 0x000fe200078e0a07 */
[----:B------:R-:W-:Y:S01]  /*0c00*/  ISETP.GE.AND P4, PT, R19, RZ, PT ;  /* 0x000000ff1300720c */ /* 0x000fe20003f86270 */
[C---:B------:R-:W-:Y:S01]  /*0c10*/  IMAD R10, R7.reuse, R9, R10 ;  /* 0x00000009070a7224 */ /* 0x040fe200078e020a */
[----:B------:R-:W-:Y:S01]  /*0c20*/  ISETP.NE.AND P5, PT, R8, RZ, PT ;  /* 0x000000ff0800720c */ /* 0x000fe20003fa5270 */
[C---:B0-----:R-:W-:Y:S01]  /*0c30*/  IMAD.HI.U32 R5, R6.reuse, R11, RZ ;  /* 0x0000000b06057227 */ /* 0x041fe200078e00ff */
[----:B------:R-:W-:Y:S01]  /*0c40*/  ISETP.GT.U32.AND P3, PT, R7, R4, PT ;  /* 0x000000040700720c */ /* 0x000fe20003f64070 */
[----:B------:R-:W-:Y:S01]  /*0c50*/  STL [R1+0x412c], R3 ;  /* 0x00412c0301007387 */ /* 0x000fe20000100800 */
[----:B------:R-:W-:Y:S01]  /*0c60*/  IABS R9, R18 ;  /* 0x0000001200097213 */ /* 0x000fe20000000000 */
[----:B------:R-:W-:Y:S01]  /*0c70*/  @!P2 IMAD.IADD R87, R87, 0x1, -R12 ;  /* 0x000000015757a824 */ /* 0x000fe200078e0a0c */
[----:B------:R-:W-:Y:S01]  /*0c80*/  ISETP.GT.U32.AND P2, PT, R7, R10, PT ;  /* 0x0000000a0700720c */ /* 0x000fe20003f44070 */
[----:B------:R-:W-:Y:S01]  /*0c90*/  IMAD.MOV R12, RZ, RZ, -R5 ;  /* 0x000000ffff0c7224 */ /* 0x000fe200078e0a05 */
[----:B------:R-:W-:Y:S01]  /*0ca0*/  ISETP.GE.AND P0, PT, R15, RZ, PT ;  /* 0x000000ff0f00720c */ /* 0x000fe20003f06270 */
[----:B------:R-:W-:Y:S01]  /*0cb0*/  IMAD.HI.U32 R5, R6, R9, RZ ;  /* 0x0000000906057227 */ /* 0x000fe200078e00ff */
[----:B------:R0:W-:Y:S01]  /*0cc0*/  STL [R1+0x4128], R2 ;  /* 0x0041280201007387 */ /* 0x0001e20000100800 */
[----:B------:R-:W-:Y:S01]  /*0cd0*/  SHF.R.U32.HI R40, RZ, 0x6, R39 ;  /* 0x00000006ff287819 */ /* 0x000fe20000011627 */
[----:B------:R-:W1:Y:S01]  /*0ce0*/  LDC.64 R88, c[0x0][0x3a8] ;  /* 0x0000ea00ff587b82 */ /* 0x000e620000000a00 */
[----:B------:R-:W-:-:S02]  /*0cf0*/  IMAD R12, R7, R12, R11 ;  /* 0x0000000c070c7224 */ /* 0x000fc400078e020b */
[----:B------:R-:W-:Y:S01]  /*0d00*/  @!P4 IMAD.MOV R87, RZ, RZ, -R87 ;  /* 0x000000ffff57c224 */ /* 0x000fe200078e0a57 */
[----:B------:R-:W-:Y:S01]  /*0d10*/  @!P5 LOP3.LUT R87, RZ, R8, RZ, 0x33, !PT ;  /* 0x00000008ff57d212 */ /* 0x000fe200078e33ff */
[----:B------:R-:W-:Y:S01]  /*0d20*/  IMAD.MOV R8, RZ, RZ, -R5 ;  /* 0x000000ffff087224 */ /* 0x000fe200078e0a05 */
[----:B------:R-:W-:Y:S01]  /*0d30*/  ISETP.GT.U32.AND P6, PT, R7, R12, PT ;  /* 0x0000000c0700720c */ /* 0x000fe20003fc4070 */
[--C-:B------:R-:W-:Y:S01]  /*0d40*/  @!P3 IMAD.IADD R4, R4, 0x1, -R7.reuse ;  /* 0x000000010404b824 */ /* 0x100fe200078e0a07 */
[----:B------:R-:W-:Y:S01]  /*0d50*/  ISETP.GE.AND P4, PT, R16, RZ, PT ;  /* 0x000000ff1000720c */ /* 0x000fe20003f86270 */
[----:B------:R-:W-:Y:S01]  /*0d60*/  @!P2 IMAD.IADD R10, R10, 0x1, -R7 ;  /* 0x000000010a0aa824 */ /* 0x000fe200078e0a07 */
[----:B------:R-:W-:Y:S01]  /*0d70*/  ISETP.GE.AND P2, PT, R17, RZ, PT ;  /* 0x000000ff1100720c */ /* 0x000fe20003f46270 */
[C---:B------:R-:W-:Y:S01]  /*0d80*/  IMAD R8, R7.reuse, R8, R9 ;  /* 0x0000000807087224 */ /* 0x040fe200078e0209 */
[----:B------:R-:W-:Y:S01]  /*0d90*/  ISETP.GE.AND P3, PT, R18, RZ, PT ;  /* 0x000000ff1200720c */ /* 0x000fe20003f66270 */
[----:B0-----:R-:W-:Y:S01]  /*0da0*/  IMAD.MOV.U32 R2, RZ, RZ, R4 ;  /* 0x000000ffff027224 */ /* 0x001fe200078e0004 */
[----:B------:R-:W-:Y:S01]  /*0db0*/  ISETP.GT.U32.AND P5, PT, R7, R10, PT ;  /* 0x0000000a0700720c */ /* 0x000fe20003fa4070 */
[----:B------:R-:W-:-:S02]  /*0dc0*/  VIADD R13, R0, 0x5 ;  /* 0x00000005000d7836 */ /* 0x000fc40000000000 */
[----:B------:R-:W-:Y:S01]  /*0dd0*/  @!P0 IMAD.MOV R2, RZ, RZ, -R2 ;  /* 0x000000ffff028224 */ /* 0x000fe200078e0a02 */
[C---:B------:R-:W-:Y:S01]  /*0de0*/  ISETP.GT.U32.AND P0, PT, R7.reuse, R8, PT ;  /* 0x000000080700720c */ /* 0x040fe20003f04070 */
[----:B------:R-:W-:Y:S01]  /*0df0*/  @!P6 IMAD.IADD R12, R12, 0x1, -R7 ;  /* 0x000000010c0ce824 */ /* 0x000fe200078e0a07 */
[----:B------:R-:W-:Y:S01]  /*0e00*/  IABS R11, R13 ;  /* 0x0000000d000b7213 */ /* 0x000fe20000000000 */
[C---:B------:R-:W-:Y:S01]  /*0e10*/  VIADD R15, R0.reuse, 0x6 ;  /* 0x00000006000f7836 */ /* 0x040fe20000000000 */
[----:B------:R0:W-:Y:S01]  /*0e20*/  STL [R1+0xf4], R2 ;  /* 0x0000f40201007387 */ /* 0x0001e20000100800 */
[----:B------:R-:W-:Y:S01]  /*0e30*/  VIADD R16, R0, 0x7 ;  /* 0x0000000700107836 */ /* 0x000fe20000000000 */
[----:B------:R-:W-:Y:S01]  /*0e40*/  ISETP.GT.U32.AND P6, PT, R7, R12, PT ;  /* 0x0000000c0700720c */ /* 0x000fe20003fc4070 */
[----:B------:R-:W-:Y:S01]  /*0e50*/  IMAD.MOV.U32 R5, RZ, RZ, R11 ;  /* 0x000000ffff057224 */ /* 0x000fe200078e000b */
[----:B------:R-:W-:Y:S01]  /*0e60*/  IABS R11, R15 ;  /* 0x0000000f000b7213 */ /* 0x000fe20000000000 */
[----:B------:R-:W-:Y:S01]  /*0e70*/  @!P5 IMAD.IADD R10, R10, 0x1, -R7 ;  /* 0x000000010a0ad824 */ /* 0x000fe200078e0a07 */
[----:B------:R-:W-:Y:S01]  /*0e80*/  ISETP.GE.AND P5, PT, R13, RZ, PT ;  /* 0x000000ff0d00720c */ /* 0x000fe20003fa6270 */
[----:B------:R-:W-:Y:S01]  /*0e90*/  IMAD.HI.U32 R4, R6, R5, RZ ;  /* 0x0000000506047227 */ /* 0x000fe200078e00ff */
[----:B------:R-:W-:-:S03]  /*0ea0*/  IABS R13, R16 ;  /* 0x00000010000d7213 */ /* 0x000fc60000000000 */
[----:B------:R-:W-:Y:S02]  /*0eb0*/  @!P0 IMAD.IADD R8, R8, 0x1, -R7 ;  /* 0x0000000108088824 */ /* 0x000fe400078e0a07 */
[----:B------:R-:W-:Y:S02]  /*0ec0*/  IMAD.MOV R4, RZ, RZ, -R4 ;  /* 0x000000ffff047224 */ /* 0x000fe400078e0a04 */
[----:B0-----:R-:W-:Y:S01]  /*0ed0*/  IMAD.MOV.U32 R2, RZ, RZ, R10 ;  /* 0x000000ffff027224 */ /* 0x001fe200078e000a */
[C---:B------:R-:W-:Y:S01]  /*0ee0*/  ISETP.GT.U32.AND P0, PT, R7.reuse, R8, PT ;  /* 0x000000080700720c */ /* 0x040fe20003f04070 */
[----:B------:R-:W-:Y:S02]  /*0ef0*/  IMAD R4, R7, R4, R5 ;  /* 0x0000000407047224 */ /* 0x000fe400078e0205 */
[----:B------:R-:W-:Y:S01]  /*0f00*/  @!P4 IMAD.MOV R2, RZ, RZ, -R2 ;  /* 0x000000ffff02c224 */ /* 0x000fe200078e0a02 */
[----:B------:R-:W-:Y:S01]  /*0f10*/  ISETP.GE.AND P4, PT, R15, RZ, PT ;  /* 0x000000ff0f00720c */ /* 0x000fe20003f86270 */
[----:B------:R-:W-:Y:S01]  /*0f20*/  @!P6 IMAD.IADD R12, R12, 0x1, -R7 ;  /* 0x000000010c0ce824 */ /* 0x000fe200078e0a07 */
[----:B------:R-:W-:Y:S01]  /*0f30*/  ISETP.GT.U32.AND P6, PT, R7, R4, PT ;  /* 0x000000040700720c */ /* 0x000fe20003fc4070 */
[C---:B------:R-:W-:Y:S01]  /*0f40*/  IMAD.HI.U32 R5, R6.reuse, R11, RZ ;  /* 0x0000000b06057227 */ /* 0x040fe200078e00ff */
[----:B------:R0:W-:Y:S03]  /*0f50*/  STL [R1+0xf8], R2 ;  /* 0x0000f80201007387 */ /* 0x0001e60000100800 */
[----:B------:R-:W-:-:S04]  /*0f60*/  IMAD.HI.U32 R9, R6, R13, RZ ;  /* 0x0000000d06097227 */ /* 0x000fc800078e00ff */
[----:B------:R-:W-:Y:S02]  /*0f70*/  IMAD.MOV R10, RZ, RZ, -R5 ;  /* 0x000000ffff0a7224 */ /* 0x000fe400078e0a05 */
[----:B------:R-:W-:Y:S02]  /*0f80*/  @!P0 IMAD.IADD R8, R8, 0x1, -R7 ;  /* 0x0000000108088824 */ /* 0x000fe400078e0a07 */
[----:B0-----:R-:W-:Y:S02]  /*0f90*/  IMAD.MOV.U32 R2, RZ, RZ, R12 ;  /* 0x000000ffff027224 */ /* 0x001fe400078e000c */
[----:B------:R-:W-:Y:S02]  /*0fa0*/  IMAD.MOV R12, RZ, RZ, -R9 ;  /* 0x000000ffff0c7224 */ /* 0x000fe400078e0a09 */
[----:B------:R-:W-:Y:S01]  /*0fb0*/  @!P2 IMAD.MOV R2, RZ, RZ, -R2 ;  /* 0x000000ffff02a224 */ /* 0x000fe200078e0a02 */
[----:B------:R-:W-:Y:S01]  /*0fc0*/  ISETP.GE.AND P2, PT, R16, RZ, PT ;  /* 0x000000ff1000720c */ /* 0x000fe20003f46270 */
[----:B------:R-:W-:-:S02]  /*0fd0*/  IMAD R10, R7, R10, R11 ;  /* 0x0000000a070a7224 */ /* 0x000fc400078e020b */
[----:B------:R-:W-:Y:S01]  /*0fe0*/  VIADD R17, R0, 0x8 ;  /* 0x0000000800117836 */ /* 0x000fe20000000000 */
[----:B------:R0:W-:Y:S01]  /*0ff0*/  STL [R1+0xfc], R2 ;  /* 0x0000fc0201007387 */ /* 0x0001e20000100800 */
[C---:B------:R-:W-:Y:S01]  /*1000*/  IMAD R12, R7.reuse, R12, R13 ;  /* 0x0000000c070c7224 */ /* 0x040fe200078e020d */
[C---:B------:R-:W-:Y:S01]  /*1010*/  ISETP.GT.U32.AND P0, PT, R7.reuse, R10, PT ;  /* 0x0000000a0700720c */ /* 0x040fe20003f04070 */
[----:B------:R-:W-:Y:S01]  /*1020*/  @!P6 IMAD.IADD R4, R4, 0x1, -R7 ;  /* 0x000000010404e824 */ /* 0x000fe200078e0a07 */
[----:B------:R-:W-:Y:S01]  /*1030*/  IABS R14, R17 ;  /* 0x00000011000e7213 */ /* 0x000fe20000000000 */
[C---:B------:R-:W-:Y:S01]  /*1040*/  VIADD R15, R0.reuse, 0xa ;  /* 0x0000000a000f7836 */ /* 0x040fe20000000000 */
[C---:B------:R-:W-:Y:S01]  /*1050*/  IADD3 R13, PT, PT, R0.reuse, 0x9, RZ ;  /* 0x00000009000d7810 */ /* 0x040fe20007ffe0ff */
[----:B------:R-:W-:Y:S01]  /*1060*/  VIADD R18, R0, 0xb ;  /* 0x0000000b00127836 */ /* 0x000fe20000000000 */
[----:B------:R-:W-:Y:S01]  /*1070*/  ISETP.GT.U32.AND P6, PT, R7, R4, PT ;  /* 0x000000040700720c */ /* 0x000fe20003fc4070 */
[----:B------:R-:W-:Y:S01]  /*1080*/  IMAD.MOV.U32 R9, RZ, RZ, R14 ;  /* 0x000000ffff097224 */ /* 0x000fe200078e000e */
[----:B------:R-:W-:Y:S01]  /*1090*/  IABS R11, R13 ;  /* 0x0000000d000b7213 */ /* 0x000fe20000000000 */
[----:B0-----:R-:W-:Y:S01]  /*10a0*/  IMAD.MOV.U32 R2, RZ, RZ, R8 ;  /* 0x000000ffff027224 */ /* 0x001fe200078e0008 */
[----:B------:R-:W-:Y:S01]  /*10b0*/  IABS R14, R15 ;  /* 0x0000000f000e7213 */ /* 0x000fe20000000000 */
[----:B------:R-:W-:Y:S01]  /*10c0*/  IMAD.HI.U32 R5, R6, R9, RZ ;  /* 0x0000000906057227 */ /* 0x000fe200078e00ff */
[----:B------:R-:W-:-:S03]  /*10d0*/  IABS R16, R18 ;  /* 0x0000001200107213 */ /* 0x000fc60000000000 */
[----:B------:R-:W-:Y:S01]  /*10e0*/  @!P3 IMAD.MOV R2, RZ, RZ, -R2 ;  /* 0x000000ffff02b224 */ /* 0x000fe200078e0a02 */
[C---:B------:R-:W-:Y:S01]  /*10f0*/  ISETP.GT.U32.AND P3, PT, R7.reuse, R12, PT ;  /* 0x0000000c0700720c */ /* 0x040fe20003f64070 */
[----:B------:R-:W-:Y:S02]  /*1100*/  @!P0 IMAD.IADD R10, R10, 0x1, -R7 ;  /* 0x000000010a0a8824 */ /* 0x000fe400078e0a07 */
[----:B------:R-:W-:Y:S01]  /*1110*/  IMAD.MOV R8, RZ, RZ, -R5 ;  /* 0x000000ffff087224 */ /* 0x000fe200078e0a05 */
[----:B------:R0:W-:Y:S01]  /*1120*/  STL [R1+0x104], R2 ;  /* 0x0001040201007387 */ /* 0x0001e20000100800 */
[----:B------:R-:W-:Y:S01]  /*1130*/  @!P6 IMAD.IADD R4, R4, 0x1, -R7 ;  /* 0x000000010404e824 */ /* 0x000fe200078e0a07 */
[C---:B------:R-:W-:Y:S01]  /*1140*/  ISETP.GT.U32.AND P0, PT, R7.reuse, R10, PT ;  /* 0x0000000a0700720c */ /* 0x040fe20003f04070 */
[----:B------:R-:W-:Y:S02]  /*1150*/  IMAD R8, R7, R8, R9 ;  /* 0x0000000807087224 */ /* 0x000fe400078e0209 */
[----:B------:R-:W-:-:S03]  /*1160*/  IMAD.HI.U32 R5, R6, R14, RZ ;  /* 0x0000000e06057227 */ /* 0x000fc600078e00ff */
[C---:B------:R-:W-:Y:S01]  /*1170*/  ISETP.GT.U32.AND P6, PT, R7.reuse, R8, PT ;  /* 0x000000080700720c */ /* 0x040fe20003fc4070 */
[----:B------:R-:W-:Y:S02]  /*1180*/  @!P3 IMAD.IADD R12, R12, 0x1, -R7 ;  /* 0x000000010c0cb824 */ /* 0x000fe400078e0a07 */
[----:B0-----:R-:W-:Y:S02]  /*1190*/  IMAD.MOV.U32 R2, RZ, RZ, R4 ;  /* 0x000000ffff027224 */ /* 0x001fe400078e0004 */
[----:B------:R-:W-:Y:S01]  /*11a0*/  IMAD.HI.U32 R4, R6, R11, RZ ;  /* 0x0000000b06047227 */ /* 0x000fe200078e00ff */
[----:B------:R-:W-:-:S03]  /*11b0*/  ISETP.GT.U32.AND P3, PT, R7, R12, PT ;  /* 0x0000000c0700720c */ /* 0x000fc60003f64070 */
[----:B------:R-:W-:Y:S02]  /*11c0*/  IMAD.MOV R4, RZ, RZ, -R4 ;  /* 0x000000ffff047224 */ /* 0x000fe400078e0a04 */
[----:B------:R-:W-:Y:S02]  /*11d0*/  IMAD.MOV R5, RZ, RZ, -R5 ;  /* 0x000000ffff057224 */ /* 0x000fe400078e0a05 */
[----:B------:R-:W-:Y:S01]  /*11e0*/  @!P0 IMAD.IADD R10, R10, 0x1, -R7 ;  /* 0x000000010a0a8824 */ /* 0x000fe200078e0a07 */
[----:B------:R-:W-:Y:S01]  /*11f0*/  ISETP.GE.AND P0, PT, R13, RZ, PT ;  /* 0x000000ff0d00720c */ /* 0x000fe20003f06270 */
[C---:B------:R-:W-:Y:S02]  /*1200*/  IMAD R4, R7.reuse, R4, R11 ;  /* 0x0000000407047224 */ /* 0x040fe400078e020b */
[C---:B------:R-:W-:Y:S02]  /*1210*/  IMAD R14, R7.reuse, R5, R14 ;  /* 0x00000005070e7224 */ /* 0x040fe400078e020e */
[----:B------:R-:W-:Y:S01]  /*1220*/  @!P3 IMAD.IADD R12, R12, 0x1, -R7 ;  /* 0x000000010c0cb824 */ /* 0x000fe200078e0a07 */
[----:B------:R-:W-:Y:S01]  /*1230*/  ISETP.GT.U32.AND P3, PT, R7, R4, PT ;  /* 0x000000040700720c */ /* 0x000fe20003f64070 */
[----:B------:R-:W-:-:S02]  /*1240*/  IMAD.MOV.U32 R3, RZ, RZ, R10 ;  /* 0x000000ffff037224 */ /* 0x000fc400078e000a */
[----:B------:R-:W-:Y:S02]  /*1250*/  @!P6 IMAD.IADD R8, R8, 0x1, -R7 ;  /* 0x000000010808e824 */ /* 0x000fe400078e0a07 */
[----:B------:R-:W-:Y:S01]  /*1260*/  @!P4 IMAD.MOV R3, RZ, RZ, -R3 ;  /* 0x000000ffff03c224 */ /* 0x000fe200078e0a03 */
[C---:B------:R-:W-:Y:S01]  /*1270*/  ISETP.GT.U32.AND P4, PT, R7.reuse, R14, PT ;  /* 0x0000000e0700720c */ /* 0x040fe20003f84070 */
[----:B------:R-:W-:Y:S01]  /*1280*/  IMAD.HI.U32 R9, R6, R16, RZ ;  /* 0x0000001006097227 */ /* 0x000fe200078e00ff */
[----:B------:R-:W-:-:S03]  /*1290*/  ISETP.GT.U32.AND P6, PT, R7, R8, PT ;  /* 0x000000080700720c */ /* 0x000fc60003fc4070 */
[----:B------:R-:W-:Y:S01]  /*12a0*/  @!P5 IMAD.MOV R2, RZ, RZ, -R2 ;  /* 0x000000ffff02d224 */ /* 0x000fe200078e0a02 */
[----:B------:R-:W-:Y:S01]  /*12b0*/  ISETP.GE.AND P5, PT, R17, RZ, PT ;  /* 0x000000ff1100720c */ /* 0x000fe20003fa6270 */
[----:B------:R-:W-:Y:S02]  /*12c0*/  IMAD.MOV R9, RZ, RZ, -R9 ;  /* 0x000000ffff097224 */ /* 0x000fe400078e0a09 */
[----:B------:R-:W-:Y:S01]  /*12d0*/  VIADD R13, R0, 0xc ;  /* 0x0000000c000d7836 */ /* 0x000fe20000000000 */
[----:B------:R0:W-:Y:S01]  /*12e0*/  STL [R1+0x108], R2 ;  /* 0x0001080201007387 */ /* 0x0001e20000100800 */
[C---:B------:R-:W-:Y:S02]  /*12f0*/  IMAD R16, R7.reuse, R9, R16 ;  /* 0x0000000907107224 */ /* 0x040fe400078e0210 */
[--C-:B------:R-:W-:Y:S01]  /*1300*/  @!P3 IMAD.IADD R4, R4, 0x1, -R7.reuse ;  /* 0x000000010404b824 */ /* 0x100fe200078e0a07 */
[----:B------:R-:W-:Y:S01]  /*1310*/  IABS R9, R13 ;  /* 0x0000000d00097213 */ /* 0x000fe20000000000 */
[--C-:B------:R-:W-:Y:S01]  /*1320*/  @!P4 IMAD.IADD R14, R14, 0x1, -R7.reuse ;  /* 0x000000010e0ec824 */ /* 0x100fe200078e0a07 */
[----:B------:R-:W-:Y:S01]  /*1330*/  STL [R1+0x10c], R3 ;  /* 0x00010c0301007387 */ /* 0x000fe20000100800 */
[----:B------:R-:W-:Y:S01]  /*1340*/  @!P6 IMAD.IADD R8, R8, 0x1, -R7 ;  /* 0x000000010808e824 */ /* 0x000fe200078e0a07 */
[C---:B------:R-:W-:Y:S01]  /*1350*/  ISETP.GT.U32.AND P4, PT, R7.reuse, R4, PT ;  /* 0x000000040700720c */ /* 0x040fe20003f84070 */
[----:B------:R-:W-:Y:S01]  /*1360*/  IMAD.HI.U32 R5, R6, R9, RZ ;  /* 0x0000000906057227 */ /* 0x000fe200078e00ff */
[----:B------:R-:W-:-:S02]  /*1370*/  ISETP.GT.U32.AND P6, PT, R7, R16, PT ;  /* 0x000000100700720c */ /* 0x000fc40003fc4070 */
[----:B------:R-:W-:Y:S01]  /*1380*/  ISETP.GE.AND P3, PT, R18, RZ, PT ;  /* 0x000000ff1200720c */ /* 0x000fe20003f66270 */
[----:B0-----:R-:W-:Y:S02]  /*1390*/  IMAD.MOV.U32 R2, RZ, RZ, R12 ;  /* 0x000000ffff027224 */ /* 0x001fe400078e000c */
[C---:B------:R-:W-:Y:S02]  /*13a0*/  VIADD R17, R0.reuse, 0xe ;  /* 0x0000000e00117836 */ /* 0x040fe40000000000 */
[----:B------:R-:W-:Y:S01]  /*13b0*/  @!P2 IMAD.MOV R2, RZ, RZ, -R2 ;  /* 0x000000ffff02a224 */ /* 0x000fe200078e0a02 */
[----:B------:R-:W-:Y:S01]  /*13c0*/  ISETP.GE.AND P2, PT, R15, RZ, PT ;  /* 0x000000ff0f00720c */ /* 0x000fe20003f46270 */
[----:B------:R-:W-:Y:S01]  /*13d0*/  VIADD R15, R0, 0xd ;  /* 0x0000000d000f7836 */ /* 0x000fe20000000000 */
[----:B------:R-:W-:Y:S01]  /*13e0*/  IABS R12, R17 ;  /* 0x00000011000c7213 */ /* 0x000fe20000000000 */
[--C-:B------:R-:W-:Y:S01]  /*13f0*/  @!P4 IMAD.IADD R4, R4, 0x1, -R7.reuse ;  /* 0x000000010404c824 */ /* 0x100fe200078e0a07 */
[----:B------:R0:W-:Y:S01]  /*1400*/  STL [R1+0x110], R2 ;  /* 0x0001100201007387 */ /* 0x0001e20000100800 */
[----:B------:R-:W-:Y:S01]  /*1410*/  @!P6 IMAD.IADD R16, R16, 0x1, -R7 ;  /* 0x000000011010e824 */ /* 0x000fe200078e0a07 */
[----:B------:R-:W-:Y:S01]  /*1420*/  IABS R10, R15 ;  /* 0x0000000f000a7213 */ /* 0x000fe20000000000 */
[C---:B------:R-:W-:Y:S01]  /*1430*/  VIADD R18, R0.reuse, 0xf ;  /* 0x0000000f00127836 */ /* 0x040fe20000000000 */
[----:B------:R-:W-:Y:S01]  /*1440*/  ISETP.GT.U32.AND P6, PT, R7, R14, PT ;  /* 0x0000000e0700720c */ /* 0x000fe20003fc4070 */
[----:B------:R-:W-:-:S02]  /*1450*/  VIADD R19, R0, 0x10 ;  /* 0x0000001000137836 */ /* 0x000fc40000000000 */
[C---:B------:R-:W-:Y:S01]  /*1460*/  VIADD R20, R0.reuse, 0x13 ;  /* 0x0000001300147836 */ /* 0x040fe20000000000 */
[----:B------:R-:W-:Y:S01]  /*1470*/  IABS R11, R18 ;  /* 0x00000012000b7213 */ /* 0x000fe20000000000 */
[----:B------:R-:W-:Y:S02]  /*1480*/  VIADD R21, R0, 0x15 ;  /* 0x0000001500157836 */ /* 0x000fe40000000000 */
[----:B0-----:R-:W-:Y:S02]  /*1490*/  IMAD.MOV.U32 R2, RZ, RZ, R8 ;  /* 0x000000ffff027224 */ /* 0x001fe400078e0008 */
[----:B------:R-:W-:Y:S02]  /*14a0*/  IMAD.MOV R8, RZ, RZ, -R5 ;  /* 0x000000ffff087224 */ /* 0x000fe400078e0a05 */
[----:B------:R-:W-:-:S04]  /*14b0*/  IMAD.HI.U32 R5, R6, R10, RZ ;  /* 0x0000000a06057227 */ /* 0x000fc800078e00ff */
[C---:B------:R-:W-:Y:S02]  /*14c0*/  IMAD R8, R7.reuse, R8, R9 ;  /* 0x0000000807087224 */ /* 0x040fe400078e0209 */
[----:B------:R-:W-:Y:S02]  /*14d0*/  IMAD.MOV R5, RZ, RZ, -R5 ;  /* 0x000000ffff057224 */ /* 0x000fe400078e0a05 */
[----:B------:R-:W-:Y:S01]  /*14e0*/  @!P5 IMAD.MOV R2, RZ, RZ, -R2 ;  /* 0x000000ffff02d224 */ /* 0x000fe200078e0a02 */
[C---:B------:R-:W-:Y:S01]  /*14f0*/  ISETP.GT.U32.AND P4, PT, R7.reuse, R8, PT ;  /* 0x000000080700720c */ /* 0x040fe20003f84070 */
[C---:B------:R-:W-:Y:S01]  /*1500*/  IMAD R10, R7.reuse, R5, R10 ;  /* 0x00000005070a7224 */ /* 0x040fe200078e020a */
[C---:B------:R-:W-:Y:S01]  /*1510*/  ISETP.GT.U32.AND P5, PT, R7.reuse, R16, PT ;  /* 0x000000100700720c */ /* 0x040fe20003fa4070 */
[----:B------:R-:W-:Y:S01]  /*1520*/  IMAD.HI.U32 R5, R6, R12, RZ ;  /* 0x0000000c06057227 */ /* 0x000fe200078e00ff */
[----:B------:R0:W-:Y:S03]  /*1530*/  STL [R1+0x118], R2 ;  /* 0x0001180201007387 */ /* 0x0001e60000100800 */
[----:B------:R-:W-:Y:S01]  /*1540*/  @!P6 IMAD.IADD R14, R14, 0x1, -R7 ;  /* 0x000000010e0ee824 */ /* 0x000fe200078e0a07 */
[----:B------:R-:W-:Y:S01]  /*1550*/  ISETP.GT.U32.AND P6, PT, R7, R10, PT ;  /* 0x0000000a0700720c */ /* 0x000fe20003fc4070 */
[----:B------:R-:W-:-:S02]  /*1560*/  IMAD.MOV R9, RZ, RZ, -R5 ;  /* 0x000000ffff097224 */ /* 0x000fc400078e0a05 */
[----:B------:R-:W-:-:S04]  /*1570*/  IMAD.HI.U32 R5, R6, R11, RZ ;  /* 0x0000000b06057227 */ /* 0x000fc800078e00ff */
[--C-:B------:R-:W-:Y:S01]  /*1580*/  @!P4 IMAD.IADD R8, R8, 0x1, -R7.reuse ;  /* 0x000000010808c824 */ /* 0x100fe200078e0a07 */
[----:B------:R-:W-:Y:S01]  /*1590*/  ISETP.GE.AND P4, PT, R15, RZ, PT ;  /* 0x000000ff0f00720c */ /* 0x000fe20003f86270 */
[----:B0-----:R-:W-:Y:S02]  /*15a0*/  IMAD.MOV.U32 R2, RZ, RZ, R4 ;  /* 0x000000ffff027224 */ /* 0x001fe400078e0004 */
[----:B------:R-:W-:Y:S01]  /*15b0*/  @!P5 IMAD.IADD R16, R16, 0x1, -R7 ;  /* 0x000000011010d824 */ /* 0x000fe200078e0a07 */
[----:B------:R-:W-:Y:S01]  /*15c0*/  ISETP.GE.AND P5, PT, R13, RZ, PT ;  /* 0x000000ff0d00720c */ /* 0x000fe20003fa6270 */
[----:B------:R-:W-:Y:S01]  /*15d0*/  @!P0 IMAD.MOV R2, RZ, RZ, -R2 ;  /* 0x000000ffff028224 */ /* 0x000fe200078e0a02 */
[C---:B------:R-:W-:Y:S01]  /*15e0*/  ISETP.GT.U32.AND P0, PT, R7.reuse, R8, PT ;  /* 0x000000080700720c */ /* 0x040fe20003f04070 */
[----:B------:R-:W-:Y:S01]  /*15f0*/  IMAD.MOV R4, RZ, RZ, -R5 ;  /* 0x000000ffff047224 */ /* 0x000fe200078e0a05 */
[----:B------:R-:W-:Y:S01]  /*1600*/  IABS R13, R19 ;  /* 0x00000013000d7213 */ /* 0x000fe20000000000 */
[----:B------:R-:W-:Y:S01]  /*1610*/  @!P6 IMAD.IADD R10, R10, 0x1, -R7 ;  /* 0x000000010a0ae824 */ /* 0x000fe200078e0a07 */
[----:B------:R0:W-:Y:S01]  /*1620*/  STL [R1+0x11c], R2 ;  /* 0x00011c0201007387 */ /* 0x0001e20000100800 */
[----:B------:R-:W-:-:S02]  /*1630*/  IMAD R4, R7, R4, R11 ;  /* 0x0000000407047224 */ /* 0x000fc400078e020b */
[C---:B------:R-:W-:Y:S01]  /*1640*/  IMAD R12, R7.reuse, R9, R12 ;  /* 0x00000009070c7224 */ /* 0x040fe200078e020c */
[C---:B------:R-:W-:Y:S01]  /*1650*/  ISETP.GT.U32.AND P6, PT, R7.reuse, R10, PT ;  /* 0x0000000a0700720c */ /* 0x040fe20003fc4070 */
[----:B------:R-:W-:Y:S01]  /*1660*/  IMAD.MOV.U32 R9, RZ, RZ, R13 ;  /* 0x000000ffff097224 */ /* 0x000fe200078e000d */
[----:B------:R-:W-:Y:S01]  /*1670*/  IABS R13, R20 ;  /* 0x00000014000d7213 */ /* 0x000fe20000000000 */
[----:B------:R-:W-:Y:S02]  /*1680*/  IMAD.MOV.U32 R3, RZ, RZ, R14 ;  /* 0x000000ffff037224 */ /* 0x000fe400078e000e */
[----:B------:R-:W-:Y:S01]  /*1690*/  @!P0 IMAD.IADD R8, R8, 0x1, -R7 ;  /* 0x0000000108088824 */ /* 0x000fe200078e0a07 */
[----:B------:R-:W-:Y:S01]  /*16a0*/  ISETP.GT.U32.AND P0, PT, R7, R4, PT ;  /* 0x000000040700720c */ /* 0x000fe20003f04070 */
[----:B------:R-:W-:-:S04]  /*16b0*/  IMAD.HI.U32 R5, R6, R9, RZ ;  /* 0x0000000906057227 */ /* 0x000fc800078e00ff */
[----:B0-----:R-:W-:Y:S02]  /*16c0*/  IMAD.MOV.U32 R2, RZ, RZ, R16 ;  /* 0x000000ffff027224 */ /* 0x001fe400078e0010 */
[----:B------:R-:W-:Y:S02]  /*16d0*/  IMAD.MOV R14, RZ, RZ, -R5 ;  /* 0x000000ffff0e7224 */ /* 0x000fe400078e0a05 */
[----:B------:R-:W-:Y:S01]  /*16e0*/  @!P2 IMAD.MOV R3, RZ, RZ, -R3 ;  /* 0x000000ffff03a224 */ /* 0x000fe200078e0a03 */
[----:B------:R-:W-:Y:S01]  /*16f0*/  ISETP.GT.U32.AND P2, PT, R7, R12, PT ;  /* 0x0000000c0700720c */ /* 0x000fe20003f44070 */
[C---:B------:R-:W-:Y:S02]  /*1700*/  VIADD R15, R0.reuse, 0x11 ;  /* 0x00000011000f7836 */ /* 0x040fe40000000000 */
[----:B------:R-:W-:Y:S01]  /*1710*/  @!P3 IMAD.MOV R2, RZ, RZ, -R2 ;  /* 0x000000ffff02b224 */ /* 0x000fe200078e0a02 */
[----:B------:R-:W-:Y:S01]  /*1720*/  ISETP.GE.AND P3, PT, R17, RZ, PT ;  /* 0x000000ff1100720c */ /* 0x000fe20003f66270 */
[C---:B------:R-:W-:Y:S01]  /*1730*/  IMAD R14, R7.reuse, R14, R9 ;  /* 0x0000000e070e7224 */ /* 0x040fe200078e0209 */
[----:B------:R0:W-:Y:S01]  /*1740*/  STL [R1+0x120], R3 ;  /* 0x0001200301007387 */ /* 0x0001e20000100800 */
[----:B------:R-:W-:Y:S01]  /*1750*/  VIADD R17, R0, 0x12 ;  /* 0x0000001200117836 */ /* 0x000fe20000000000 */
[----:B------:R-:W-:Y:S01]  /*1760*/  IABS R9, R15 ;  /* 0x0000000f00097213 */ /* 0x000fe20000000000 */
[--C-:B------:R-:W-:Y:S01]  /*1770*/  @!P0 IMAD.IADD R4, R4, 0x1, -R7.reuse ;  /* 0x0000000104048824 */ /* 0x100fe200078e0a07 */
[----:B------:R2:W-:Y:S01]  /*1780*/  STL [R1+0x128], R2 ;  /* 0x0001280201007387 */ /* 0x0005e20000100800 */
[----:B------:R-:W-:Y:S01]  /*1790*/  @!P6 IMAD.IADD R10, R10, 0x1, -R7 ;  /* 0x000000010a0ae824 */ /* 0x000fe200078e0a07 */
[----:B------:R-:W-:Y:S01]  /*17a0*/  ISETP.GT.U32.AND P6, PT, R7, R14, PT ;  /* 0x0000000e0700720c */ /* 0x000fe20003fc4070 */
[----:B------:R-:W-:Y:S01]  /*17b0*/  IMAD.HI.U32 R5, R6, R9, RZ ;  /* 0x0000000906057227 */ /* 0x000fe200078e00ff */
[----:B------:R-:W-:-:S03]  /*17c0*/  IABS R11, R17 ;  /* 0x00000011000b7213 */ /* 0x000fc60000000000 */
[----:B0-----:R-:W-:Y:S02]  /*17d0*/  IMAD.MOV.U32 R3, RZ, RZ, R8 ;  /* 0x000000ffff037224 */ /* 0x001fe400078e0008 */
[----:B------:R-:W-:-:S04]  /*17e0*/  IMAD.HI.U32 R8, R6, R11, RZ ;  /* 0x0000000b06087227 */ /* 0x000fc800078e00ff */
[----:B------:R-:W-:Y:S01]  /*17f0*/  @!P5 IMAD.MOV R3, RZ, RZ, -R3 ;  /* 0x000000ffff03d224 */ /* 0x000fe200078e0a03 */
[C---:B------:R-:W-:Y:S01]  /*1800*/  ISETP.GT.U32.AND P5, PT, R7.reuse, R4, PT ;  /* 0x000000040700720c */ /* 0x040fe20003fa4070 */
[----:B--2---:R-:W-:Y:S02]  /*1810*/  IMAD.MOV.U32 R2, RZ, RZ, R10 ;  /* 0x000000ffff027224 */ /* 0x004fe400078e000a */
[----:B------:R-:W-:Y:S01]  /*1820*/  IMAD.MOV R10, RZ, RZ, -R5 ;  /* 0x000000ffff0a7224 */ /* 0x000fe200078e0a05 */
[----:B------:R0:W-:Y:S01]  /*1830*/  STL [R1+0x12c], R3 ;  /* 0x00012c0301007387 */ /* 0x0001e20000100800 */
[----:B------:R-:W-:Y:S02]  /*1840*/  IMAD.MOV R16, RZ, RZ, -R8 ;  /* 0x000000ffff107224 */ /* 0x000fe400078e0a08 */
[----:B------:R-:W-:Y:S02]  /*1850*/  IMAD R8, R7, R10, R9 ;  /* 0x0000000a07087224 */ /* 0x000fe400078e0209 */
[----:B------:R-:W-:-:S02]  /*1860*/  @!P6 IMAD.IADD R14, R14, 0x1, -R7 ;  /* 0x000000010e0ee824 */ /* 0x000fc400078e0a07 */
[--C-:B------:R-:W-:Y:S01]  /*1870*/  @!P2 IMAD.IADD R12, R12, 0x1, -R7.reuse ;  /* 0x000000010c0ca824 */ /* 0x100fe200078e0a07 */
[----:B------:R-:W-:Y:S01]  /*1880*/  ISETP.GE.AND P2, PT, R18, RZ, PT ;  /* 0x000000ff1200720c */ /* 0x000fe20003f46270 */
[----:B------:R-:W-:Y:S01]  /*1890*/  @!P5 IMAD.IADD R4, R4, 0x1, -R7 ;  /* 0x000000010404d824 */ /* 0x000fe200078e0a07 */
[C---:B------:R-:W-:Y:S01]  /*18a0*/  ISETP.GT.U32.AND P5, PT, R7.reuse, R8, PT ;  /* 0x000000080700720c */ /* 0x040fe20003fa4070 */
[----:B------:R-:W-:Y:S01]  /*18b0*/  IMAD.HI.U32 R5, R6, R13, RZ ;  /* 0x0000000d06057227 */ /* 0x000fe200078e00ff */
[C---:B------:R-:W-:Y:S02]  /*18c0*/  ISETP.GT.U32.AND P6, PT, R7.reuse, R14, PT ;  /* 0x0000000e0700720c */ /* 0x040fe40003fc4070 */
[C---:B------:R-:W-:Y:S01]  /*18d0*/  ISETP.GT.U32.AND P0, PT, R7.reuse, R12, PT ;  /* 0x0000000c0700720c */ /* 0x040fe20003f04070 */
[----:B------:R-:W-:Y:S01]  /*18e0*/  IMAD R10, R7, R16, R11 ;  /* 0x00000010070a7224 */ /* 0x000fe200078e020b */
[----:B------:R-:W-:Y:S01]  /*18f0*/  IABS R11, R21 ;  /* 0x00000015000b7213 */ /* 0x000fe20000000000 */
[----:B------:R-:W-:-:S02]  /*1900*/  IMAD.MOV R16, RZ, RZ, -R5 ;  /* 0x000000ffff107224 */ /* 0x000fc400078e0a05 */
[----:B------:R-:W-:Y:S01]  /*1910*/  @!P4 IMAD.MOV R2, RZ, RZ, -R2 ;  /* 0x000000ffff02c224 */ /* 0x000fe200078e0a02 */
[----:B------:R-:W-:Y:S01]  /*1920*/  ISETP.GE.AND P4, PT, R19, RZ, PT ;  /* 0x000000ff1300720c */ /* 0x000fe20003f86270 */
[C---:B------:R-:W-:Y:S02]  /*1930*/  IMAD R16, R7.reuse, R16, R13 ;  /* 0x0000001007107224 */ /* 0x040fe400078e020d */
[--C-:B------:R-:W-:Y:S01]  /*1940*/  @!P5 IMAD.IADD R8, R8, 0x1, -R7.reuse ;  /* 0x000000010808d824 */ /* 0x100fe200078e0a07 */
[----:B------:R2:W-:Y:S01]  /*1950*/  STL [R1+0x130], R2 ;  /* 0x0001300201007387 */ /* 0x0005e20000100800 */
[----:B------:R-:W-:Y:S01]  /*1960*/  VIADD R19, R0, 0x14 ;  /* 0x0000001400137836 */ /* 0x000fe20000000000 */
[C---:B------:R-:W-:Y:S01]  /*1970*/  ISETP.GT.U32.AND P5, PT, R7.reuse, R16, PT ;  /* 0x000000100700720c */ /* 0x040fe20003fa4070 */
[--C-:B------:R-:W-:Y:S01]  /*1980*/  @!P6 IMAD.IADD R14, R14, 0x1, -R7.reuse ;  /* 0x000000010e0ee824 */ /* 0x100fe200078e0a07 */
[----:B------:R-:W-:Y:S01]  /*1990*/  ISETP.GT.U32.AND P6, PT, R7, R10, PT ;  /* 0x0000000a0700720c */ /* 0x000fe20003fc4070 */
[----:B------:R-:W-:Y:S01]  /*19a0*/  @!P0 IMAD.IADD R12, R12, 0x1, -R7 ;  /* 0x000000010c0c8824 */ /* 0x000fe200078e0a07 */
[----:B------:R-:W-:Y:S01]  /*19b0*/  IABS R18, R19 ;  /* 0x0000001300127213 */ /* 0x000fe20000000000 */
[----:B------:R-:W-:Y:S01]  /*19c0*/  VIADD R22, R0, 0x16 ;  /* 0x0000001600167836 */ /* 0x000fe20000000000 */
[----:B------:R-:W-:Y:S01]  /*19d0*/  ISETP.GE.AND P0, PT, R15, RZ, PT ;  /* 0x000000ff0f00720c */ /* 0x000fe20003f06270 */
[----:B0-----:R-:W-:-:S02]  /*19e0*/  IMAD.MOV.U32 R3, RZ, RZ, R12 ;  /* 0x000000ffff037224 */ /* 0x001fc400078e000c */
[----:B--2---:R-:W-:Y:S01]  /*19f0*/  IMAD.MOV.U32 R2, RZ, RZ, R4 ;  /* 0x000000ffff027224 */ /* 0x004fe200078e0004 */
[----:B------:R-:W-:Y:S01]  /*1a00*/  IABS R13, R22 ;  /* 0x00000016000d7213 */ /* 0x000fe20000000000 */
[----:B------:R-:W-:-:S04]  /*1a10*/  IMAD.HI.U32 R5, R6, R18, RZ ;  /* 0x0000001206057227 */ /* 0x000fc800078e00ff */
[----:B------:R-:W-:Y:S02]  /*1a20*/  @!P3 IMAD.MOV R3, RZ, RZ, -R3 ;  /* 0x000000ffff03b224 */ /* 0x000fe400078e0a03 */
[----:B------:R-:W-:Y:S01]  /*1a30*/  @!P5 IMAD.IADD R16, R16, 0x1, -R7 ;  /* 0x000000011010d824 */ /* 0x000fe200078e0a07 */
[C---:B------:R-:W-:Y:S01]  /*1a40*/  ISETP.GT.U32.AND P5, PT, R7.reuse, R8, PT ;  /* 0x000000080700720c */ /* 0x040fe20003fa4070 */
[----:B------:R-:W-:Y:S01]  /*1a50*/  @!P2 IMAD.MOV R2, RZ, RZ, -R2 ;  /* 0x000000ffff02a224 */ /* 0x000fe200078e0a02 */
[----:B------:R-:W-:Y:S01]  /*1a60*/  STL [R1+0x134], R3 ;  /* 0x0001340301007387 */ /* 0x000fe20000100800 */
[----:B------:R-:W-:Y:S01]  /*1a70*/  IMAD.MOV R9, RZ, RZ, -R5 ;  /* 0x000000ffff097224 */ /* 0x000fe200078e0a05 */
[----:B------:R-:W-:Y:S01]  /*1a80*/  ISETP.GT.U32.AND P2, PT, R7, R16, PT ;  /* 0x000000100700720c */ /* 0x000fe20003f44070 */
[----:B------:R-:W-:Y:S01]  /*1a90*/  @!P6 IMAD.IADD R10, R10, 0x1, -R7 ;  /* 0x000000010a0ae824 */ /* 0x000fe200078e0a07 */
[----:B------:R0:W-:Y:S01]  /*1aa0*/  STL [R1+0x13c], R2 ;  /* 0x00013c0201007387 */ /* 0x0001e20000100800 */
[----:B------:R-:W-:Y:S01]  /*1ab0*/  IMAD.HI.U32 R5, R6, R11, RZ ;  /* 0x0000000b06057227 */ /* 0x000fe200078e00ff */
[----:B------:R-:W-:-:S02]  /*1ac0*/  ISETP.GE.AND P6, PT, R17, RZ, PT ;  /* 0x000000ff1100720c */ /* 0x000fc40003fc6270 */
[C---:B------:R-:W-:Y:S01]  /*1ad0*/  ISETP.GT.U32.AND P3, PT, R7.reuse, R10, PT ;  /* 0x0000000a0700720c */ /* 0x040fe20003f64070 */
[----:B------:R-:W-:Y:S02]  /*1ae0*/  VIADD R23, R0, 0x17 ;  /* 0x0000001700177836 */ /* 0x000fe40000000000 */
[----:B------:R-:W-:Y:S02]  /*1af0*/  IMAD R18, R7, R9, R18 ;  /* 0x0000000907127224 */ /* 0x000fe400078e0212 */
[----:B------:R-:W-:Y:S01]  /*1b00*/  IMAD.MOV R12, RZ, RZ, -R5 ;  /* 0x000000ffff0c7224 */ /* 0x000fe200078e0a05 */
[----:B------:R-:W-:Y:S01]  /*1b10*/  IABS R15, R23 ;  /* 0x00000017000f7213 */ /* 0x000fe20000000000 */
[----:B0-----:R-:W-:Y:S02]  /*1b20*/  IMAD.MOV.U32 R2, RZ, RZ, R14 ;  /* 0x000000ffff027224 */ /* 0x001fe400078e000e */
[----:B------:R-:W-:-:S04]  /*1b30*/  IMAD.HI.U32 R9, R6, R13, RZ ;  /* 0x0000000d06097227 */ /* 0x000fc800078e00ff */
[C---:B------:R-:W-:Y:S02]  /*1b40*/  IMAD R4, R7.reuse, R12, R11 ;  /* 0x0000000c07047224 */ /* 0x040fe400078e020b */
[----:B------:R-:W-:Y:S01]  /*1b50*/  @!P4 IMAD.MOV R2, RZ, RZ, -R2 ;  /* 0x000000ffff02c224 */ /* 0x000fe200078e0a02 */
[C---:B------:R-:W-:Y:S01]  /*1b60*/  ISETP.GT.U32.AND P4, PT, R7.reuse, R18, PT ;  /* 0x000000120700720c */ /* 0x040fe20003f84070 */
[----:B------:R-:W-:Y:S02]  /*1b70*/  IMAD.MOV R14, RZ, RZ, -R9 ;  /* 0x000000ffff0e7224 */ /* 0x000fe400078e0a09 */
[----:B------:R-:W-:Y:S01]  /*1b80*/  IMAD.MOV.U32 R9, RZ, RZ, R15 ;  /* 0x000000ffff097224 */ /* 0x000fe200078e000f */
[----:B------:R0:W-:Y:S01]  /*1b90*/  STL [R1+0x140], R2 ;  /* 0x0001400201007387 */ /* 0x0001e20000100800 */
[----:B------:R-:W-:Y:S01]  /*1ba0*/  @!P5 IMAD.IADD R8, R8, 0x1, -R7 ;  /* 0x000000010808d824 */ /* 0x000fe200078e0a07 */
[C---:B------:R-:W-:Y:S01]  /*1bb0*/  ISETP.GT.U32.AND P5, PT, R7.reuse, R4, PT ;  /* 0x000000040700720c */ /* 0x040fe20003fa4070 */
[----:B------:R-:W-:Y:S01]  /*1bc0*/  IMAD R12, R7, R14, R13 ;  /* 0x0000000e070c7224 */ /* 0x000fe200078e020d */
[----:B------:R-:W-:Y:S01]  /*1bd0*/  IADD3 R13, PT, PT, R0, 0x18, RZ ;  /* 0x00000018000d7810 */ /* 0x000fe20007ffe0ff */
[----:B------:R-:W-:-:S04]  /*1be0*/  IMAD.HI.U32 R5, R6, R9, RZ ;  /* 0x0000000906057227 */ /* 0x000fc800078e00ff */
[----:B------:R-:W-:Y:S01]  /*1bf0*/  @!P3 IMAD.IADD R10, R10, 0x1, -R7 ;  /* 0x000000010a0ab824 */ /* 0x000fe200078e0a07 */
[----:B------:R-:W-:Y:S01]  /*1c00*/  ISETP.GT.U32.AND P3, PT, R7, R12, PT ;  /* 0x0000000c0700720c */ /* 0x000fe20003f64070 */
[----:B------:R-:W-:Y:S01]  /*1c10*/  IMAD.MOV R14, RZ, RZ, -R5 ;  /* 0x000000ffff0e7224 */ /* 0x000fe200078e0a05 */
[----:B------:R-:W-:Y:S01]  /*1c20*/  IABS R5, R13 ;  /* 0x0000000d00057213 */ /* 0x000fe20000000000 */
[----:B------:R-:W-:Y:S01]  /*1c30*/  @!P4 IMAD.IADD R18, R18, 0x1, -R7 ;  /* 0x000000011212c824 */ /* 0x000fe200078e0a07 */
[----:B------:R-:W-:Y:S01]  /*1c40*/  ISETP.GE.AND P4, PT, R19, RZ, PT ;  /* 0x000000ff1300720c */ /* 0x000fe20003f86270 */
[C---:B------:R-:W-:Y:S02]  /*1c50*/  IMAD R14, R7.reuse, R14, R9 ;  /* 0x0000000e070e7224 */ /* 0x040fe400078e0209 */
[----:B------:R-:W-:Y:S02]  /*1c60*/  IMAD.MOV.U32 R3, RZ, RZ, R10 ;  /* 0x000000ffff037224 */ /* 0x000fe400078e000a */
[----:B------:R-:W-:Y:S01]  /*1c70*/  @!P5 IMAD.IADD R4, R4, 0x1, -R7 ;  /* 0x000000010404d824 */ /* 0x000fe200078e0a07 */
[C---:B------:R-:W-:Y:S01]  /*1c80*/  ISETP.GT.U32.AND P5, PT, R7.reuse, R18, PT ;  /* 0x000000120700720c */ /* 0x040fe20003fa4070 */
[----:B------:R-:W-:Y:S01]  /*1c90*/  @!P6 IMAD.MOV R3, RZ, RZ, -R3 ;  /* 0x000000ffff03e224 */ /* 0x000fe200078e0a03 */
[----:B------:R-:W-:Y:S01]  /*1ca0*/  ISETP.GT.U32.AND P6, PT, R7, R14, PT ;  /* 0x0000000e0700720c */ /* 0x000fe20003fc4070 */
[----:B------:R-:W-:Y:S01]  /*1cb0*/  @!P2 IMAD.IADD R16, R16, 0x1, -R7 ;  /* 0x000000011010a824 */ /* 0x000fe200078e0a07 */
[----:B------:R-:W-:Y:S01]  /*1cc0*/  ISETP.GE.AND P2, PT, R20, RZ, PT ;  /* 0x000000ff1400720c */ /* 0x000fe20003f46270 */
[----:B0-----:R-:W-:-:S02]  /*1cd0*/  IMAD.MOV.U32 R2, RZ, RZ, R8 ;  /* 0x000000ffff027224 */ /* 0x001fc400078e0008 */
[----:B------:R-:W-:Y:S02]  /*1ce0*/  @!P3 IMAD.IADD R12, R12, 0x1, -R7 ;  /* 0x000000010c0cb824 */ /* 0x000fe400078e0a07 */
[----:B------:R-:W-:Y:S02]  /*1cf0*/  IMAD.MOV.U32 R9, RZ, RZ, R5 ;  /* 0x000000ffff097224 */ /* 0x000fe400078e0005 */
[----:B------:R-:W-:Y:S01]  /*1d00*/  VIADD R15, R0, 0x19 ;  /* 0x00000019000f7836 */ /* 0x000fe20000000000 */
[C---:B------:R-:W-:Y:S01]  /*1d10*/  ISETP.GT.U32.AND P3, PT, R7.reuse, R12, PT ;  /* 0x0000000c0700720c */ /* 0x040fe20003f64070 */
[----:B------:R-:W-:Y:S01]  /*1d20*/  @!P0 IMAD.MOV R2, RZ, RZ, -R2 ;  /* 0x000000ffff028224 */ /* 0x000fe200078e0a02 */
[----:B------:R-:W-:Y:S01]  /*1d30*/  ISETP.GT.U32.AND P0, PT, R7, R4, PT ;  /* 0x000000040700720c */ /* 0x000fe20003f04070 */
[----:B------:R-:W-:Y:S01]  /*1d40*/  IMAD.HI.U32 R5, R6, R9, RZ ;  /* 0x0000000906057227 */ /* 0x000fe200078e00ff */
[----:B------:R-:W-:Y:S02]  /*1d50*/  IABS R11, R15 ;  /* 0x0000000f000b7213 */ /* 0x000fe40000000000 */
[----:B------:R0:W-:Y:S01]  /*1d60*/  STL [R1+0x144], R2 ;  /* 0x0001440201007387 */ /* 0x0001e20000100800 */
[----:B------:R-:W-:Y:S01]  /*1d70*/  @!P5 IMAD.IADD R18, R18, 0x1, -R7 ;  /* 0x000000011212d824 */ /* 0x000fe200078e0a07 */
[----:B------:R-:W-:Y:S01]  /*1d80*/  ISETP.GE.AND P5, PT, R22, RZ, PT ;  /* 0x000000ff1600720c */ /* 0x000fe20003fa6270 */
[----:B------:R-:W-:Y:S01]  /*1d90*/  IMAD.MOV R8, RZ, RZ, -R5 ;  /* 0x000000ffff087224 */ /* 0x000fe200078e0a05 */
[----:B------:R-:W-:Y:S01]  /*1da0*/  STL [R1+0x148], R3 ;  /* 0x0001480301007387 */ /* 0x000fe20000100800 */
[----:B------:R-:W-:-:S02]  /*1db0*/  @!P6 IMAD.IADD R14, R14, 0x1, -R7 ;  /* 0x000000010e0ee824 */ /* 0x000fc400078e0a07 */
[----:B------:R-:W-:Y:S02]  /*1dc0*/  IMAD.MOV.U32 R10, RZ, RZ, R11 ;  /* 0x000000ffff0a7224 */ /* 0x000fe400078e000b */
[C---:B------:R-:W-:Y:S01]  /*1dd0*/  IMAD R8, R7.reuse, R8, R9 ;  /* 0x0000000807087224 */ /* 0x040fe200078e0209 */
[----:B------:R-:W-:Y:S01]  /*1de0*/  ISETP.GT.U32.AND P6, PT, R7, R14, PT ;  /* 0x0000000e0700720c */ /* 0x000fe20003fc4070 */
[----:B0-----:R-:W-:Y:S02]  /*1df0*/  IMAD.MOV.U32 R2, RZ, RZ, R16 ;  /* 0x000000ffff027224 */ /* 0x001fe400078e0010 */
[----:B------:R-:W-:Y:S02]  /*1e00*/  IMAD.MOV.U32 R16, RZ, RZ, R18 ;  /* 0x000000ffff107224 */ /* 0x000fe400078e0012 */
[----:B------:R-:W-:Y:S01]  /*1e10*/  @!P2 IMAD.MOV R2, RZ, RZ, -R2 ;  /* 0x000000ffff02a224 */ /* 0x000fe200078e0a02 */
[----:B------:R-:W-:Y:S01]  /*1e20*/  ISETP.GE.AND P2, PT, R21, RZ, PT ;  /* 0x000000ff1500720c */ /* 0x000fe20003f46270 */
[----:B------:R-:W-:-:S03]  /*1e30*/  IMAD.HI.U32 R5, R6, R10, RZ ;  /* 0x0000000a06057227 */ /* 0x000fc600078e00ff */
[----:B------:R0:W-:Y:S01]  /*1e40*/  STL [R1+0x154], R2 ;  /* 0x0001540201007387 */ /* 0x0001e20000100800 */
[----:B------:R-:W-:Y:S01]  /*1e50*/  @!P4 IMAD.MOV R16, RZ, RZ, -R16 ;  /* 0x000000ffff10c224 */ /* 0x000fe200078e0a10 */
[----:B------:R-:W-:Y:S01]  /*1e60*/  ISETP.GT.U32.AND P4, PT, R7, R8, PT ;  /* 0x000000080700720c */ /* 0x000fe20003f84070 */
[--C-:B------:R-:W-:Y:S01]  /*1e70*/  @!P3 IMAD.IADD R12, R12, 0x1, -R7.reuse ;  /* 0x000000010c0cb824 */ /* 0x100fe200078e0a07 */
[----:B------:R-:W-:Y:S01]  /*1e80*/  ISETP.GE.AND P3, PT, R13, RZ, PT ;  /* 0x000000ff0d00720c */ /* 0x000fe20003f66270 */
[----:B------:R-:W-:Y:S01]  /*1e90*/  @!P0 IMAD.IADD R4, R4, 0x1, -R7 ;  /* 0x0000000104048824 */ /* 0x000fe200078e0a07 */
[----:B------:R2:W-:Y:S01]  /*1ea0*/  STL [R1+0x158], R16 ;  /* 0x0001581001007387 */ /* 0x0005e20000100800 */
[----:B------:R-:W-:Y:S01]  /*1eb0*/  IMAD.MOV R5, RZ, RZ, -R5 ;  /* 0x000000ffff057224 */ /* 0x000fe200078e0a05 */
[----:B------:R-:W-:Y:S01]  /*1ec0*/  ISETP.GE.AND P0, PT, R23, RZ, PT ;  /* 0x000000ff1700720c */ /* 0x000fe20003f06270 */
[----:B------:R-:W-:Y:S02]  /*1ed0*/  VIADD R9, R0, 0x1a ;  /* 0x0000001a00097836 */ /* 0x000fe40000000000 */
[----:B0-----:R-:W-:-:S02]  /*1ee0*/  IMAD.MOV.U32 R2, RZ, RZ, R12 ;  /* 0x000000ffff027224 */ /* 0x001fc400078e000c */
[----:B------:R-:W-:Y:S02]  /*1ef0*/  IMAD.MOV.U32 R3, RZ, RZ, R4 ;  /* 0x000000ffff037224 */ /* 0x000fe400078e0004 */
[----:B------:R-:W-:Y:S02]  /*1f00*/  IMAD R4, R7, R5, R10 ;  /* 0x0000000507047224 */ /* 0x000fe400078e020a */
[----:B------:R-:W-:Y:S01]  /*1f10*/  @!P5 IMAD.MOV R2, RZ, RZ, -R2 ;  /* 0x000000ffff02d224 */ /* 0x000fe200078e0a02 */
[----:B------:R-:W-:Y:S01]  /*1f20*/  ISETP.GE.AND P5, PT, R9, RZ, PT ;  /* 0x000000ff0900720c */ /* 0x000fe20003fa6270 */
[----:B------:R-:W-:Y:S01]  /*1f30*/  @!P2 IMAD.MOV R3, RZ, RZ, -R3 ;  /* 0x000000ffff03a224 */ /* 0x000fe200078e0a03 */
[----:B------:R-:W-:Y:S01]  /*1f40*/  IABS R9, R9 ;  /* 0x0000000900097213 */ /* 0x000fe20000000000 */
[--C-:B------:R-:W-:Y:S01]  /*1f50*/  @!P6 IMAD.IADD R14, R14, 0x1, -R7.reuse ;  /* 0x000000010e0ee824 */ /* 0x100fe200078e0a07 */
[----:B------:R-:W-:Y:S01]  /*1f60*/  ISETP.GE.AND P2, PT, R15, RZ, PT ;  /* 0x000000ff0f00720c */ /* 0x000fe20003f46270 */
[----:B------:R-:W-:Y:S01]  /*1f70*/  VIADD R15, R0, 0x1c ;  /* 0x0000001c000f7836 */ /* 0x000fe20000000000 */
[C---:B------:R-:W-:Y:S01]  /*1f80*/  ISETP.GT.U32.AND P6, PT, R7.reuse, R4, PT ;  /* 0x000000040700720c */ /* 0x040fe20003fc4070 */
[----:B------:R-:W-:Y:S01]  /*1f90*/  @!P4 IMAD.IADD R8, R8, 0x1, -R7 ;  /* 0x000000010808c824 */ /* 0x000fe200078e0a07 */
[----:B------:R-:W-:Y:S01]  /*1fa0*/  STL [R1+0x15c], R3 ;  /* 0x00015c0301007387 */ /* 0x000fe20000100800 */
[----:B------:R-:W-:Y:S01]  /*1fb0*/  IMAD.MOV.U32 R10, RZ, RZ, R9 ;  /* 0x000000ffff0a7224 */ /* 0x000fe200078e0009 */
[----:B------:R-:W-:Y:S01]  /*1fc0*/  IABS R9, R15 ;  /* 0x0000000f00097213 */ /* 0x000fe20000000000 */
[----:B------:R-:W-:Y:S01]  /*1fd0*/  VIADD R11, R0, 0x1b ;  /* 0x0000001b000b7836 */ /* 0x000fe20000000000 */
[----:B------:R-:W-:Y:S01]  /*1fe0*/  ISETP.GT.U32.AND P4, PT, R7, R8, PT ;  /* 0x000000080700720c */ /* 0x000fe20003f84070 */
[----:B------:R-:W-:Y:S01]  /*1ff0*/  IMAD.HI.U32 R5, R6, R10, RZ ;  /* 0x0000000a06057227 */ /* 0x000fe200078e00ff */
[----:B------:R0:W-:Y:S02]  /*2000*/  STL [R1+0x174], R2 ;  /* 0x0001740201007387 */ /* 0x0001e40000100800 */
[----:B------:R-:W-:Y:S01]  /*2010*/  IABS R12, R11 ;  /* 0x0000000b000c7213 */ /* 0x000fe20000000000 */
[----:B--2---:R-:W-:-:S02]  /*2020*/  VIADD R16, R0, 0x1d ;  /* 0x0000001d00107836 */ /* 0x004fc40000000000 */
[----:B------:R-:W-:Y:S02]  /*2030*/  @!P6 IMAD.IADD R4, R4, 0x1, -R7 ;  /* 0x000000010404e824 */ /* 0x000fe400078e0a07 */
[C---:B------:R-:W-:Y:S02]  /*2040*/  VIADD R17, R0.reuse, 0x1e ;  /* 0x0000001e00117836 */ /* 0x040fe40000000000 */
[----:B------:R-:W-:Y:S01]  /*2050*/  VIADD R18, R0, 0x1f ;  /* 0x0000001f00127836 */ /* 0x000fe20000000000 */
[----:B------:R-:W-:Y:S01]  /*2060*/  ISETP.GT.U32.AND P6, PT, R7, R4, PT ;  /* 0x000000040700720c */ /* 0x000fe20003fc4070 */
[----:B0-----:R-:W-:Y:S02]  /*2070*/  IMAD.MOV.U32 R2, RZ, RZ, R14 ;  /* 0x000000ffff027224 */ /* 0x001fe400078e000e */
[----:B------:R-:W-:Y:S01]  /*2080*/  IMAD.MOV.U32 R14, RZ, RZ, R9 ;  /* 0x000000ffff0e7224 */ /* 0x000fe200078e0009 */
[----:B------:R-:W-:Y:S01]  /*2090*/  IABS R13, R18 ;  /* 0x00000012000d7213 */ /* 0x000fe20000000000 */
[----:B------:R-:W-:-:S02]  /*20a0*/  IMAD.MOV R9, RZ, RZ, -R5 ;  /* 0x000000ffff097224 */ /* 0x000fc400078e0a05 */
[----:B------:R-:W-:-:S04]  /*20b0*/  IMAD.HI.U32 R5, R6, R12, RZ ;  /* 0x0000000c06057227 */ /* 0x000fc800078e00ff */
[C---:B------:R-:W-:Y:S02]  /*20c0*/  IMAD R10, R7.reuse, R9, R10 ;  /* 0x00000009070a7224 */ /* 0x040fe400078e020a */
[----:B------:R-:W-:Y:S02]  /*20d0*/  @!P4 IMAD.IADD R8, R8, 0x1, -R7 ;  /* 0x000000010808c824 */ /* 0x000fe400078e0a07 */
[----:B------:R-:W-:Y:S01]  /*20e0*/  IMAD.MOV R5, RZ, RZ, -R5 ;  /* 0x000000ffff057224 */ /* 0x000fe200078e0a05 */
[----:B------:R-:W-:Y:S01]  /*20f0*/  ISETP.GT.U32.AND P4, PT, R7, R10, PT ;  /* 0x0000000a0700720c */ /* 0x000fe20003f84070 */
[----:B------:R-:W-:Y:S01]  /*2100*/  @!P0 IMAD.MOV R2, RZ, RZ, -R2 ;  /* 0x000000ffff028224 */ /* 0x000fe200078e0a02 */
[----:B------:R-:W-:Y:S01]  /*2110*/  ISETP.GE.AND P0, PT, R11, RZ, PT ;  /* 0x000000ff0b00720c */ /* 0x000fe20003f06270 */
[----:B------:R-:W-:Y:S01]  /*2120*/  IMAD.HI.U32 R9, R6, R14, RZ ;  /* 0x0000000e06097227 */ /* 0x000fe200078e00ff */
[----:B------:R-:W-:Y:S02]  /*2130*/  IABS R11, R17 ;  /* 0x00000011000b7213 */ /* 0x000fe40000000000 */
[----:B------:R0:W-:Y:S01]  /*2140*/  STL [R1+0x188], R2 ;  /* 0x0001880201007387 */ /* 0x0001e20000100800 */
[----:B------:R-:W-:Y:S01]  /*2150*/  IMAD R12, R7, R5, R12 ;  /* 0x00000005070c7224 */ /* 0x000fe200078e020c */
[----:B------:R-:W-:Y:S01]  /*2160*/  IABS R5, R16 ;  /* 0x0000001000057213 */ /* 0x000fe20000000000 */
[----:B------:R-:W-:-:S02]  /*2170*/  IMAD.MOV R9, RZ, RZ, -R9 ;  /* 0x000000ffff097224 */ /* 0x000fc400078e0a09 */
[--C-:B------:R-:W-:Y:S01]  /*2180*/  @!P6 IMAD.IADD R4, R4, 0x1, -R7.reuse ;  /* 0x000000010404e824 */ /* 0x100fe200078e0a07 */
[C---:B------:R-:W-:Y:S01]  /*2190*/  ISETP.GT.U32.AND P6, PT, R7.reuse, R12, PT ;  /* 0x0000000c0700720c */ /* 0x040fe20003fc4070 */
[----:B------:R-:W-:Y:S02]  /*21a0*/  @!P4 IMAD.IADD R10, R10, 0x1, -R7 ;  /* 0x000000010a0ac824 */ /* 0x000fe400078e0a07 */
[C---:B------:R-:W-:Y:S02]  /*21b0*/  IMAD R14, R7.reuse, R9, R14 ;  /* 0x00000009070e7224 */ /* 0x040fe400078e020e */
[----:B0-----:R-:W-:Y:S02]  /*21c0*/  IMAD.MOV.U32 R2, RZ, RZ, R8 ;  /* 0x000000ffff027224 */ /* 0x001fe400078e0008 */
[----:B------:R-:W-:Y:S01]  /*21d0*/  IMAD.MOV.U32 R9, RZ, RZ, R5 ;  /* 0x000000ffff097224 */ /* 0x000fe200078e0005 */
[C---:B------:R-:W-:Y:S01]  /*21e0*/  ISETP.GT.U32.AND P4, PT, R7.reuse, R14, PT ;  /* 0x0000000e0700720c */ /* 0x040fe20003f84070 */
[----:B------:R-:W-:Y:S01]  /*21f0*/  @!P3 IMAD.MOV R2, RZ, RZ, -R2 ;  /* 0x000000ffff02b224 */ /* 0x000fe200078e0a02 */
[----:B------:R-:W-:Y:S01]  /*2200*/  ISETP.GT.U32.AND P3, PT, R7, R10, PT ;  /* 0x0000000a0700720c */ /* 0x000fe20003f64070 */
[----:B------:R-:W-:-:S03]  /*2210*/  IMAD.HI.U32 R5, R6, R9, RZ ;  /* 0x0000000906057227 */ /* 0x000fc600078e00ff */
[----:B------:R0:W-:Y:S01]  /*2220*/  STL [R1+0x19c], R2 ;  /* 0x00019c0201007387 */ /* 0x0001e20000100800 */
[----:B------:R-:W-:Y:S02]  /*2230*/  @!P6 IMAD.IADD R12, R12, 0x1, -R7 ;  /* 0x000000010c0ce824 */ /* 0x000fe400078e0a07 */
[----:B------:R-:W-:Y:S02]  /*2240*/  IMAD.MOV.U32 R8, RZ, RZ, R11 ;  /* 0x000000ffff087224 */ /* 0x000fe400078e000b */
[----:B------:R-:W-:Y:S01]  /*2250*/  IMAD.MOV.U32 R11, RZ, RZ, R13 ;  /* 0x000000ffff0b7224 */ /* 0x000fe200078e000d */
[C---:B------:R-:W-:Y:S01]  /*2260*/  ISETP.GT.U32.AND P6, PT, R7.reuse, R12, PT ;  /* 0x0000000c0700720c */ /* 0x040fe20003fc4070 */
[--C-:B------:R-:W-:Y:S02]  /*2270*/  @!P4 IMAD.IADD R14, R14, 0x1, -R7.reuse ;  /* 0x000000010e0ec824 */ /* 0x100fe400078e0a07 */
[----:B------:R-:W-:Y:S02]  /*2280*/  @!P3 IMAD.IADD R10, R10, 0x1, -R7 ;  /* 0x000000010a0ab824 */ /* 0x000fe400078e0a07 */
[----:B0-----:R-:W-:Y:S01]  /*2290*/  IMAD.MOV.U32 R2, RZ, RZ, R4 ;  /* 0x000000ffff027224 */ /* 0x001fe200078e0004 */
[----:B------:R-:W-:Y:S01]  /*22a0*/  ISETP.GT.U32.AND P4, PT, R7, R14, PT ;  /* 0x0000000e0700720c */ /* 0x000fe20003f84070 */
[----:B------:R-:W-:-:S02]  /*22b0*/  IMAD.MOV R4, RZ, RZ, -R5 ;  /* 0x000000ffff047224 */ /* 0x000fc400078e0a05 */
[----:B------:R-:W-:Y:S01]  /*22c0*/  @!P2 IMAD.MOV R2, RZ, RZ, -R2 ;  /* 0x000000ffff02a224 */ /* 0x000fe200078e0a02 */
[----:B------:R-:W-:Y:S01]  /*22d0*/  ISETP.GE.AND P2, PT, R15, RZ, PT ;  /* 0x000000ff0f00720c */ /* 0x000fe20003f46270 */
[C---:B------:R-:W-:Y:S02]  /*22e0*/  IMAD R4, R7.reuse, R4, R9 ;  /* 0x0000000407047224 */ /* 0x040fe400078e0209 */
[----:B------:R-:W-:Y:S01]  /*22f0*/  IMAD.HI.U32 R5, R6, R8, RZ ;  /* 0x0000000806057227 */ /* 0x000fe200078e00ff */
[----:B------:R0:W-:Y:S02]  /*2300*/  STL [R1+0x1c4], R2 ;  /* 0x0001c40201007387 */ /* 0x0001e40000100800 */
[----:B------:R-:W-:Y:S01]  /*2310*/  ISETP.GT.U32.AND P3, PT, R7, R4, PT ;  /* 0x000000040700720c */ /* 0x000fe20003f64070 */
[----:B------:R-:W-:Y:S02]  /*2320*/  IMAD.MOV R5, RZ, RZ, -R5 ;  /* 0x000000ffff057224 */ /* 0x000fe400078e0a05 */
[----:B------:R-:W-:-:S02]  /*2330*/  @!P6 IMAD.IADD R12, R12, 0x1, -R7 ;  /* 0x000000010c0ce824 */ /* 0x000fc400078e0a07 */
[C---:B------:R-:W-:Y:S02]  /*2340*/  IMAD R8, R7.reuse, R5, R8 ;  /* 0x0000000507087224 */ /* 0x040fe400078e0208 */
[----:B------:R-:W-:Y:S02]  /*2350*/  VIADD R13, R0, 0x20 ;  /* 0x00000020000d7836 */ /* 0x000fe40000000000 */
[----:B0-----:R-:W-:Y:S01]  /*2360*/  IMAD.MOV.U32 R2, RZ, RZ, R10 ;  /* 0x000000ffff027224 */ /* 0x001fe200078e000a */
[----:B------:R-:W-:Y:S01]  /*2370*/  ISETP.GT.U32.AND P6, PT, R7, R8, PT ;  /* 0x000000080700720c */ /* 0x000fe20003fc4070 */
[----:B------:R-:W-:Y:S01]  /*2380*/  IMAD.HI.U32 R9, R6, R11, RZ ;  /* 0x0000000b06097227 */ /* 0x000fe200078e00ff */
[----:B------:R-:W-:-:S03]  /*2390*/  IABS R5, R13 ;  /* 0x0000000d00057213 */ /* 0x000fc60000000000 */
[----:B------:R-:W-:Y:S01]  /*23a0*/  @!P5 IMAD.MOV R2, RZ, RZ, -R2 ;  /* 0x000000ffff02d224 */ /* 0x000fe200078e0a02 */
[----:B------:R-:W-:Y:S01]  /*23b0*/  ISETP.GE.AND P5, PT, R16, RZ, PT ;  /* 0x000000ff1000720c */ /* 0x000fe20003fa6270 */
[----:B------:R-:W-:Y:S02]  /*23c0*/  @!P3 IMAD.IADD R4, R4, 0x1, -R7 ;  /* 0x000000010404b824 */ /* 0x000fe400078e0a07 */
[----:B------:R-:W-:Y:S01]  /*23d0*/  IMAD.MOV R10, RZ, RZ, -R9 ;  /* 0x000000ffff0a7224 */ /* 0x000fe200078e0a09 */
[----:B------:R0:W-:Y:S01]  /*23e0*/  STL [R1+0x1c8], R2 ;  /* 0x0001c80201007387 */ /* 0x0001e20000100800 */
[----:B------:R-:W-:Y:S01]  /*23f0*/  @!P4 IMAD.IADD R14, R14, 0x1, -R7 ;  /* 0x000000010e0ec824 */ /* 0x000fe200078e0a07 */
[C---:B------:R-:W-:Y:S01]  /*2400*/  ISETP.GT.U32.AND P3, PT, R7.reuse, R4, PT ;  /* 0x000000040700720c */ /* 0x040fe20003f64070 */
[----:B------:R-:W-:Y:S02]  /*2410*/  IMAD R10, R7, R10, R11 ;  /* 0x0000000a070a7224 */ /* 0x000fe400078e020b */
[----:B------:R-:W-:-:S02]  /*2420*/  @!P6 IMAD.IADD R8, R8, 0x1, -R7 ;  /* 0x000000010808e824 */ /* 0x000fc400078e0a07 */
[C---:B------:R-:W-:Y:S01]  /*2430*/  VIADD R11, R0.reuse, 0x21 ;  /* 0x00000021000b7836 */ /* 0x040fe20000000000 */
[C---:B------:R-:W-:Y:S01]  /*2440*/  ISETP.GT.U32.AND P4, PT, R7.reuse, R10, PT ;  /* 0x0000000a0700720c */ /* 0x040fe20003f84070 */
[----:B------:R-:W-:Y:S01]  /*2450*/  VIADD R15, R0, 0x24 ;  /* 0x00000024000f7836 */ /* 0x000fe20000000000 */
[----:B------:R-:W-:Y:S01]  /*2460*/  ISETP.GT.U32.AND P6, PT, R7, R8, PT ;  /* 0x000000080700720c */ /* 0x000fe20003fc4070 */
[----:B0-----:R-:W-:Y:S02]  /*2470*/  IMAD.MOV.U32 R2, RZ, RZ, R12 ;  /* 0x000000ffff027224 */ /* 0x001fe400078e000c */
[----:B------:R-:W-:Y:S02]  /*2480*/  IMAD.MOV.U32 R12, RZ, RZ, R5 ;  /* 0x000000ffff0c7224 */ /* 0x000fe400078e0005 */
[----:B------:R-:W-:Y:S01]  /*2490*/  @!P0 IMAD.MOV R2, RZ, RZ, -R2 ;  /* 0x000000ffff028224 */ /* 0x000fe200078e0a02 */
[----:B------:R-:W-:Y:S01]  /*24a0*/  ISETP.GE.AND P0, PT, R17, RZ, PT ;  /* 0x000000ff1100720c */ /* 0x000fe20003f06270 */
[----:B------:R-:W-:-:S03]  /*24b0*/  IMAD.HI.U32 R5, R6, R12, RZ ;  /* 0x0000000c06057227 */ /* 0x000fc600078e00ff */
[----:B------:R0:W-:Y:S01]  /*24c0*/  STL [R1+0x1d8], R2 ;  /* 0x0001d80201007387 */ /* 0x0001e20000100800 */
[----:B------:R-:W-:Y:S02]  /*24d0*/  IMAD.MOV R9, RZ, RZ, -R5 ;  /* 0x000000ffff097224 */ /* 0x000fe400078e0a05 */
[--C-:B------:R-:W-:Y:S01]  /*24e0*/  @!P3 IMAD.IADD R4, R4, 0x1, -R7.reuse ;  /* 0x000000010404b824 */ /* 0x100fe200078e0a07 */
[----:B------:R-:W-:Y:S01]  /*24f0*/  ISETP.GE.AND P3, PT, R13, RZ, PT ;  /* 0x000000ff0d00720c */ /* 0x000fe20003f66270 */
[----:B------:R-:W-:Y:S02]  /*2500*/  IMAD R12, R7, R9, R12 ;  /* 0x00000009070c7224 */ /* 0x000fe400078e020c */
[--C-:B------:R-:W-:Y:S02]  /*2510*/  @!P4 IMAD.IADD R10, R10, 0x1, -R7.reuse ;  /* 0x000000010a0ac824 */ /* 0x100fe400078e0a07 */
[----:B------:R-:W-:Y:S01]  /*2520*/  @!P6 IMAD.IADD R8, R8, 0x1, -R7 ;  /* 0x000000010808e824 */ /* 0x000fe200078e0a07 */
[----:B------:R-:W-:Y:S01]  /*2530*/  ISETP.GE.AND P6, PT, R11, RZ, PT ;  /* 0x000000ff0b00720c */ /* 0x000fe20003fc6270 */
[----:B0-----:R-:W-:Y:S01]  /*2540*/  IMAD.MOV.U32 R2, RZ, RZ, R14 ;  /* 0x000000ffff027224 */ /* 0x001fe200078e000e */
[----:B------:R-:W-:Y:S01]  /*2550*/  IABS R14, R11 ;  /* 0x0000000b000e7213 */ /* 0x000fe20000000000 */
[----:B------:R-:W-:Y:S01]  /*2560*/  VIADD R13, R0, 0x23 ;  /* 0x00000023000d7836 */ /* 0x000fe20000000000 */
[----:B------:R-:W-:Y:S01]  /*2570*/  ISETP.GT.U32.AND P4, PT, R7, R10, PT ;  /* 0x0000000a0700720c */ /* 0x000fe20003f84070 */
[----:B------:R-:W-:Y:S01]  /*2580*/  @!P2 IMAD.MOV R2, RZ, RZ, -R2 ;  /* 0x000000ffff02a224 */ /* 0x000fe200078e0a02 */
[----:B------:R-:W-:Y:S01]  /*2590*/  ISETP.GE.AND P2, PT, R18, RZ, PT ;  /* 0x000000ff1200720c */ /* 0x000fe20003f46270 */
[----:B------:R-:W-:Y:S01]  /*25a0*/  IMAD.HI.U32 R5, R6, R14, RZ ;  /* 0x0000000e06057227 */ /* 0x000fe200078e00ff */
[----:B------:R-:W-:-:S02]  /*25b0*/  IABS R16, R13 ;  /* 0x0000000d00107213 */ /* 0x000fc40000000000 */
[----:B------:R0:W-:Y:S01]  /*25c0*/  STL [R1+0x1e0], R2 ;  /* 0x0001e00201007387 */ /* 0x0001e20000100800 */
[----:B------:R-:W-:Y:S01]  /*25d0*/  IMAD.MOV R5, RZ, RZ, -R5 ;  /* 0x000000ffff057224 */ /* 0x000fe200078e0a05 */
[----:B------:R-:W-:Y:S01]  /*25e0*/  IABS R11, R15 ;  /* 0x0000000f000b7213 */ /* 0x000fe20000000000 */
[----:B------:R-:W-:Y:S02]  /*25f0*/  VIADD R25, R0, 0x26 ;  /* 0x0000002600197836 */ /* 0x000fe40000000000 */
[C---:B------:R-:W-:Y:S02]  /*2600*/  IMAD R14, R7.reuse, R5, R14 ;  /* 0x00000005070e7224 */ /* 0x040fe400078e020e */
[----:B------:R-:W-:Y:S01]  /*2610*/  @!P4 IADD3 R10, PT, PT, R10, -R7, RZ ;  /* 0x800000070a0ac210 */ /* 0x000fe20007ffe0ff */
[----:B------:R-:W-:Y:S02]  /*2620*/  IMAD.HI.U32 R5, R6, R16, RZ ;  /* 0x0000001006057227 */ /* 0x000fe400078e00ff */
[----:B------:R-:W-:-:S02]  /*2630*/  ISETP.GT.U32.AND P4, PT, R7, R14, PT ;  /* 0x0000000e0700720c */ /* 0x000fc40003f84070 */
[----:B0-----:R-:W-:Y:S02]  /*2640*/  IMAD.MOV.U32 R2, RZ, RZ, R4 ;  /* 0x000000ffff027224 */ /* 0x001fe400078e0004 */
[C---:B------:R-:W-:Y:S02]  /*2650*/  VIADD R4, R0.reuse, 0x22 ;  /* 0x0000002200047836 */ /* 0x040fe40000000000 */
[----:B------:R-:W-:Y:S01]  /*2660*/  @!P5 IMAD.MOV R2, RZ, RZ, -R2 ;  /* 0x000000ffff02d224 */ /* 0x000fe200078e0a02 */
[C---:B------:R-:W-:Y:S01]  /*2670*/  ISETP.GT.U32.AND P5, PT, R7.reuse, R12, PT ;  /* 0x0000000c0700720c */ /* 0x040fe20003fa4070 */
[----:B------:R-:W-:Y:S01]  /*2680*/  IMAD.MOV R5, RZ, RZ, -R5 ;  /* 0x000000ffff057224 */ /* 0x000fe200078e0a05 */
[----:B------:R-:W-:Y:S01]  /*2690*/  IABS R9, R4 ;  /* 0x0000000400097213 */ /* 0x000fe20000000000 */
[----:B------:R-:W-:Y:S01]  /*26a0*/  VIADD R19, R0, 0x28 ;  /* 0x0000002800137836 */ /* 0x000fe20000000000 */
[----:B------:R0:W-:Y:S01]  /*26b0*/  STL [R1+0x204], R2 ;  /* 0x0002040201007387 */ /* 0x0001e20000100800 */
[----:B------:R-:W-:-:S02]  /*26c0*/  IMAD R16, R7, R5, R16 ;  /* 0x0000000507107224 */ /* 0x000fc400078e0210 */
[--C-:B------:R-:W-:Y:S01]  /*26d0*/  @!P4 IMAD.IADD R14, R14, 0x1, -R7.reuse ;  /* 0x000000010e0ec824 */ /* 0x100fe200078e0a07 */
[----:B------:R-:W-:Y:S01]  /*26e0*/  IABS R18, R19 ;  /* 0x0000001300127213 */ /* 0x000fe20000000000 */
[C---:B------:R-:W-:Y:S02]  /*26f0*/  VIADD R5, R0.reuse, 0x25 ;  /* 0x0000002500057836 */ /* 0x040fe40000000000 */
[----:B------:R-:W-:Y:S01]  /*2700*/  VIADD R23, R0, 0x27 ;  /* 0x0000002700177836 */ /* 0x000fe20000000000 */
[----:B------:R-:W-:Y:S01]  /*2710*/  ISETP.GT.U32.AND P4, PT, R7, R14, PT ;  /* 0x0000000e0700720c */ /* 0x000fe20003f84070 */
[----:B------:R-:W-:Y:S01]  /*2720*/  @!P5 IMAD.IADD R12, R12, 0x1, -R7 ;  /* 0x000000010c0cd824 */ /* 0x000fe200078e0a07 */
[----:B------:R-:W-:Y:S01]  /*2730*/  ISETP.GE.AND P5, PT, R4, RZ, PT ;  /* 0x000000ff0400720c */ /* 0x000fe20003fa6270 */
[----:B0-----:R-:W-:Y:S01]  /*2740*/  IMAD.MOV.U32 R2, RZ, RZ, R8 ;  /* 0x000000ffff027224 */ /* 0x001fe200078e0008 */
[----:B------:R-:W-:Y:S01]  /*2750*/  IABS R17, R23 ;  /* 0x0000001700117213 */ /* 0x000fe20000000000 */
[----:B------:R-:W-:-:S04]  /*2760*/  IMAD.HI.U32 R4, R6, R9, RZ ;  /* 0x0000000906047227 */ /* 0x000fc800078e00ff */
[----:B------:R-:W-:Y:S01]  /*2770*/  @!P0 IMAD.MOV R2, RZ, RZ, -R2 ;  /* 0x000000ffff028224 */ /* 0x000fe200078e0a02 */
[----:B------:R-:W-:Y:S01]  /*2780*/  ISETP.GT.U32.AND P0, PT, R7, R12, PT ;  /* 0x0000000c0700720c */ /* 0x000fe20003f04070 */
[----:B------:R-:W-:Y:S02]  /*2790*/  IMAD.MOV R4, RZ, RZ, -R4 ;  /* 0x000000ffff047224 */ /* 0x000fe400078e0a04 */
[----:B------:R-:W-:Y:S01]  /*27a0*/  @!P4 IMAD.IADD R14, R14, 0x1, -R7 ;  /* 0x000000010e0ec824 */ /* 0x000fe200078e0a07 */
[----:B------:R0:W-:Y:S01]  /*27b0*/  STL [R1+0x208], R2 ;  /* 0x0002080201007387 */ /* 0x0001e20000100800 */
[----:B------:R-:W-:Y:S01]  /*27c0*/  IMAD.HI.U32 R8, R6, R11, RZ ;  /* 0x0000000b06087227 */ /* 0x000fe200078e00ff */
[----:B------:R-:W-:-:S03]  /*27d0*/  ISETP.GE.AND P4, PT, R5, RZ, PT ;  /* 0x000000ff0500720c */ /* 0x000fc60003f86270 */
[----:B------:R-:W-:Y:S02]  /*27e0*/  IMAD.MOV R8, RZ, RZ, -R8 ;  /* 0x000000ffff087224 */ /* 0x000fe400078e0a08 */
[----:B------:R-:W-:Y:S02]  /*27f0*/  VIADD R21, R0, 0x29 ;  /* 0x0000002900157836 */ /* 0x000fe40000000000 */
[----:B------:R-:W-:Y:S01]  /*2800*/  @!P0 IMAD.IADD R12, R12, 0x1, -R7 ;  /* 0x000000010c0c8824 */ /* 0x000fe200078e0a07 */
[----:B------:R-:W-:Y:S01]  /*2810*/  ISETP.GE.AND P0, PT, R15, RZ, PT ;  /* 0x000000ff0f00720c */ /* 0x000fe20003f06270 */
[----:B0-----:R-:W-:Y:S01]  /*2820*/  IMAD.MOV.U32 R2, RZ, RZ, R10 ;  /* 0x000000ffff027224 */ /* 0x001fe200078e000a */
[----:B------:R-:W-:Y:S01]  /*2830*/  IABS R15, R25 ;  /* 0x00000019000f7213 */ /* 0x000fe20000000000 */
[----:B------:R-:W-:Y:S01]  /*2840*/  IMAD R10, R7, R4, R9 ;  /* 0x00000004070a7224 */ /* 0x000fe200078e0209 */
[----:B------:R-:W-:Y:S01]  /*2850*/  IABS R20, R21 ;  /* 0x0000001500147213 */ /* 0x000fe20000000000 */
[----:B------:R-:W-:Y:S01]  /*2860*/  @!P2 IMAD.MOV R2, RZ, RZ, -R2 ;  /* 0x000000ffff02a224 */ /* 0x000fe200078e0a02 */
[----:B------:R-:W-:Y:S01]  /*2870*/  ISETP.GE.AND P2, PT, R13, RZ, PT ;  /* 0x000000ff0d00720c */ /* 0x000fe20003f46270 */
[----:B------:R-:W-:Y:S01]  /*2880*/  IMAD R4, R7, R8, R11 ;  /* 0x0000000807047224 */ /* 0x000fe200078e020b */
[----:B------:R-:W-:Y:S01]  /*2890*/  IABS R8, R5 ;  /* 0x0000000500087213 */ /* 0x000fe20000000000 */
[C---:B------:R-:W-:Y:S01]  /*28a0*/  IMAD.HI.U32 R11, R6.reuse, R18, RZ ;  /* 0x00000012060b7227 */ /* 0x040fe200078e00ff */
[----:B------:R0:W-:Y:S03]  /*28b0*/  STL [R1+0x218], R2 ;  /* 0x0002180201007387 */ /* 0x0001e60000100800 */
[----:B------:R-:W-:-:S04]  /*28c0*/  IMAD.HI.U32 R5, R6, R8, RZ ;  /* 0x0000000806057227 */ /* 0x000fc800078e00ff */
[----:B------:R-:W-:-:S04]  /*28d0*/  IMAD.HI.U32 R9, R6, R17, RZ ;  /* 0x0000001106097227 */ /* 0x000fc800078e00ff */
[----:B0-----:R-:W-:Y:S02]  /*28e0*/  IMAD.MOV.U32 R2, RZ, RZ, R12 ;  /* 0x000000ffff027224 */ /* 0x001fe400078e000c */
[----:B------:R-:W-:Y:S02]  /*28f0*/  IMAD.MOV R12, RZ, RZ, -R5 ;  /* 0x000000ffff0c7224 */ /* 0x000fe400078e0a05 */
[----:B------:R-:W-:Y:S01]  /*2900*/  @!P3 IMAD.MOV R2, RZ, RZ, -R2 ;  /* 0x000000ffff02b224 */ /* 0x000fe200078e0a02 */
[C---:B------:R-:W-:Y:S01]  /*2910*/  ISETP.GT.U32.AND P3, PT, R7.reuse, R10, PT ;  /* 0x0000000a0700720c */ /* 0x040fe20003f64070 */
[----:B------:R-:W-:Y:S02]  /*2920*/  IMAD R8, R7, R12, R8 ;  /* 0x0000000c07087224 */ /* 0x000fe400078e0208 */
[C---:B------:R-:W-:Y:S01]  /*2930*/  IMAD.HI.U32 R5, R6.reuse, R15, RZ ;  /* 0x0000000f06057227 */ /* 0x040fe200078e00ff */
[----:B------:R0:W-:Y:S03]  /*2940*/  STL [R1+0x220], R2 ;  /* 0x0002200201007387 */ /* 0x0001e60000100800 */
[----:B------:R-:W-:-:S04]  /*2950*/  IMAD.HI.U32 R13, R6, R20, RZ ;  /* 0x00000014060d7227 */ /* 0x000fc800078e00ff */
[----:B------:R-:W-:Y:S02]  /*2960*/  IMAD.MOV R12, RZ, RZ, -R5 ;  /* 0x000000ffff0c7224 */ /* 0x000fe400078e0a05 */
[----:B------:R-:W-:Y:S02]  /*2970*/  @!P3 IMAD.IADD R10, R10, 0x1, -R7 ;  /* 0x000000010a0ab824 */ /* 0x000fe400078e0a07 */
[----:B0-----:R-:W-:Y:S02]  /*2980*/  IMAD.MOV.U32 R2, RZ, RZ, R14 ;  /* 0x000000ffff027224 */ /* 0x001fe400078e000e */
[----:B------:R-:W-:Y:S01]  /*2990*/  IMAD.MOV R11, RZ, RZ, -R11 ;  /* 0x000000ffff0b7224 */ /* 0x000fe200078e0a0b */
[C---:B------:R-:W-:Y:S01]  /*29a0*/  ISETP.GT.U32.AND P3, PT, R7.reuse, R10, PT ;  /* 0x0000000a0700720c */ /* 0x040fe20003f64070 */
[----:B------:R-:W-:Y:S01]  /*29b0*/  @!P6 IMAD.MOV R2, RZ, RZ, -R2 ;  /* 0x000000ffff02e224 */ /* 0x000fe200078e0a02 */
[----:B------:R-:W-:Y:S01]  /*29c0*/  ISETP.GT.U32.AND P6, PT, R7, R16, PT ;  /* 0x000000100700720c */ /* 0x000fe20003fc4070 */
[----:B------:R-:W-:-:S02]  /*29d0*/  IMAD.MOV R14, RZ, RZ, -R9 ;  /* 0x000000ffff0e7224 */ /* 0x000fc400078e0a09 */
[C---:B------:R-:W-:Y:S01]  /*29e0*/  IMAD R12, R7.reuse, R12, R15 ;  /* 0x0000000c070c7224 */ /* 0x040fe200078e020f */
[----:B------:R0:W-:Y:S01]  /*29f0*/  STL [R1+0x228], R2 ;  /* 0x0002280201007387 */ /* 0x0001e20000100800 */
[----:B------:R-:W-:Y:S02]  /*2a00*/  IMAD.MOV R13, RZ, RZ, -R13 ;  /* 0x000000ffff0d7224 */ /* 0x000fe400078e0a0d */
[C---:B------:R-:W-:Y:S02]  /*2a10*/  IMAD R18, R7.reuse, R11, R18 ;  /* 0x0000000b07127224 */ /* 0x040fe400078e0212 */
[C---:B------:R-:W-:Y:S02]  /*2a20*/  IMAD R14, R7.reuse, R14, R17 ;  /* 0x0000000e070e7224 */ /* 0x040fe400078e0211 */
[--C-:B------:R-:W-:Y:S01]  /*2a30*/  @!P3 IMAD.IADD R10, R10, 0x1, -R7.reuse ;  /* 0x000000010a0ab824 */ /* 0x100fe200078e0a07 */
[----:B------:R-:W-:Y:S01]  /*2a40*/  ISETP.GT.U32.AND P3, PT, R7, R4, PT ;  /* 0x000000040700720c */ /* 0x000fe20003f64070 */
[----:B------:R-:W-:-:S02]  /*2a50*/  @!P6 IMAD.IADD R16, R16, 0x1, -R7 ;  /* 0x000000011010e824 */ /* 0x000fc400078e0a07 */
[----:B------:R-:W-:Y:S02]  /*2a60*/  IMAD.MOV.U32 R3, RZ, RZ, R10 ;  /* 0x000000ffff037224 */ /* 0x000fe400078e000a */
[C---:B------:R-:W-:Y:S01]  /*2a70*/  IMAD R20, R7.reuse, R13, R20 ;  /* 0x0000000d07147224 */ /* 0x040fe200078e0214 */
[C---:B------:R-:W-:Y:S01]  /*2a80*/  ISETP.GT.U32.AND P6, PT, R7.reuse, R16, PT ;  /* 0x000000100700720c */ /* 0x040fe20003fc4070 */
[----:B------:R-:W-:Y:S01]  /*2a90*/  @!P5 IMAD.MOV R3, RZ, RZ, -R3 ;  /* 0x000000ffff03d224 */ /* 0x000fe200078e0a03 */
[C---:B------:R-:W-:Y:S01]  /*2aa0*/  ISETP.GT.U32.AND P5, PT, R7.reuse, R12, PT ;  /* 0x0000000c0700720c */ /* 0x040fe20003fa4070 */
[C---:B------:R-:W-:Y:S02]  /*2ab0*/  VIADD R15, R0.reuse, 0x2a ;  /* 0x0000002a000f7836 */ /* 0x040fe40000000000 */
[----:B------:R-:W-:Y:S01]  /*2ac0*/  VIADD R17, R0, 0x2b ;  /* 0x0000002b00117836 */ /* 0x000fe20000000000 */
[----:B------:R-:W-:Y:S01]  /*2ad0*/  STL [R1+0x22c], R3 ;  /* 0x00022c0301007387 */ /* 0x000fe20000100800 */
[--C-:B------:R-:W-:Y:S01]  /*2ae0*/  @!P3 IMAD.IADD R4, R4, 0x1, -R7.reuse ;  /* 0x000000010404b824 */ /* 0x100fe200078e0a07 */
[----:B------:R-:W-:Y:S01]  /*2af0*/  IABS R22, R15 ;  /* 0x0000000f00167213 */ /* 0x000fe20000000000 */
[C---:B------:R-:W-:Y:S01]  /*2b00*/  VIADD R13, R0.reuse, 0x2c ;  /* 0x0000002c000d7836 */ /* 0x040fe20000000000 */
[----:B------:R-:W-:Y:S01]  /*2b10*/  IABS R11, R17 ;  /* 0x00000011000b7213 */ /* 0x000fe20000000000 */
[----:B------:R-:W-:Y:S01]  /*2b20*/  VIADD R26, R0, 0x2d ;  /* 0x0000002d001a7836 */ /* 0x000fe20000000000 */
[C---:B------:R-:W-:Y:S01]  /*2b30*/  ISETP.GT.U32.AND P3, PT, R7.reuse, R4, PT ;  /* 0x000000040700720c */ /* 0x040fe20003f64070 */
[--C-:B------:R-:W-:Y:S01]  /*2b40*/  @!P6 IMAD.IADD R16, R16, 0x1, -R7.reuse ;  /* 0x000000011010e824 */ /* 0x100fe200078e0a07 */
[----:B------:R-:W-:Y:S01]  /*2b50*/  ISETP.GT.U32.AND P6, PT, R7, R8, PT ;  /* 0x000000080700720c */ /* 0x000fe20003fc4070 */
[----:B------:R-:W-:Y:S01]  /*2b60*/  @!P5 IMAD.IADD R12, R12, 0x1, -R7 ;  /* 0x000000010c0cd824 */ /* 0x000fe200078e0a07 */
[----:B------:R-:W-:Y:S01]  /*2b70*/  IABS R24, R13 ;  /* 0x0000000d00187213 */ /* 0x000fe20000000000 */
[----:B0-----:R-:W-:-:S02]  /*2b80*/  IMAD.MOV.U32 R2, RZ, RZ, R16 ;  /* 0x000000ffff027224 */ /* 0x001fc400078e0010 */
[----:B------:R-:W-:-:S04]  /*2b90*/  IMAD.HI.U32 R5, R6, R22, RZ ;  /* 0x0000001606057227 */ /* 0x000fc800078e00ff */
[----:B------:R-:W-:Y:S01]  /*2ba0*/  @!P2 IMAD.MOV R2, RZ, RZ, -R2 ;  /* 0x000000ffff02a224 */ /* 0x000fe200078e0a02 */
[C---:B------:R-:W-:Y:S01]  /*2bb0*/  ISETP.GT.U32.AND P2, PT, R7.reuse, R14, PT ;  /* 0x0000000e0700720c */ /* 0x040fe20003f44070 */
[--C-:B------:R-:W-:Y:S01]  /*2bc0*/  @!P3 IMAD.IADD R4, R4, 0x1, -R7.reuse ;  /* 0x000000010404b824 */ /* 0x100fe200078e0a07 */
[C---:B------:R-:W-:Y:S01]  /*2bd0*/  ISETP.GT.U32.AND P3, PT, R7.reuse, R18, PT ;  /* 0x000000120700720c */ /* 0x040fe20003f64070 */
[----:B------:R-:W-:Y:S01]  /*2be0*/  @!P6 IMAD.IADD R8, R8, 0x1, -R7 ;  /* 0x000000010808e824 */ /* 0x000fe200078e0a07 */
[C---:B------:R-:W-:Y:S01]  /*2bf0*/  ISETP.GT.U32.AND P6, PT, R7.reuse, R20, PT ;  /* 0x000000140700720c */ /* 0x040fe20003fc4070 */
[----:B------:R0:W-:Y:S01]  /*2c00*/  STL [R1+0x250], R2 ;  /* 0x0002500201007387 */ /* 0x0001e20000100800 */
[----:B------:R-:W-:Y:S02]  /*2c10*/  IMAD.MOV R10, RZ, RZ, -R5 ;  /* 0x000000ffff0a7224 */ /* 0x000fe400078e0a05 */
[----:B------:R-:W-:Y:S01]  /*2c20*/  ISETP.GT.U32.AND P5, PT, R7, R8, PT ;  /* 0x000000080700720c */ /* 0x000fe20003fa4070 */
[----:B------:R-:W-:-:S04]  /*2c30*/  IMAD.HI.U32 R9, R6, R11, RZ ;  /* 0x0000000b06097227 */ /* 0x000fc800078e00ff */
[--C-:B------:R-:W-:Y:S01]  /*2c40*/  @!P2 IMAD.IADD R14, R14, 0x1, -R7.reuse ;  /* 0x000000010e0ea824 */ /* 0x100fe200078e0a07 */
[C---:B------:R-:W-:Y:S01]  /*2c50*/  ISETP.GT.U32.AND P2, PT, R7.reuse, R12, PT ;  /* 0x0000000c0700720c */ /* 0x040fe20003f44070 */
[--C-:B------:R-:W-:Y:S02]  /*2c60*/  @!P3 IMAD.IADD R18, R18, 0x1, -R7.reuse ;  /* 0x000000011212b824 */ /* 0x100fe400078e0a07 */
[----:B0-----:R-:W-:Y:S01]  /*2c70*/  IMAD.MOV.U32 R2, RZ, RZ, R4 ;  /* 0x000000ffff027224 */ /* 0x001fe200078e0004 */
[C---:B------:R-:W-:Y:S01]  /*2c80*/  ISETP.GT.U32.AND P3, PT, R7.reuse, R14, PT ;  /* 0x0000000e0700720c */ /* 0x040fe20003f64070 */
[----:B------:R-:W-:Y:S01]  /*2c90*/  @!P6 IMAD.IADD R20, R20, 0x1, -R7 ;  /* 0x000000011414e824 */ /* 0x000fe200078e0a07 */
[----:B------:R-:W-:Y:S01]  /*2ca0*/  ISETP.GT.U32.AND P6, PT, R7, R18, PT ;  /* 0x000000120700720c */ /* 0x000fe20003fc4070 */
[----:B------:R-:W-:-:S04]  /*2cb0*/  IMAD.HI.U32 R5, R6, R24, RZ ;  /* 0x0000001806057227 */ /* 0x000fc800078e00ff */
[----:B------:R-:W-:Y:S01]  /*2cc0*/  @!P0 IMAD.MOV R2, RZ, RZ, -R2 ;  /* 0x000000ffff028224 */ /* 0x000fe200078e0a02 */
[C---:B------:R-:W-:Y:S01]  /*2cd0*/  ISETP.GT.U32.AND P0, PT, R7.reuse, R20, PT ;  /* 0x000000140700720c */ /* 0x040fe20003f04070 */
[C---:B------:R-:W-:Y:S02]  /*2ce0*/  IMAD R22, R7.reuse, R10, R22 ;  /* 0x0000000a07167224 */ /* 0x040fe400078e0216 */
[----:B------:R-:W-:Y:S01]  /*2cf0*/  IMAD.MOV R10, RZ, RZ, -R9 ;  /* 0x000000ffff0a7224 */ /* 0x000fe200078e0a09 */
[----:B------:R0:W-:Y:S01]  /*2d00*/  STL [R1+0x254], R2 ;  /* 0x0002540201007387 */ /* 0x0001e20000100800 */
[----:B------:R-:W-:Y:S02]  /*2d10*/  IMAD.MOV R5, RZ, RZ, -R5 ;  /* 0x000000ffff057224 */ /* 0x000fe400078e0a05 */
[C---:B------:R-:W-:Y:S01]  /*2d20*/  IMAD R4, R7.reuse, R10, R11 ;  /* 0x0000000a07047224 */ /* 0x040fe200078e020b */
[----:B------:R-:W-:Y:S01]  /*2d30*/  IABS R10, R26 ;  /* 0x0000001a000a7213 */ /* 0x000fe20000000000 */
[----:B------:R-:W-:-:S02]  /*2d40*/  IMAD R24, R7, R5, R24 ;  /* 0x0000000507187224 */ /* 0x000fc400078e0218 */
[--C-:B------:R-:W-:Y:S01]  /*2d50*/  @!P5 IMAD.IADD R8, R8, 0x1, -R7.reuse ;  /* 0x000000010808d824 */ /* 0x100fe200078e0a07 */
[C---:B------:R-:W-:Y:S01]  /*2d60*/  ISETP.GT.U32.AND P5, PT, R7.reuse, R22, PT ;  /* 0x000000160700720c */ /* 0x040fe20003fa4070 */
[--C-:B------:R-:W-:Y:S01]  /*2d70*/  @!P2 IMAD.IADD R12, R12, 0x1, -R7.reuse ;  /* 0x000000010c0ca824 */ /* 0x100fe200078e0a07 */
[C---:B------:R-:W-:Y:S01]  /*2d80*/  ISETP.GT.U32.AND P2, PT, R7.reuse, R4, PT ;  /* 0x000000040700720c */ /* 0x040fe20003f44070 */
[--C-:B------:R-:W-:Y:S01]  /*2d90*/  @!P6 IMAD.IADD R18, R18, 0x1, -R7.reuse ;  /* 0x000000011212e824 */ /* 0x100fe200078e0a07 */
[----:B------:R-:W-:Y:S01]  /*2da0*/  ISETP.GT.U32.AND P6, PT, R7, R24, PT ;  /* 0x000000180700720c */ /* 0x000fe20003fc4070 */
[--C-:B------:R-:W-:Y:S01]  /*2db0*/  @!P3 IMAD.IADD R14, R14, 0x1, -R7.reuse ;  /* 0x000000010e0eb824 */ /* 0x100fe200078e0a07 */
[----:B------:R-:W-:Y:S01]  /*2dc0*/  ISETP.GE.AND P3, PT, R25, RZ, PT ;  /* 0x000000ff1900720c */ /* 0x000fe20003f66270 */
[----:B------:R-:W-:Y:S01]  /*2dd0*/  @!P0 IMAD.IADD R20, R20, 0x1, -R7 ;  /* 0x0000000114148824 */ /* 0x000fe200078e0a07 */
[----:B------:R-:W-:Y:S01]  /*2de0*/  ISETP.GE.AND P0, PT, R23, RZ, PT ;  /* 0x000000ff1700720c */ /* 0x000fe20003f06270 */
[----:B------:R-:W-:-:S02]  /*2df0*/  IMAD.MOV.U32 R27, RZ, RZ, R8 ;  /* 0x000000ffff1b7224 */ /* 0x000fc400078e0008 */
[----:B------:R-:W-:Y:S02]  /*2e00*/  IMAD.MOV.U32 R3, RZ, RZ, R12 ;  /* 0x000000ffff037224 */ /* 0x000fe400078e000c */
[--C-:B------:R-:W-:Y:S01]  /*2e10*/  @!P5 IMAD.IADD R22, R22, 0x1, -R7.reuse ;  /* 0x000000011616d824 */ /* 0x100fe200078e0a07 */
[----:B------:R-:W-:Y:S01]  /*2e20*/  ISETP.GE.AND P5, PT, R19, RZ, PT ;  /* 0x000000ff1300720c */ /* 0x000fe20003fa6270 */
[--C-:B------:R-:W-:Y:S01]  /*2e30*/  @!P2 IMAD.IADD R4, R4, 0x1, -R7.reuse ;  /* 0x000000010404a824 */ /* 0x100fe200078e0a07 */
[----:B------:R-:W-:Y:S01]  /*2e40*/  ISETP.GE.AND P2, PT, R21, RZ, PT ;  /* 0x000000ff1500720c */ /* 0x000fe20003f46270 */
[----:B0-----:R-:W-:Y:S02]  /*2e50*/  IMAD.MOV.U32 R2, RZ, RZ, R14 ;  /* 0x000000ffff027224 */ /* 0x001fe400078e000e */
[----:B------:R-:W-:Y:S01]  /*2e60*/  @!P6 IMAD.IADD R24, R24, 0x1, -R7 ;  /* 0x000000011818e824 */ /* 0x000fe200078e0a07 */
[----:B------:R-:W-:Y:S01]  /*2e70*/  ISETP.GT.U32.AND P6, PT, R7, R22, PT ;  /* 0x000000160700720c */ /* 0x000fe20003fc4070 */
[----:B------:R-:W-:-:S02]  /*2e80*/  @!P4 IMAD.MOV R27, RZ, RZ, -R27 ;  /* 0x000000ffff1bc224 */ /* 0x000fc400078e0a1b */
[----:B------:R-:W-:Y:S01]  /*2e90*/  @!P3 IMAD.MOV R3, RZ, RZ, -R3 ;  /* 0x000000ffff03b224 */ /* 0x000fe200078e0a03 */
[----:B------:R-:W-:Y:S01]  /*2ea0*/  ISETP.GT.U32.AND P4, PT, R7, R24, PT ;  /* 0x000000180700720c */ /* 0x000fe20003f84070 */
[----:B------:R-:W-:Y:S01]  /*2eb0*/  @!P0 IMAD.MOV R2, RZ, RZ, -R2 ;  /* 0x000000ffff028224 */ /* 0x000fe200078e0a02 */
[----:B------:R-:W-:Y:S01]  /*2ec0*/  STL [R1+0x260], R27 ;  /* 0x0002601b01007387 */ /* 0x000fe20000100800 */
[----:B------:R-:W-:Y:S01]  /*2ed0*/  IMAD.HI.U32 R5, R6, R10, RZ ;  /* 0x0000000a06057227 */ /* 0x000fe200078e00ff */
[----:B------:R-:W-:Y:S02]  /*2ee0*/  ISETP.GE.AND P0, PT, R15, RZ, PT ;  /* 0x000000ff0f00720c */ /* 0x000fe40003f06270 */
[----:B------:R0:W-:Y:S01]  /*2ef0*/  STL [R1+0x264], R3 ;  /* 0x0002640301007387 */ /* 0x0001e20000100800 */
[----:B------:R-:W-:Y:S01]  /*2f00*/  IMAD.MOV R5, RZ, RZ, -R5 ;  /* 0x000000ffff057224 */ /* 0x000fe200078e0a05 */
[C---:B------:R-:W-:Y:S01]  /*2f10*/  ISETP.GT.U32.AND P3, PT, R7.reuse, R4, PT ;  /* 0x000000040700720c */ /* 0x040fe20003f64070 */
[----:B------:R-:W-:Y:S01]  /*2f20*/  VIADD R9, R0, 0x2e ;  /* 0x0000002e00097836 */ /* 0x000fe20000000000 */
[----:B------:R2:W-:Y:S01]  /*2f30*/  STL [R1+0x268], R2 ;  /* 0x0002680201007387 */ /* 0x0005e20000100800 */
[----:B------:R-:W-:-:S02]  /*2f40*/  IMAD R10, R7, R5, R10 ;  /* 0x00000005070a7224 */ /* 0x000fc400078e020a */
[--C-:B------:R-:W-:Y:S01]  /*2f50*/  @!P6 IMAD.IADD R22, R22, 0x1, -R7.reuse ;  /* 0x000000011616e824 */ /* 0x100fe200078e0a07 */
[----:B------:R-:W-:Y:S01]  /*2f60*/  IABS R16, R9 ;  /* 0x0000000900107213 */ /* 0x000fe20000000000 */
[----:B------:R-:W-:Y:S01]  /*2f70*/  @!P4 IMAD.IADD R24, R24, 0x1, -R7 ;  /* 0x000000011818c824 */ /* 0x000fe200078e0a07 */
[----:B------:R-:W-:Y:S01]  /*2f80*/  ISETP.GE.AND P6, PT, R13, RZ, PT ;  /* 0x000000ff0d00720c */ /* 0x000fe20003fc6270 */
[----:B0-----:R-:W-:Y:S01]  /*2f90*/  IMAD.MOV.U32 R3, RZ, RZ, R18 ;  /* 0x000000ffff037224 */ /* 0x001fe200078e0012 */
[----:B------:R-:W-:Y:S01]  /*2fa0*/  ISETP.GE.AND P4, PT, R9, RZ, PT ;  /* 0x000000ff0900720c */ /* 0x000fe20003f86270 */
[----:B------:R-:W-:-:S04]  /*2fb0*/  IMAD.HI.U32 R5, R6, R16, RZ ;  /* 0x0000001006057227 */ /* 0x000fc800078e00ff */
[----:B--2---:R-:W-:Y:S02]  /*2fc0*/  IMAD.MOV.U32 R2, RZ, RZ, R20 ;  /* 0x000000ffff027224 */ /* 0x004fe400078e0014 */
[----:B------:R-:W-:Y:S01]  /*2fd0*/  @!P5 IMAD.MOV R3, RZ, RZ, -R3 ;  /* 0x000000ffff03d224 */ /* 0x000fe200078e0a03 */
[----:B------:R-:W-:Y:S01]  /*2fe0*/  ISETP.GT.U32.AND P5, PT, R7, R10, PT ;  /* 0x0000000a0700720c */ /* 0x000fe20003fa4070 */
[----:B------:R-:W-:Y:S01]  /*2ff0*/  @!P2 IMAD.MOV R2, RZ, RZ, -R2 ;  /* 0x000000ffff02a224 */ /* 0x000fe200078e0a02 */
[----:B------:R-:W-:Y:S01]  /*3000*/  ISETP.GE.AND P2, PT, R17, RZ, PT ;  /* 0x000000ff1100720c */ /* 0x000fe20003f46270 */
[----:B------:R-:W-:Y:S01]  /*3010*/  IMAD.MOV R5, RZ, RZ, -R5 ;  /* 0x000000ffff057224 */ /* 0x000fe200078e0a05 */
[----:B------:R0:W-:Y:S01]  /*3020*/  STL [R1+0x26c], R3 ;  /* 0x00026c0301007387 */ /* 0x0001e20000100800 */
[----:B------:R-:W-:Y:S01]  /*3030*/  @!P3 IMAD.IADD R4, R4, 0x1, -R7 ;  /* 0x000000010404b824 */ /* 0x000fe200078e0a07 */
[----:B------:R-:W-:Y:S01]  /*3040*/  ISETP.GE.AND P3, PT, R26, RZ, PT ;  /* 0x000000ff1a00720c */ /* 0x000fe20003f66270 */
[----:B------:R-:W-:Y:S01]  /*3050*/  IMAD R16, R7, R5, R16 ;  /* 0x0000000507107224 */ /* 0x000fe200078e0210 */
[----:B------:R2:W-:Y:S01]  /*3060*/  STL [R1+0x270], R2 ;  /* 0x0002700201007387 */ /* 0x0005e20000100800 */
[----:B------:R-:W-:-:S02]  /*3070*/  VIADD R5, R0, 0x2f ;  /* 0x0000002f00057836 */ /* 0x000fc40000000000 */
[----:B------:R-:W-:Y:S02]  /*3080*/  VIADD R8, R0, 0x30 ;  /* 0x0000003000087836 */ /* 0x000fe40000000000 */
[----:B------:R-:W-:Y:S02]  /*3090*/  @!P5 IMAD.IADD R10, R10, 0x1, -R7 ;  /* 0x000000010a0ad824 */ /* 0x000fe400078e0a07 */
[----:B0-----:R-:W-:Y:S01]  /*30a0*/  IMAD.MOV.U32 R3, RZ, RZ, R4 ;  /* 0x000000ffff037224 */ /* 0x001fe200078e0004 */
[----:B------:R-:W-:Y:S01]  /*30b0*/  IABS R12, R8 ;  /* 0x00000008000c7213 */ /* 0x000fe20000000000 */
[C---:B------:R-:W-:Y:S01]  /*30c0*/  VIADD R9, R0.reuse, 0x31 ;  /* 0x0000003100097836 */ /* 0x040fe20000000000 */
[----:B------:R-:W-:Y:S01]  /*30d0*/  ISETP.GT.U32.AND P5, PT, R7, R10, PT ;  /* 0x0000000a0700720c */ /* 0x000fe20003fa4070 */
[----:B--2---:R-:W-:Y:S01]  /*30e0*/  IMAD.MOV.U32 R2, RZ, RZ, R22 ;  /* 0x000000ffff027224 */ /* 0x004fe200078e0016 */
[----:B------:R-:W-:Y:S01]  /*30f0*/  @!P2 IADD3 R3, PT, PT, -R3, RZ, RZ ;  /* 0x000000ff0303a210 */ /* 0x000fe20007ffe1ff */
[C---:B------:R-:W-:Y:S01]  /*3100*/  VIADD R19, R0.reuse, 0x32 ;  /* 0x0000003200137836 */ /* 0x040fe20000000000 */
[----:B------:R-:W-:Y:S01]  /*3110*/  IABS R14, R9 ;  /* 0x00000009000e7213 */ /* 0x000fe20000000000 */
[----:B------:R-:W-:Y:S01]  /*3120*/  @!P0 IMAD.MOV R2, RZ, RZ, -R2 ;  /* 0x000000ffff028224 */ /* 0x000fe200078e0a02 */
[----:B------:R-:W-:Y:S01]  /*3130*/  ISETP.GE.AND P0, PT, R5, RZ, PT ;  /* 0x000000ff0500720c */ /* 0x000fe20003f06270 */
[C---:B------:R-:W-:Y:S01]  /*3140*/  VIADD R17, R0.reuse, 0x33 ;  /* 0x0000003300117836 */ /* 0x040fe20000000000 */
[----:B------:R-:W-:Y:S01]  /*3150*/  IABS R5, R5 ;  /* 0x0000000500057213 */ /* 0x000fe20000000000 */
[----:B------:R-:W-:Y:S01]  /*3160*/  VIADD R26, R0, 0x34 ;  /* 0x00000034001a7836 */ /* 0x000fe20000000000 */
[----:B------:R0:W-:Y:S01]  /*3170*/  STL [R1+0x274], R2 ;  /* 0x0002740201007387 */ /* 0x0001e20000100800 */
[----:B------:R-:W-:Y:S01]  /*3180*/  ISETP.GE.AND P2, PT, R8, RZ, PT ;  /* 0x000000ff0800720c */ /* 0x000fe20003f46270 */
[C---:B------:R-:W-:Y:S01]  /*3190*/  IMAD.HI.U32 R8, R6.reuse, R14, RZ ;  /* 0x0000000e06087227 */ /* 0x040fe200078e00ff */
[----:B------:R-:W-:Y:S01]  /*31a0*/  IABS R13, R19 ;  /* 0x00000013000d7213 */ /* 0x000fe20000000000 */
[----:B------:R-:W-:Y:S01]  /*31b0*/  STL [R1+0x278], R3 ;  /* 0x0002780301007387 */ /* 0x000fe20000100800 */
[----:B------:R-:W-:Y:S01]  /*31c0*/  IABS R15, R17 ;  /* 0x00000011000f7213 */ /* 0x000fe20000000000 */
[----:B------:R-:W-:-:S04]  /*31d0*/  IMAD.HI.U32 R4, R6, R5, RZ ;  /* 0x0000000506047227 */ /* 0x000fc800078e00ff */
[----:B0-----:R-:W-:Y:S02]  /*31e0*/  IMAD.MOV.U32 R2, RZ, RZ, R24 ;  /* 0x000000ffff027224 */ /* 0x001fe400078e0018 */
[----:B------:R-:W-:Y:S02]  /*31f0*/  IMAD.MOV R4, RZ, RZ, -R4 ;  /* 0x000000ffff047224 */ /* 0x000fe400078e0a04 */
[----:B------:R-:W-:Y:S01]  /*3200*/  @!P6 IMAD.MOV R2, RZ, RZ, -R2 ;  /* 0x000000ffff02e224 */ /* 0x000fe200078e0a02 */
[----:B------:R-:W-:Y:S01]  /*3210*/  ISETP.GT.U32.AND P6, PT, R7, R16, PT ;  /* 0x000000100700720c */ /* 0x000fe20003fc4070 */
[----:B------:R-:W-:Y:S01]  /*3220*/  @!P5 IMAD.IADD R10, R10, 0x1, -R7 ;  /* 0x000000010a0ad824 */ /* 0x000fe200078e0a07 */
[----:B------:R-:W-:Y:S01]  /*3230*/  ISETP.GE.AND P5, PT, R9, RZ, PT ;  /* 0x000000ff0900720c */ /* 0x000fe20003fa6270 */
[----:B------:R-:W-:Y:S01]  /*3240*/  IMAD R4, R7, R4, R5 ;  /* 0x0000000407047224 */ /* 0x000fe200078e0205 */
[----:B------:R0:W-:Y:S01]  /*3250*/  STL [R1+0x27c], R2 ;  /* 0x00027c0201007387 */ /* 0x0001e20000100800 */
[----:B------:R-:W-:-:S04]  /*3260*/  IMAD.HI.U32 R5, R6, R12, RZ ;  /* 0x0000000c06057227 */ /* 0x000fc800078e00ff */
[----:B------:R-:W-:Y:S02]  /*3270*/  IMAD.MOV R5, RZ, RZ, -R5 ;  /* 0x000000ffff057224 */ /* 0x000fe400078e0a05 */
[----:B------:R-:W-:Y:S02]  /*3280*/  IMAD.MOV R8, RZ, RZ, -R8 ;  /* 0x000000ffff087224 */ /* 0x000fe400078e0a08 */
[----:B------:R-:W-:Y:S02]  /*3290*/  @!P6 IMAD.IADD R16, R16, 0x1, -R7 ;  /* 0x000000011010e824 */ /* 0x000fe400078e0a07 */
[----:B0-----:R-:W-:Y:S02]  /*32a0*/  IMAD.MOV.U32 R2, RZ, RZ, R10 ;  /* 0x000000ffff027224 */ /* 0x001fe400078e000a */
[C---:B------:R-:W-:Y:S01]  /*32b0*/  IMAD R12, R7.reuse, R5, R12 ;  /* 0x00000005070c7224 */ /* 0x040fe200078e020c */
[C---:B------:R-:W-:Y:S01]  /*32c0*/  ISETP.GT.U32.AND P6, PT, R7.reuse, R16, PT ;  /* 0x000000100700720c */ /* 0x040fe20003fc4070 */
[----:B------:R-:W-:Y:S01]  /*32d0*/  @!P3 IMAD.MOV R2, RZ, RZ, -R2 ;  /* 0x000000ffff02b224 */ /* 0x000fe200078e0a02 */
[C---:B------:R-:W-:Y:S01]  /*32e0*/  ISETP.GT.U32.AND P3, PT, R7.reuse, R4, PT ;  /* 0x000000040700720c */ /* 0x040fe20003f64070 */
[----:B------:R-:W-:Y:S01]  /*32f0*/  IMAD R14, R7, R8, R14 ;  /* 0x00000008070e7224 */ /* 0x000fe200078e020e */
[----:B------:R-:W-:Y:S01]  /*3300*/  IABS R5, R26 ;  /* 0x0000001a00057213 */ /* 0x000fe20000000000 */
[C---:B------:R-:W-:Y:S01]  /*3310*/  IMAD.HI.U32 R9, R6.reuse, R13, RZ ;  /* 0x0000000d06097227 */ /* 0x040fe200078e00ff */
[----:B------:R0:W-:Y:S03]  /*3320*/  STL [R1+0x280], R2 ;  /* 0x0002800201007387 */ /* 0x0001e60000100800 */
[----:B------:R-:W-:-:S04]  /*3330*/  IMAD.HI.U32 R11, R6, R15, RZ ;  /* 0x0000000f060b7227 */ /* 0x000fc800078e00ff */
[--C-:B------:R-:W-:Y:S01]  /*3340*/  @!P6 IMAD.IADD R16, R16, 0x1, -R7.reuse ;  /* 0x000000011010e824 */ /* 0x100fe200078e0a07 */
[C---:B------:R-:W-:Y:S01]  /*3350*/  ISETP.GT.U32.AND P6, PT, R7.reuse, R12, PT ;  /* 0x0000000c0700720c */ /* 0x040fe20003fc4070 */
[----:B------:R-:W-:Y:S01]  /*3360*/  @!P3 IMAD.IADD R4, R4, 0x1, -R7 ;  /* 0x000000010404b824 */ /* 0x000fe200078e0a07 */
[----:B------:R-:W-:Y:S01]  /*3370*/  ISETP.GT.U32.AND P3, PT, R7, R14, PT ;  /* 0x0000000e0700720c */ /* 0x000fe20003f64070 */
[----:B0-----:R-:W-:Y:S02]  /*3380*/  IMAD.MOV.U32 R2, RZ, RZ, R16 ;  /* 0x000000ffff027224 */ /* 0x001fe400078e0010 */
[----:B------:R-:W-:Y:S02]  /*3390*/  IMAD.MOV R10, RZ, RZ, -R9 ;  /* 0x000000ffff0a7224 */ /* 0x000fe400078e0a09 */
[----:B------:R-:W-:Y:S02]  /*33a0*/  @!P4 IMAD.MOV R2, RZ, RZ, -R2 ;  /* 0x000000ffff02c224 */ /* 0x000fe400078e0a02 */
[----:B------:R-:W-:-:S02]  /*33b0*/  IMAD.MOV R18, RZ, RZ, -R11 ;  /* 0x000000ffff127224 */ /* 0x000fc400078e0a0b */
[----:B------:R-:W-:Y:S01]  /*33c0*/  VIADD R25, R0, 0x35 ;  /* 0x0000003500197836 */ /* 0x000fe20000000000 */
[----:B------:R0:W-:Y:S01]  /*33d0*/  STL [R1+0x284], R2 ;  /* 0x0002840201007387 */ /* 0x0001e20000100800 */
[--C-:B------:R-:W-:Y:S01]  /*33e0*/  @!P6 IMAD.IADD R12, R12, 0x1, -R7.reuse ;  /* 0x000000010c0ce824 */ /* 0x100fe200078e0a07 */
[C---:B------:R-:W-:Y:S01]  /*33f0*/  ISETP.GT.U32.AND P6, PT, R7.reuse, R4, PT ;  /* 0x000000040700720c */ /* 0x040fe20003fc4070 */
[----:B------:R-:W-:Y:S02]  /*3400*/  @!P3 IMAD.IADD R14, R14, 0x1, -R7 ;  /* 0x000000010e0eb824 */ /* 0x000fe400078e0a07 */
[----:B------:R-:W-:Y:S01]  /*3410*/  IMAD.MOV.U32 R16, RZ, RZ, R5 ;  /* 0x000000ffff107224 */ /* 0x000fe200078e0005 */
[C---:B------:R-:W-:Y:S01]  /*3420*/  ISETP.GT.U32.AND P4, PT, R7.reuse, R12, PT ;  /* 0x0000000c0700720c */ /* 0x040fe20003f84070 */
[C---:B------:R-:W-:Y:S01]  /*3430*/  IMAD R8, R7.reuse, R10, R13 ;  /* 0x0000000a07087224 */ /* 0x040fe200078e020d */
[C---:B------:R-:W-:Y:S01]  /*3440*/  ISETP.GT.U32.AND P3, PT, R7.reuse, R14, PT ;  /* 0x0000000e0700720c */ /* 0x040fe20003f64070 */
[----:B------:R-:W-:Y:S01]  /*3450*/  IMAD R10, R7, R18, R15 ;  /* 0x00000012070a7224 */ /* 0x000fe200078e020f */
[----:B------:R-:W-:Y:S01]  /*3460*/  IABS R18, R25 ;  /* 0x0000001900127213 */ /* 0x000fe20000000000 */
[----:B------:R-:W-:-:S04]  /*3470*/  IMAD.HI.U32 R5, R6, R16, RZ ;  /* 0x0000001006057227 */ /* 0x000fc800078e00ff */
[----:B------:R-:W-:Y:S01]  /*3480*/  @!P6 IMAD.IADD R4, R4, 0x1, -R7 ;  /* 0x000000010404e824 */ /* 0x000fe200078e0a07 */
[----:B------:R-:W-:Y:S01]  /*3490*/  ISETP.GT.U32.AND P6, PT, R7, R8, PT ;  /* 0x000000080700720c */ /* 0x000fe20003fc4070 */
[----:B------:R-:W-:-:S04]  /*34a0*/  IMAD.HI.U32 R9, R6, R18, RZ ;  /* 0x0000001206097227 */ /* 0x000fc800078e00ff */
[----:B------:R-:W-:Y:S02]  /*34b0*/  IMAD.MOV R5, RZ, RZ, -R5 ;  /* 0x000000ffff057224 */ /* 0x000fe400078e0a05 */
[----:B------:R-:W-:Y:S01]  /*34c0*/  @!P4 IMAD.IADD R12, R12, 0x1, -R7 ;  /* 0x000000010c0cc824 */ /* 0x000fe200078e0a07 */
[C---:B------:R-:W-:Y:S01]  /*34d0*/  ISETP.GT.U32.AND P4, PT, R7.reuse, R10, PT ;  /* 0x0000000a0700720c */ /* 0x040fe20003f84070 */
[----:B------:R-:W-:Y:S02]  /*34e0*/  IMAD.MOV R9, RZ, RZ, -R9 ;  /* 0x000000ffff097224 */ /* 0x000fe400078e0a09 */
[----:B------:R-:W-:Y:S02]  /*34f0*/  IMAD R16, R7, R5, R16 ;  /* 0x0000000507107224 */ /* 0x000fe400078e0210 */
[----:B0-----:R-:W-:Y:S02]  /*3500*/  IMAD.MOV.U32 R2, RZ, RZ, R4 ;  /* 0x000000ffff027224 */ /* 0x001fe400078e0004 */
[----:B------:R-:W-:-:S02]  /*3510*/  VIADD R23, R0, 0x36 ;  /* 0x0000003600177836 */ /* 0x000fc40000000000 */
[C---:B------:R-:W-:Y:S02]  /*3520*/  IMAD R18, R7.reuse, R9, R18 ;  /* 0x0000000907127224 */ /* 0x040fe400078e0212 */
[--C-:B------:R-:W-:Y:S01]  /*3530*/  @!P3 IMAD.IADD R14, R14, 0x1, -R7.reuse ;  /* 0x000000010e0eb824 */ /* 0x100fe200078e0a07 */
[C---:B------:R-:W-:Y:S01]  /*3540*/  ISETP.GT.U32.AND P3, PT, R7.reuse, R16, PT ;  /* 0x000000100700720c */ /* 0x040fe20003f64070 */
[----:B------:R-:W-:Y:S01]  /*3550*/  @!P0 IMAD.MOV R2, RZ, RZ, -R2 ;  /* 0x000000ffff028224 */ /* 0x000fe200078e0a02 */
[----:B------:R-:W-:Y:S01]  /*3560*/  IABS R22, R23 ;  /* 0x0000001700167213 */ /* 0x000fe20000000000 */
[--C-:B------:R-:W-:Y:S01]  /*3570*/  @!P6 IMAD.IADD R8, R8, 0x1, -R7.reuse ;  /* 0x000000010808e824 */ /* 0x100fe200078e0a07 */
[----:B------:R-:W-:Y:S01]  /*3580*/  ISETP.GT.U32.AND P6, PT, R7, R18, PT ;  /* 0x000000120700720c */ /* 0x000fe20003fc4070 */
[----:B------:R-:W-:Y:S01]  /*3590*/  @!P4 IMAD.IADD R10, R10, 0x1, -R7 ;  /* 0x000000010a0ac824 */ /* 0x000fe200078e0a07 */
[----:B------:R0:W-:Y:S01]  /*35a0*/  STL [R1+0x288], R2 ;  /* 0x0002880201007387 */ /* 0x0001e20000100800 */
[----:B------:R-:W-:Y:S01]  /*35b0*/  VIADD R13, R0, 0x38 ;  /* 0x00000038000d7836 */ /* 0x000fe20000000000 */
[----:B------:R-:W-:Y:S01]  /*35c0*/  ISETP.GE.AND P4, PT, R19, RZ, PT ;  /* 0x000000ff1300720c */ /* 0x000fe20003f86270 */
[----:B------:R-:W-:Y:S01]  /*35d0*/  IMAD.HI.U32 R5, R6, R22, RZ ;  /* 0x0000001606057227 */ /* 0x000fe200078e00ff */
[----:B------:R-:W-:-:S02]  /*35e0*/  ISETP.GT.U32.AND P0, PT, R7, R10, PT ;  /* 0x0000000a0700720c */ /* 0x000fc40003f04070 */
[----:B------:R-:W-:Y:S01]  /*35f0*/  IABS R21, R13 ;  /* 0x0000000d00157213 */ /* 0x000fe20000000000 */
[----:B------:R-:W-:Y:S02]  /*3600*/  VIADD R15, R0, 0x37 ;  /* 0x00000037000f7836 */ /* 0x000fe40000000000 */
[----:B------:R-:W-:Y:S02]  /*3610*/  IMAD.MOV R5, RZ, RZ, -R5 ;  /* 0x000000ffff057224 */ /* 0x000fe400078e0a05 */
[----:B0-----:R-:W-:Y:S01]  /*3620*/  IMAD.MOV.U32 R2, RZ, RZ, R12 ;  /* 0x000000ffff027224 */ /* 0x001fe200078e000c */
[----:B------:R-:W-:Y:S01]  /*3630*/  IABS R20, R15 ;  /* 0x0000000f00147213 */ /* 0x000fe20000000000 */
[----:B------:R-:W-:Y:S01]  /*3640*/  @!P3 IMAD.IADD R16, R16, 0x1, -R7 ;  /* 0x000000011010b824 */ /* 0x000fe200078e0a07 */
[C---:B------:R-:W-:Y:S01]  /*3650*/  ISETP.GT.U32.AND P3, PT, R7.reuse, R8, PT ;  /* 0x000000080700720c */ /* 0x040fe20003f64070 */
[----:B------:R-:W-:Y:S02]  /*3660*/  @!P2 IMAD.MOV R2, RZ, RZ, -R2 ;  /* 0x000000ffff02a224 */ /* 0x000fe400078e0a02 */
[----:B------:R-:W-:-:S02]  /*3670*/  IMAD R22, R7, R5, R22 ;  /* 0x0000000507167224 */ /* 0x000fc400078e0216 */
[----:B------:R-:W-:Y:S01]  /*3680*/  @!P6 IMAD.IADD R18, R18, 0x1, -R7 ;  /* 0x000000011212e824 */ /* 0x000fe200078e0a07 */
[----:B------:R0:W-:Y:S01]  /*3690*/  STL [R1+0x28c], R2 ;  /* 0x00028c0201007387 */ /* 0x0001e20000100800 */
[C---:B------:R-:W-:Y:S01]  /*36a0*/  IMAD.HI.U32 R11, R6.reuse, R21, RZ ;  /* 0x00000015060b7227 */ /* 0x040fe200078e00ff */
[C---:B------:R-:W-:Y:S02]  /*36b0*/  ISETP.GT.U32.AND P6, PT, R7.reuse, R16, PT ;  /* 0x000000100700720c */ /* 0x040fe40003fc4070 */
[----:B------:R-:W-:Y:S01]  /*36c0*/  ISETP.GT.U32.AND P2, PT, R7, R18, PT ;  /* 0x000000120700720c */ /* 0x000fe20003f44070 */
[----:B------:R-:W-:-:S04]  /*36d0*/  IMAD.HI.U32 R9, R6, R20, RZ ;  /* 0x0000001406097227 */ /* 0x000fc800078e00ff */
[----:B------:R-:W-:Y:S02]  /*36e0*/  IMAD.MOV R24, RZ, RZ, -R11 ;  /* 0x000000ffff187224 */ /* 0x000fe400078e0a0b */
[----:B0-----:R-:W-:Y:S02]  /*36f0*/  IMAD.MOV.U32 R2, RZ, RZ, R14 ;  /* 0x000000ffff027224 */ /* 0x001fe400078e000e */
[----:B------:R-:W-:Y:S01]  /*3700*/  @!P0 IMAD.IADD R10, R10, 0x1, -R7 ;  /* 0x000000010a0a8824 */ /* 0x000fe200078e0a07 */
[----:B------:R-:W-:Y:S01]  /*3710*/  ISETP.GE.AND P0, PT, R17, RZ, PT ;  /* 0x000000ff1100720c */ /* 0x000fe20003f06270 */
[----:B------:R-:W-:Y:S01]  /*3720*/  @!P5 IMAD.MOV R2, RZ, RZ, -R2 ;  /* 0x000000ffff02d224 */ /* 0x000fe200078e0a02 */
[C---:B------:R-:W-:Y:S01]  /*3730*/  ISETP.GT.U32.AND P5, PT, R7.reuse, R22, PT ;  /* 0x000000160700720c */ /* 0x040fe20003fa4070 */
[----:B------:R-:W-:Y:S02]  /*3740*/  IMAD.MOV R9, RZ, RZ, -R9 ;  /* 0x000000ffff097224 */ /* 0x000fe400078e0a09 */
[----:B------:R-:W-:Y:S01]  /*3750*/  IMAD R4, R7, R24, R21 ;  /* 0x0000001807047224 */ /* 0x000fe200078e0215 */
[----:B------:R0:W-:Y:S01]  /*3760*/  STL [R1+0x290], R2 ;  /* 0x0002900201007387 */ /* 0x0001e20000100800 */
[----:B------:R-:W-:-:S02]  /*3770*/  VIADD R21, R0, 0x39 ;  /* 0x0000003900157836 */ /* 0x000fc40000000000 */
[C---:B------:R-:W-:Y:S02]  /*3780*/  IMAD R20, R7.reuse, R9, R20 ;  /* 0x0000000907147224 */ /* 0x040fe400078e0214 */
[--C-:B------:R-:W-:Y:S01]  /*3790*/  @!P3 IMAD.IADD R8, R8, 0x1, -R7.reuse ;  /* 0x000000010808b824 */ /* 0x100fe200078e0a07 */
[----:B------:R-:W-:Y:S01]  /*37a0*/  IABS R12, R21 ;  /* 0x00000015000c7213 */ /* 0x000fe20000000000 */
[--C-:B------:R-:W-:Y:S01]  /*37b0*/  @!P6 IMAD.IADD R16, R16, 0x1, -R7.reuse ;  /* 0x000000011010e824 */ /* 0x100fe200078e0a07 */
[C---:B------:R-:W-:Y:S01]  /*37c0*/  ISETP.GT.U32.AND P6, PT, R7.reuse, R4, PT ;  /* 0x000000040700720c */ /* 0x040fe20003fc4070 */
[----:B------:R-:W-:Y:S01]  /*37d0*/  IMAD.MOV.U32 R3, RZ, RZ, R8 ;  /* 0x000000ffff037224 */ /* 0x000fe200078e0008 */
[----:B------:R-:W-:Y:S01]  /*37e0*/  ISETP.GT.U32.AND P3, PT, R7, R20, PT ;  /* 0x000000140700720c */ /* 0x000fe20003f64070 */
[----:B------:R-:W-:Y:S01]  /*37f0*/  @!P5 IMAD.IADD R22, R22, 0x1, -R7 ;  /* 0x000000011616d824 */ /* 0x000fe200078e0a07 */
[----:B------:R-:W-:Y:S01]  /*3800*/  ISETP.GE.AND P5, PT, R25, RZ, PT ;  /* 0x000000ff1900720c */ /* 0x000fe20003fa6270 */
[----:B0-----:R-:W-:-:S02]  /*3810*/  IMAD.MOV.U32 R2, RZ, RZ, R10 ;  /* 0x000000ffff027224 */ /* 0x001fc400078e000a */
[----:B------:R-:W-:-:S04]  /*3820*/  IMAD.HI.U32 R5, R6, R12, RZ ;  /* 0x0000000c06057227 */ /* 0x000fc800078e00ff */
[----:B------:R-:W-:Y:S02]  /*3830*/  @!P4 IMAD.MOV R3, RZ, RZ, -R3 ;  /* 0x000000ffff03c224 */ /* 0x000fe400078e0a03 */
[----:B------:R-:W-:Y:S02]  /*3840*/  @!P0 IMAD.MOV R2, RZ, RZ, -R2 ;  /* 0x000000ffff028224 */ /* 0x000fe400078e0a02 */
[----:B------:R-:W-:Y:S01]  /*3850*/  @!P2 IMAD.IADD R18, R18, 0x1, -R7 ;  /* 0x000000011212a824 */ /* 0x000fe200078e0a07 */
[----:B------:R-:W-:Y:S01]  /*3860*/  ISETP.GE.AND P2, PT, R26, RZ, PT ;  /* 0x000000ff1a00720c */ /* 0x000fe20003f46270 */
[----:B------:R-:W-:Y:S01]  /*3870*/  IMAD.MOV R9, RZ, RZ, -R5 ;  /* 0x000000ffff097224 */ /* 0x000fe200078e0a05 */
[----:B------:R0:W-:Y:S01]  /*3880*/  STL [R1+0x294], R3 ;  /* 0x0002940301007387 */ /* 0x0001e20000100800 */
[----:B------:R-:W-:Y:S02]  /*3890*/  VIADD R19, R0, 0x3a ;  /* 0x0000003a00137836 */ /* 0x000fe40000000000 */
[C---:B------:R-:W-:Y:S01]  /*38a0*/  IMAD R12, R7.reuse, R9, R12 ;  /* 0x00000009070c7224 */ /* 0x040fe200078e020c */
[----:B------:R2:W-:Y:S01]  /*38b0*/  STL [R1+0x298], R2 ;  /* 0x0002980201007387 */ /* 0x0005e20000100800 */
[--C-:B------:R-:W-:Y:S01]  /*38c0*/  @!P6 IMAD.IADD R4, R4, 0x1, -R7.reuse ;  /* 0x000000010404e824 */ /* 0x100fe200078e0a07 */
[----:B------:R-:W-:Y:S01]  /*38d0*/  ISETP.GT.U32.AND P6, PT, R7, R22, PT ;  /* 0x000000160700720c */ /* 0x000fe20003fc4070 */
[----:B------:R-:W-:Y:S01]  /*38e0*/  @!P3 IMAD.IADD R20, R20, 0x1, -R7 ;  /* 0x000000011414b824 */ /* 0x000fe200078e0a07 */
[----:B------:R-:W-:Y:S01]  /*38f0*/  IABS R11, R19 ;  /* 0x00000013000b7213 */ /* 0x000fe20000000000 */
[----:B------:R-:W-:Y:S01]  /*3900*/  VIADD R9, R0, 0x3b ;  /* 0x0000003b00097836 */ /* 0x000fe20000000000 */
[----:B------:R-:W-:Y:S01]  /*3910*/  ISETP.GE.AND P3, PT, R23, RZ, PT ;  /* 0x000000ff1700720c */ /* 0x000fe20003f66270 */
[----:B0-----:R-:W-:Y:S01]  /*3920*/  IMAD.MOV.U32 R3, RZ, RZ, R16 ;  /* 0x000000ffff037224 */ /* 0x001fe200078e0010 */
[----:B------:R-:W-:Y:S01]  /*3930*/  ISETP.GT.U32.AND P4, PT, R7, R20, PT ;  /* 0x000000140700720c */ /* 0x000fe20003f84070 */
[----:B------:R-:W-:Y:S01]  /*3940*/  IMAD.HI.U32 R5, R6, R11, RZ ;  /* 0x0000000b06057227 */ /* 0x000fe200078e00ff */
[----:B------:R-:W-:-:S02]  /*3950*/  IABS R14, R9 ;  /* 0x00000009000e7213 */ /* 0x000fc40000000000 */
[----:B------:R-:W-:Y:S01]  /*3960*/  ISETP.GT.U32.AND P0, PT, R7, R4, PT ;  /* 0x000000040700720c */ /* 0x000fe20003f04070 */
[----:B--2---:R-:W-:Y:S02]  /*3970*/  IMAD.MOV.U32 R2, RZ, RZ, R18 ;  /* 0x000000ffff027224 */ /* 0x004fe400078e0012 */
[----:B------:R-:W-:Y:S01]  /*3980*/  @!P2 IMAD.MOV R3, RZ, RZ, -R3 ;  /* 0x000000ffff03a224 */ /* 0x000fe200078e0a03 */
[----:B------:R-:W-:Y:S01]  /*3990*/  ISETP.GE.AND P2, PT, R15, RZ, PT ;  /* 0x000000ff0f00720c */ /* 0x000fe20003f46270 */
[----:B------:R-:W-:Y:S01]  /*39a0*/  @!P5 IMAD.MOV R2, RZ, RZ, -R2 ;  /* 0x000000ffff02d224 */ /* 0x000fe200078e0a02 */
[----:B------:R-:W-:Y:S01]  /*39b0*/  ISETP.GT.U32.AND P5, PT, R7, R12, PT ;  /* 0x0000000c0700720c */ /* 0x000fe20003fa4070 */
[----:B------:R-:W-:Y:S01]  /*39c0*/  IMAD.MOV R8, RZ, RZ, -R5 ;  /* 0x000000ffff087224 */ /* 0x000fe200078e0a05 */
[----:B------:R-:W-:Y:S01]  /*39d0*/  STL [R1+0x29c], R3 ;  /* 0x00029c0301007387 */ /* 0x000fe20000100800 */
[----:B------:R-:W-:Y:S01]  /*39e0*/  @!P6 IMAD.IADD R22, R22, 0x1, -R7 ;  /* 0x000000011616e824 */ /* 0x000fe200078e0a07 */
[----:B------:R-:W-:Y:S01]  /*39f0*/  ISETP.GE.AND P6, PT, R13, RZ, PT ;  /* 0x000000ff0d00720c */ /* 0x000fe20003fc6270 */
[----:B------:R-:W-:Y:S01]  /*3a00*/  IMAD R8, R7, R8, R11 ;  /* 0x0000000807087224 */ /* 0x000fe200078e020b */
[----:B------:R0:W-:Y:S01]  /*3a10*/  STL [R1+0x2a0], R2 ;  /* 0x0002a00201007387 */ /* 0x0001e20000100800 */
[----:B------:R-:W-:-:S02]  /*3a20*/  @!P4 IMAD.IADD R20, R20, 0x1, -R7 ;  /* 0x000000011414c824 */ /* 0x000fc400078e0a07 */
[----:B------:R-:W-:Y:S01]  /*3a30*/  IMAD.HI.U32 R5, R6, R14, RZ ;  /* 0x0000000e06057227 */ /* 0x000fe200078e00ff */
[----:B------:R-:W-:-:S03]  /*3a40*/  ISETP.GT.U32.AND P4, PT, R7, R8, PT ;  /* 0x000000080700720c */ /* 0x000fc60003f84070 */
[----:B------:R-:W-:Y:S01]  /*3a50*/  @!P5 IMAD.IADD R12, R12, 0x1, -R7 ;  /* 0x000000010c0cd824 */ /* 0x000fe200078e0a07 */
[----:B------:R-:W-:Y:S01]  /*3a60*/  ISETP.GE.AND P5, PT, R19, RZ, PT ;  /* 0x000000ff1300720c */ /* 0x000fe20003fa6270 */
[----:B------:R-:W-:Y:S02]  /*3a70*/  IMAD.MOV R5, RZ, RZ, -R5 ;  /* 0x000000ffff057224 */ /* 0x000fe400078e0a05 */
[----:B0-----:R-:W-:Y:S02]  /*3a80*/  IMAD.MOV.U32 R2, RZ, RZ, R22 ;  /* 0x000000ffff027224 */ /* 0x001fe400078e0016 */
[----:B------:R-:W-:Y:S02]  /*3a90*/  VIADD R11, R0, 0x3c ;  /* 0x0000003c000b7836 */ /* 0x000fe40000000000 */
[----:B------:R-:W-:Y:S01]  /*3aa0*/  @!P3 IMAD.MOV R2, RZ, RZ, -R2 ;  /* 0x000000ffff02b224 */ /* 0x000fe200078e0a02 */
[C---:B------:R-:W-:Y:S01]  /*3ab0*/  ISETP.GT.U32.AND P3, PT, R7.reuse, R12, PT ;  /* 0x0000000c0700720c */ /* 0x040fe20003f64070 */
[----:B------:R-:W-:Y:S01]  /*3ac0*/  IMAD R14, R7, R5, R14 ;  /* 0x00000005070e7224 */ /* 0x000fe200078e020e */
[----:B------:R-:W-:Y:S01]  /*3ad0*/  IABS R10, R11 ;  /* 0x0000000b000a7213 */ /* 0x000fe20000000000 */
[--C-:B------:R-:W-:Y:S01]  /*3ae0*/  @!P4 IMAD.IADD R8, R8, 0x1, -R7.reuse ;  /* 0x000000010808c824 */ /* 0x100fe200078e0a07 */
[----:B------:R0:W-:Y:S01]  /*3af0*/  STL [R1+0x2a4], R2 ;  /* 0x0002a40201007387 */ /* 0x0001e20000100800 */
[----:B------:R-:W-:Y:S01]  /*3b00*/  @!P0 IMAD.IADD R4, R4, 0x1, -R7 ;  /* 0x0000000104048824 */ /* 0x000fe200078e0a07 */
[----:B------:R-:W-:Y:S01]  /*3b10*/  ISETP.GE.AND P0, PT, R21, RZ, PT ;  /* 0x000000ff1500720c */ /* 0x000fe20003f06270 */
[C---:B------:R-:W-:Y:S01]  /*3b20*/  VIADD R15, R0.reuse, 0x3e ;  /* 0x0000003e000f7836 */ /* 0x040fe20000000000 */
[----:B------:R-:W-:Y:S01]  /*3b30*/  ISETP.GT.U32.AND P4, PT, R7, R8, PT ;  /* 0x000000080700720c */ /* 0x000fe20003f84070 */
[----:B------:R-:W-:-:S02]  /*3b40*/  VIADD R5, R0, 0x3d ;  /* 0x0000003d00057836 */ /* 0x000fc40000000000 */
[----:B------:R-:W-:Y:S02]  /*3b50*/  VIADD R17, R0, 0x3f ;  /* 0x0000003f00117836 */ /* 0x000fe40000000000 */
[--C-:B------:R-:W-:Y:S01]  /*3b60*/  @!P3 IMAD.IADD R12, R12, 0x1, -R7.reuse ;  /* 0x000000010c0cb824 */ /* 0x100fe200078e0a07 */
[----:B------:R-:W-:Y:S01]  /*3b70*/  ISETP.GT.U32.AND P3, PT, R7, R14, PT ;  /* 0x0000000e0700720c */ /* 0x000fe20003f64070 */
[----:B0-----:R-:W-:Y:S01]  /*3b80*/  IMAD.MOV.U32 R2, RZ, RZ, R20 ;  /* 0x000000ffff027224 */ /* 0x001fe200078e0014 */
[----:B------:R-:W-:Y:S01]  /*3b90*/  IABS R13, R17 ;  /* 0x00000011000d7213 */ /* 0x000fe20000000000 */
[----:B------:R-:W-:Y:S02]  /*3ba0*/  VIADD R19, R0, 0x40 ;  /* 0x0000004000137836 */ /* 0x000fe40000000000 */
[----:B------:R-:W-:Y:S01]  /*3bb0*/  @!P2 IMAD.MOV R2, RZ, RZ, -R2 ;  /* 0x000000ffff02a224 */ /* 0x000fe200078e0a02 */
[----:B------:R-:W-:Y:S01]  /*3bc0*/  ISETP.GE.AND P2, PT, R9, RZ, PT ;  /* 0x000000ff0900720c */ /* 0x000fe20003f46270 */
[--C-:B------:R-:W-:Y:S01]  /*3bd0*/  @!P4 IMAD.IADD R8, R8, 0x1, -R7.reuse ;  /* 0x000000010808c824 */ /* 0x100fe200078e0a07 */
[----:B------:R-:W-:Y:S01]  /*3be0*/  IABS R18, R19 ;  /* 0x0000001300127213 */ /* 0x000fe20000000000 */
[----:B------:R-:W-:Y:S01]  /*3bf0*/  IMAD.HI.U32 R9, R6, R13, RZ ;  /* 0x0000000d06097227 */ /* 0x000fe200078e00ff */
[----:B------:R0:W-:Y:S03]  /*3c00*/  STL [R1+0x2a8], R2 ;  /* 0x0002a80201007387 */ /* 0x0001e60000100800 */
[----:B------:R-:W-:-:S02]  /*3c10*/  @!P3 IMAD.IADD R14, R14, 0x1, -R7 ;  /* 0x000000010e0eb824 */ /* 0x000fc400078e0a07 */
[----:B------:R-:W-:Y:S02]  /*3c20*/  IMAD.MOV R16, RZ, RZ, -R9 ;  /* 0x000000ffff107224 */ /* 0x000fe400078e0a09 */
[C---:B------:R-:W-:Y:S01]  /*3c30*/  VIADD R27, R0.reuse, 0x1a7 ;  /* 0x000001a7001b7836 */ /* 0x040fe20000000000 */
[----:B------:R-:W-:Y:S01]  /*3c40*/  ISETP.GT.U32.AND P3, PT, R7, R14, PT ;  /* 0x0000000e0700720c */ /* 0x000fe20003f64070 */
[----:B------:R-:W-:Y:S02]  /*3c50*/  VIADD R45, R0, 0x1b2 ;  /* 0x000001b2002d7836 */ /* 0x000fe40000000000 */
[----:B0-----:R-:W-:Y:S02]  /*3c60*/  IMAD.MOV.U32 R2, RZ, RZ, R4 ;  /* 0x000000ffff027224 */ /* 0x001fe400078e0004 */
[----:B------:R-:W-:-:S04]  /*3c70*/  IMAD.HI.U32 R4, R6, R10, RZ ;  /* 0x0000000a06047227 */ /* 0x000fc800078e00ff */
[----:B------:R-:W-:Y:S02]  /*3c80*/  IMAD.MOV R4, RZ, RZ, -R4 ;  /* 0x000000ffff047224 */ /* 0x000fe400078e0a04 */
[----:B------:R-:W-:Y:S01]  /*3c90*/  @!P6 IMAD.MOV R2, RZ, RZ, -R2 ;  /* 0x000000ffff02e224 */ /* 0x000fe200078e0a02 */
[----:B------:R-:W-:Y:S01]  /*3ca0*/  ISETP.GE.AND P6, PT, R11, RZ, PT ;  /* 0x000000ff0b00720c */ /* 0x000fe20003fc6270 */
[C---:B------:R-:W-:Y:S01]  /*3cb0*/  IMAD R10, R7.reuse, R4, R10 ;  /* 0x00000004070a7224 */ /* 0x040fe200078e020a */
[----:B------:R-:W-:Y:S01]  /*3cc0*/  IABS R4, R15 ;  /* 0x0000000f00047213 */ /* 0x000fe20000000000 */
[----:B------:R-:W-:Y:S01]  /*3cd0*/  @!P3 IMAD.IADD R14, R14, 0x1, -R7 ;  /* 0x000000010e0eb824 */ /* 0x000fe200078e0a07 */
[----:B------:R-:W-:Y:S01]  /*3ce0*/  IABS R11, R5 ;  /* 0x00000005000b7213 */ /* 0x000fe20000000000 */
[----:B------:R0:W-:Y:S01]  /*3cf0*/  STL [R1+0x2ac], R2 ;  /* 0x0002ac0201007387 */ /* 0x0001e20000100800 */
[----:B------:R-:W-:Y:S01]  /*3d00*/  ISETP.GT.U32.AND P4, PT, R7, R10, PT ;  /* 0x0000000a0700720c */ /* 0x000fe20003f84070 */
[----:B------:R-:W-:-:S02]  /*3d10*/  VIADD R49, R0, 0x1b4 ;  /* 0x000001b400317836 */ /* 0x000fc40000000000 */
[C---:B------:R-:W-:Y:S02]  /*3d20*/  VIADD R48, R0.reuse, 0x1b3 ;  /* 0x000001b300307836 */ /* 0x040fe40000000000 */
[C---:B------:R-:W-:Y:S02]  /*3d30*/  VIADD R66, R0.reuse, 0x1b5 ;  /* 0x000001b500427836 */ /* 0x040fe40000000000 */
[----:B------:R-:W-:Y:S01]  /*3d40*/  VIADD R90, R0, 0x1b6 ;  /* 0x000001b6005a7836 */ /* 0x000fe20000000000 */
[----:B------:R-:W-:Y:S01]  /*3d50*/  IABS R67, R48 ;  /* 0x0000003000437213 */ /* 0x000fe20000000000 */
[----:B0-----:R-:W-:Y:S01]  /*3d60*/  IMAD.MOV.U32 R2, RZ, RZ, R12 ;  /* 0x000000ffff027224 */ /* 0x001fe200078e000c */
[----:B------:R-:W-:Y:S01]  /*3d70*/  IABS R68, R66 ;  /* 0x0000004200447213 */ /* 0x000fe20000000000 */
[----:B------:R-:W-:Y:S02]  /*3d80*/  IMAD.MOV.U32 R12, RZ, RZ, R4 ;  /* 0x000000ffff0c7224 */ /* 0x000fe400078e0004 */
[----:B------:R-:W-:Y:S01]  /*3d90*/  IMAD.HI.U32 R4, R6, R11, RZ ;  /* 0x0000000b06047227 */ /* 0x000fe200078e00ff */
[----:B------:R-:W-:-:S03]  /*3da0*/  @!P4 IADD3 R10, PT, PT, R10, -R7, RZ ;  /* 0x800000070a0ac210 */ /* 0x000fc60007ffe0ff */
[----:B------:R-:W-:Y:S01]  /*3db0*/  @!P0 IMAD.MOV R2, RZ, RZ, -R2 ;  /* 0x000000ffff028224 */ /* 0x000fe200078e0a02 */
[----:B------:R-:W-:Y:S01]  /*3dc0*/  ISETP.GE.AND P0, PT, R5, RZ, PT ;  /* 0x000000ff0500720c */ /* 0x000fe20003f06270 */
[----:B------:R-:W-:Y:S01]  /*3dd0*/  IMAD.MOV R4, RZ, RZ, -R4 ;  /* 0x000000ffff047224 */ /* 0x000fe200078e0a04 */
[C---:B------:R-:W-:Y:S01]  /*3de0*/  ISETP.GT.U32.AND P4, PT, R7.reuse, R10, PT ;  /* 0x0000000a0700720c */ /* 0x040fe20003f84070 */
[----:B------:R-:W-:Y:S01]  /*3df0*/  IMAD.HI.U32 R5, R6, R12, RZ ;  /* 0x0000000c06057227 */ /* 0x000fe200078e00ff */
[----:B------:R0:W-:Y:S03]  /*3e00*/  STL [R1+0x2b0], R2 ;  /* 0x0002b00201007387 */ /* 0x0001e60000100800 */
[----:B------:R-:W-:Y:S02]  /*3e10*/  IMAD R4, R7, R4, R11 ;  /* 0x0000000407047224 */ /* 0x000fe400078e020b */
[----:B------:R-:W-:-:S02]  /*3e20*/  IMAD.MOV R5, RZ, RZ, -R5 ;  /* 0x000000ffff057224 */ /* 0x000fc400078e0a05 */
[C---:B------:R-:W-:Y:S01]  /*3e30*/  VIADD R11, R0.reuse, 0x42 ;  /* 0x00000042000b7836 */ /* 0x040fe20000000000 */
[C---:B------:R-:W-:Y:S01]  /*3e40*/  ISETP.GT.U32.AND P3, PT, R7.reuse, R4, PT ;  /* 0x000000040700720c */ /* 0x040fe20003f64070 */
[----:B------:R-:W-:Y:S02]  /*3e50*/  VIADD R91, R0, 0x1b7 ;  /* 0x000001b7005b7836 */ /* 0x000fe40000000000 */
[----:B0-----:R-:W-:Y:S01]  /*3e60*/  IMAD.MOV.U32 R2, RZ, RZ, R8 ;  /* 0x000000ffff027224 */ /* 0x001fe200078e0008 */
[----:B------:R-:W-:Y:S01]  /*3e70*/  IABS R9, R11 ;  /* 0x0000000b00097213 */ /* 0x000fe20000000000 */
[----:B------:R-:W-:Y:S01]  /*3e80*/  IMAD R8, R7, R5, R12 ;  /* 0x0000000507087224 */ /* 0x000fe200078e020c */
[----:B------:R-:W-:Y:S01]  /*3e90*/  IABS R86, R91 ;  /* 0x0000005b00567213 */ /* 0x000fe20000000000 */
[----:B------:R-:W-:Y:S01]  /*3ea0*/  @!P5 IMAD.MOV R2, RZ, RZ, -R2 ;  /* 0x000000ffff02d224 */ /* 0x000fe200078e0a02 */
[----:B------:R-:W-:Y:S01]  /*3eb0*/  ISETP.GE.AND P5, PT, R15, RZ, PT ;  /* 0x000000ff0f00720c */ /* 0x000fe20003fa6270 */
[----:B------:R-:W-:-:S02]  /*3ec0*/  IMAD R12, R7, R16, R13 ;  /* 0x00000010070c7224 */ /* 0x000fc400078e020d */
[--C-:B------:R-:W-:Y:S01]  /*3ed0*/  @!P4 IMAD.IADD R10, R10, 0x1, -R7.reuse ;  /* 0x000000010a0ac824 */ /* 0x100fe200078e0a07 */
[----:B------:R0:W-:Y:S01]  /*3ee0*/  STL [R1+0x2b4], R2 ;  /* 0x0002b40201007387 */ /* 0x0001e20000100800 */
[----:B------:R-:W-:Y:S01]  /*3ef0*/  @!P3 IMAD.IADD R4, R4, 0x1, -R7 ;  /* 0x000000010404b824 */ /* 0x000fe200078e0a07 */
[C---:B------:R-:W-:Y:S01]  /*3f00*/  ISETP.GT.U32.AND P4, PT, R7.reuse, R8, PT ;  /* 0x000000080700720c */ /* 0x040fe20003f84070 */
[C---:B------:R-:W-:Y:S02]  /*3f10*/  VIADD R15, R0.reuse, 0x41 ;  /* 0x00000041000f7836 */ /* 0x040fe40000000000 */
[----:B------:R-:W-:Y:S01]  /*3f20*/  VIADD R13, R0, 0x43 ;  /* 0x00000043000d7836 */ /* 0x000fe20000000000 */
[----:B------:R-:W-:Y:S01]  /*3f30*/  ISETP.GT.U32.AND P3, PT, R7, R4, PT ;  /* 0x000000040700720c */ /* 0x000fe20003f64070 */
[----:B------:R-:W-:Y:S01]  /*3f40*/  IMAD.HI.U32 R5, R6, R18, RZ ;  /* 0x0000001206057227 */ /* 0x000fe200078e00ff */
[----:B------:R-:W-:Y:S02]  /*3f50*/  IABS R16, R15 ;  /* 0x0000000f00107213 */ /* 0x000fe40000000000 */
[----:B------:R-:W-:Y:S01]  /*3f60*/  IABS R20, R13 ;  /* 0x0000000d00147213 */ /* 0x000fe20000000000 */
[----:B0-----:R-:W-:-:S02]  /*3f70*/  IMAD.MOV.U32 R2, RZ, RZ, R14 ;  /* 0x000000ffff027224 */ /* 0x001fc400078e000e */
[----:B------:R-:W-:Y:S02]  /*3f80*/  IMAD.MOV R5, RZ, RZ, -R5 ;  /* 0x000000ffff057224 */ /* 0x000fe400078e0a05 */
[----:B------:R-:W-:Y:S01]  /*3f90*/  @!P2 IMAD.MOV R2, RZ, RZ, -R2 ;  /* 0x000000ffff02a224 */ /* 0x000fe200078e0a02 */
[C---:B------:R-:W-:Y:S01]  /*3fa0*/  ISETP.GT.U32.AND P2, PT, R7.reuse, R12, PT ;  /* 0x0000000c0700720c */ /* 0x040fe20003f44070 */
[----:B------:R-:W-:Y:S02]  /*3fb0*/  @!P4 IMAD.IADD R8, R8, 0x1, -R7 ;  /* 0x000000010808c824 */ /* 0x000fe400078e0a07 */
[----:B------:R-:W-:Y:S01]  /*3fc0*/  IMAD.MOV.U32 R14, RZ, RZ, R9 ;  /* 0x000000ffff0e7224 */ /* 0x000fe200078e0009 */
[----:B------:R0:W-:Y:S01]  /*3fd0*/  STL [R1+0x2b8], R2 ;  /* 0x0002b80201007387 */ /* 0x0001e20000100800 */
[C---:B------:R-:W-:Y:S01]  /*3fe0*/  IMAD R18, R7.reuse, R5, R18 ;  /* 0x0000000507127224 */ /* 0x040fe200078e0212 */
[----:B------:R-:W-:Y:S01]  /*3ff0*/  ISETP.GT.U32.AND P4, PT, R7, R8, PT ;  /* 0x000000080700720c */ /* 0x000fe20003f84070 */
[----:B------:R-:W-:-:S02]  /*4000*/  @!P3 IMAD.IADD R4, R4, 0x1, -R7 ;  /* 0x000000010404b824 */ /* 0x000fc400078e0a07 */
[----:B------:R-:W-:Y:S01]  /*4010*/  IMAD.HI.U32 R5, R6, R16, RZ ;  /* 0x0000001006057227 */ /* 0x000fe200078e00ff */
[----:B------:R-:W-:-:S03]  /*4020*/  ISETP.GT.U32.AND P3, PT, R7, R18, PT ;  /* 0x000000120700720c */ /* 0x000fc60003f64070 */
[----:B------:R-:W-:Y:S02]  /*4030*/  @!P2 IMAD.IADD R12, R12, 0x1, -R7 ;  /* 0x000000010c0ca824 */ /* 0x000fe400078e0a07 */
[----:B0-----:R-:W-:Y:S02]  /*4040*/  IMAD.MOV.U32 R2, RZ, RZ, R10 ;  /* 0x000000ffff027224 */ /* 0x001fe400078e000a */
[----:B------:R-:W-:Y:S01]  /*4050*/  IMAD.HI.U32 R9, R6, R14, RZ ;  /* 0x0000000e06097227 */ /* 0x000fe200078e00ff */
[----:B------:R-:W-:-:S03]  /*4060*/  ISETP.GT.U32.AND P2, PT, R7, R12, PT ;  /* 0x0000000c0700720c */ /* 0x000fc60003f44070 */
[----:B------:R-:W-:Y:S01]  /*4070*/  @!P6 IMAD.MOV R2, RZ, RZ, -R2 ;  /* 0x000000ffff02e224 */ /* 0x000fe200078e0a02 */
[----:B------:R-:W-:Y:S01]  /*4080*/  ISETP.GE.AND P6, PT, R17, RZ, PT ;  /* 0x000000ff1100720c */ /* 0x000fe20003fc6270 */
[----:B------:R-:W-:Y:S02]  /*4090*/  IMAD.MOV.U32 R17, RZ, RZ, R20 ;  /* 0x000000ffff117224 */ /* 0x000fe400078e0014 */
[----:B------:R-:W-:Y:S01]  /*40a0*/  IMAD.MOV R5, RZ, RZ, -R5 ;  /* 0x000000ffff057224 */ /* 0x000fe200078e0a05 */
[----:B------:R0:W-:Y:S01]  /*40b0*/  STL [R1+0x2bc], R2 ;  /* 0x0002bc0201007387 */ /* 0x0001e20000100800 */
[----:B------:R-:W-:-:S04]  /*40c0*/  IMAD.HI.U32 R10, R6, R17, RZ ;  /* 0x00000011060a7227 */ /* 0x000fc800078e00ff */
[----:B------:R-:W-:Y:S02]  /*40d0*/  IMAD.MOV R9, RZ, RZ, -R9 ;  /* 0x000000ffff097224 */ /* 0x000fe400078e0a09 */
[C---:B------:R-:W-:Y:S02]  /*40e0*/  IMAD R16, R7.reuse, R5, R16 ;  /* 0x0000000507107224 */ /* 0x040fe400078e0210 */
[----:B------:R-:W-:Y:S02]  /*40f0*/  IMAD.MOV R10, RZ, RZ, -R10 ;  /* 0x000000ffff0a7224 */ /* 0x000fe400078e0a0a */
[----:B0-----:R-:W-:Y:S02]  /*4100*/  IMAD.MOV.U32 R2, RZ, RZ, R4 ;  /* 0x000000ffff027224 */ /* 0x001fe400078e0004 */
[----:B------:R-:W-:Y:S02]  /*4110*/  IMAD R14, R7, R9, R14 ;  /* 0x00000009070e7224 */ /* 0x000fe400078e020e */
[----:B------:R-:W-:-:S02]  /*4120*/  @!P0 IMAD.MOV R2, RZ, RZ, -R2 ;  /* 0x000000ffff028224 */ /* 0x000fc400078e0a02 */
[----:B------:R-:W-:Y:S01]  /*4130*/  @!P2 IMAD.IADD R12, R12, 0x1, -R7 ;  /* 0x000000010c0ca824 */ /* 0x000fe200078e0a07 */
[C---:B------:R-:W-:Y:S01]  /*4140*/  ISETP.GT.U32.AND P2, PT, R7.reuse, R14, PT ;  /* 0x0000000e0700720c */ /* 0x040fe20003f44070 */
[----:B------:R-:W-:Y:S01]  /*4150*/  VIADD R5, R0, 0x44 ;  /* 0x0000004400057836 */ /* 0x000fe20000000000 */
[----:B------:R0:W-:Y:S01]  /*4160*/  STL [R1+0x2c0], R2 ;  /* 0x0002c00201007387 */ /* 0x0001e20000100800 */
[C---:B------:R-:W-:Y:S02]  /*4170*/  IMAD R10, R7.reuse, R10, R17 ;  /* 0x0000000a070a7224 */ /* 0x040fe400078e0211 */
[--C-:B------:R-:W-:Y:S01]  /*4180*/  @!P4 IMAD.IADD R8, R8, 0x1, -R7.reuse ;  /* 0x000000010808c824 */ /* 0x100fe200078e0a07 */
[----:B------:R-:W-:Y:S01]  /*4190*/  IABS R4, R5 ;  /* 0x0000000500047213 */ /* 0x000fe20000000000 */
[----:B------:R-:W-:Y:S01]  /*41a0*/  @!P3 IMAD.IADD R18, R18, 0x1, -R7 ;  /* 0x000000011212b824 */ /* 0x000fe200078e0a07 */
[----:B------:R-:W-:Y:S01]  /*41b0*/  ISETP.GT.U32.AND P3, PT, R7, R16, PT ;  /* 0x000000100700720c */ /* 0x000fe20003f64070 */
[----:B------:R-:W-:Y:S01]  /*41c0*/  IMAD.MOV.U32 R3, RZ, RZ, R8 ;  /* 0x000000ffff037224 */ /* 0x000fe200078e0008 */
[----:B------:R-:W-:Y:S01]  /*41d0*/  ISETP.GE.AND P4, PT, R19, RZ, PT ;  /* 0x000000ff1300720c */ /* 0x000fe20003f86270 */
[----:B------:R-:W-:Y:S01]  /*41e0*/  IMAD.MOV.U32 R8, RZ, RZ, R4 ;  /* 0x000000ffff087224 */ /* 0x000fe200078e0004 */
[----:B------:R-:W-:Y:S01]  /*41f0*/  ISETP.GT.U32.AND P0, PT, R7, R18, PT ;  /* 0x000000120700720c */ /* 0x000fe20003f04070 */
[----:B0-----:R-:W-:-:S02]  /*4200*/  IMAD.MOV.U32 R2, RZ, RZ, R12 ;  /* 0x000000ffff027224 */ /* 0x001fc400078e000c */
[----:B------:R-:W-:Y:S02]  /*4210*/  VIADD R19, R0, 0x45 ;  /* 0x0000004500137836 */ /* 0x000fe40000000000 */
[----:B------:R-:W-:Y:S01]  /*4220*/  @!P6 IMAD.MOV R2, RZ, RZ, -R2 ;  /* 0x000000ffff02e224 */ /* 0x000fe200078e0a02 */
[----:B------:R-:W-:Y:S01]  /*4230*/  ISETP.GT.U32.AND P6, PT, R7, R10, PT ;  /* 0x0000000a0700720c */ /* 0x000fe20003fc4070 */
[----:B------:R-:W-:Y:S01]  /*4240*/  IMAD.HI.U32 R4, R6, R8, RZ ;  /* 0x0000000806047227 */ /* 0x000fe200078e00ff */
[----:B------:R-:W-:-:S03]  /*4250*/  IABS R9, R19 ;  /* 0x0000001300097213 */ /* 0x000fc60000000000 */
[--C-:B------:R-:W-:Y:S02]  /*4260*/  @!P2 IMAD.IADD R14, R14, 0x1, -R7.reuse ;  /* 0x000000010e0ea824 */ /* 0x100fe400078e0a07 */
[----:B------:R-:W-:Y:S02]  /*4270*/  IMAD.MOV R4, RZ, RZ, -R4 ;  /* 0x000000ffff047224 */ /* 0x000fe400078e0a04 */
[--C-:B------:R-:W-:Y:S01]  /*4280*/  @!P3 IMAD.IADD R16, R16, 0x1, -R7.reuse ;  /* 0x000000011010b824 */ /* 0x100fe200078e0a07 */
[----:B------:R-:W-:Y:S01]  /*4290*/  ISETP.GE.AND P3, PT, R13, RZ, PT ;  /* 0x000000ff0d00720c */ /* 0x000fe20003f66270 */
[C---:B------:R-:W-:Y:S02]  /*42a0*/  IMAD R8, R7.reuse, R4, R8 ;  /* 0x0000000407087224 */ /* 0x040fe400078e0208 */
[----:B------:R-:W-:Y:S01]  /*42b0*/  @!P6 IMAD.IADD R10, R10, 0x1, -R7 ;  /* 0x000000010a0ae824 */ /* 0x000fe200078e0a07 */
[C---:B------:R-:W-:Y:S01]  /*42c0*/  ISETP.GT.U32.AND P6, PT, R7.reuse, R14, PT ;  /* 0x0000000e0700720c */ /* 0x040fe20003fc4070 */
[----:B------:R-:W-:Y:S01]  /*42d0*/  IMAD.HI.U32 R4, R6, R9, RZ ;  /* 0x0000000906047227 */ /* 0x000fe200078e00ff */
[----:B------:R-:W-:-:S03]  /*42e0*/  ISETP.GT.U32.AND P2, PT, R7, R16, PT ;  /* 0x000000100700720c */ /* 0x000fc60003f44070 */
[----:B------:R-:W-:Y:S01]  /*42f0*/  @!P5 IMAD.MOV R3, RZ, RZ, -R3 ;  /* 0x000000ffff03d224 */ /* 0x000fe200078e0a03 */
[----:B------:R-:W-:Y:S01]  /*4300*/  ISETP.GE.AND P5, PT, R15, RZ, PT ;  /* 0x000000ff0f00720c */ /* 0x000fe20003fa6270 */
[----:B------:R-:W-:Y:S01]  /*4310*/  @!P0 IMAD.IADD R18, R18, 0x1, -R7 ;  /* 0x0000000112128824 */ /* 0x000fe200078e0a07 */
[----:B------:R-:W-:Y:S01]  /*4320*/  ISETP.GE.AND P0, PT, R11, RZ, PT ;  /* 0x000000ff0b00720c */ /* 0x000fe20003f06270 */
[----:B------:R-:W-:Y:S01]  /*4330*/  IMAD.MOV R4, RZ, RZ, -R4 ;  /* 0x000000ffff047224 */ /* 0x000fe200078e0a04 */
[----:B------:R-:W-:Y:S01]  /*4340*/  STL [R1+0x2c4], R3 ;  /* 0x0002c40301007387 */ /* 0x000fe20000100800 */
[----:B------:R-:W-:Y:S02]  /*4350*/  VIADD R13, R0, 0x47 ;  /* 0x00000047000d7836 */ /* 0x000fe40000000000 */
[C---:B------:R-:W-:Y:S01]  /*4360*/  IMAD R4, R7.reuse, R4, R9 ;  /* 0x0000000407047224 */ /* 0x040fe200078e0209 */
[----:B------:R0:W-:Y:S01]  /*4370*/  STL [R1+0x2c8], R2 ;  /* 0x0002c80201007387 */ /* 0x0001e20000100800 */
[--C-:B------:R-:W-:Y:S01]  /*4380*/  @!P6 IMAD.IADD R14, R14, 0x1, -R7.reuse ;  /* 0x000000010e0ee824 */ /* 0x100fe200078e0a07 */
[----:B------:R-:W-:Y:S01]  /*4390*/  IABS R9, R13 ;  /* 0x0000000d00097213 */ /* 0x000fe20000000000 */
[----:B------:R-:W-:Y:S01]  /*43a0*/  @!P2 IMAD.IADD R16, R16, 0x1, -R7 ;  /* 0x000000011010a824 */ /* 0x000fe200078e0a07 */
[C---:B------:R-:W-:Y:S01]  /*43b0*/  ISETP.GT.U32.AND P6, PT, R7.reuse, R4, PT ;  /* 0x000000040700720c */ /* 0x040fe20003fc4070 */
[C---:B------:R-:W-:Y:S01]  /*43c0*/  VIADD R12, R0.reuse, 0x48 ;  /* 0x00000048000c7836 */ /* 0x040fe20000000000 */
[----:B------:R-:W-:Y:S01]  /*43d0*/  ISETP.GT.U32.AND P2, PT, R7, R8, PT ;  /* 0x000000080700720c */ /* 0x000fe20003f44070 */
[----:B------:R-:W-:-:S02]  /*43e0*/  VIADD R15, R0, 0x46 ;  /* 0x00000046000f7836 */ /* 0x000fc40000000000 */
[----:B------:R-:W-:Y:S01]  /*43f0*/  IMAD.HI.U32 R17, R6, R9, RZ ;  /* 0x0000000906117227 */ /* 0x000fe200078e00ff */
[----:B------:R-:W-:-:S03]  /*4400*/  IABS R11, R12 ;  /* 0x0000000c000b7213 */ /* 0x000fc60000000000 */
[----:B0-----:R-:W-:Y:S01]  /*4410*/  IMAD.MOV.U32 R2, RZ, RZ, R18 ;  /* 0x000000ffff027224 */ /* 0x001fe200078e0012 */
[----:B------:R-:W-:Y:S01]  /*4420*/  IABS R18, R15 ;  /* 0x0000000f00127213 */ /* 0x000fe20000000000 */
[----:B------:R-:W-:Y:S02]  /*4430*/  IMAD.MOV.U32 R3, RZ, RZ, R14 ;  /* 0x000000ffff037224 */ /* 0x000fe400078e000e */
[----:B------:R-:W-:Y:S01]  /*4440*/  @!P4 IMAD.MOV R2, RZ, RZ, -R2 ;  /* 0x000000ffff02c224 */ /* 0x000fe200078e0a02 */
[----:B------:R-:W-:Y:S01]  /*4450*/  ISETP.GT.U32.AND P4, PT, R7, R10, PT ;  /* 0x0000000a0700720c */ /* 0x000fe20003f84070 */
[--C-:B------:R-:W-:Y:S02]  /*4460*/  @!P6 IMAD.IADD R4, R4, 0x1, -R7.reuse ;  /* 0x000000010404e824 */ /* 0x100fe400078e0a07 */
[----:B------:R-:W-:Y:S01]  /*4470*/  @!P2 IMAD.IADD R8, R8, 0x1, -R7 ;  /* 0x000000010808a824 */ /* 0x000fe200078e0a07 */
[----:B------:R0:W-:Y:S01]  /*4480*/  STL [R1+0x2cc], R2 ;  /* 0x0002cc0201007387 */ /* 0x0001e20000100800 */
[----:B------:R-:W-:Y:S01]  /*4490*/  ISETP.GE.AND P2, PT, R19, RZ, PT ;  /* 0x000000ff1300720c */ /* 0x000fe20003f46270 */
[----:B------:R-:W-:Y:S01]  /*44a0*/  @!P0 IMAD.MOV R3, RZ, RZ, -R3 ;  /* 0x000000ffff038224 */ /* 0x000fe200078e0a03 */
[----:B------:R-:W-:-:S06]  /*44b0*/  ISETP.GT.U32.AND P6, PT, R7, R4, PT ;  /* 0x000000040700720c */ /* 0x000fcc0003fc4070 */
[----:B------:R-:W-:Y:S01]  /*44c0*/  @!P4 IMAD.IADD R10, R10, 0x1, -R7 ;  /* 0x000000010a0ac824 */ /* 0x000fe200078e0a07 */
[----:B------:R-:W-:Y:S01]  /*44d0*/  ISETP.GE.AND P4, PT, R5, RZ, PT ;  /* 0x000000ff0500720c */ /* 0x000fe20003f86270 */
[----:B0-----:R-:W-:Y:S02]  /*44e0*/  IMAD.MOV.U32 R2, RZ, RZ, R16 ;  /* 0x000000ffff027224 */ /* 0x001fe400078e0010 */
[----:B------:R-:W-:Y:S02]  /*44f0*/  IMAD.MOV.U32 R5, RZ, RZ, R11 ;  /* 0x000000ffff057224 */ /* 0x000fe400078e000b */
[----:B------:R-:W-:Y:S01]  /*4500*/  @!P5 IMAD.MOV R2, RZ, RZ, -R2 ;  /* 0x000000ffff02d224 */ /* 0x000fe200078e0a02 */
[----:B------:R-:W-:Y:S01]  /*4510*/  ISETP.GT.U32.AND P5, PT, R7, R8, PT ;  /* 0x000000080700720c */ /* 0x000fe20003fa4070 */
[----:B------:R-:W-:-:S03]  /*4520*/  IMAD.HI.U32 R19, R6, R5, RZ ;  /* 0x0000000506137227 */ /* 0x000fc600078e00ff */
[----:B------:R0:W-:Y:S01]  /*4530*/  STL [R1+0x2d4], R2 ;  /* 0x0002d40201007387 */ /* 0x0001e20000100800 */
[----:B------:R-:W-:Y:S02]  /*4540*/  IMAD.MOV R16, RZ, RZ, -R17 ;  /* 0x000000ffff107224 */ /* 0x000fe400078e0a11 */
[----:B------:R-:W-:Y:S01]  /*4550*/  IMAD.MOV R20, RZ, RZ, -R19 ;  /* 0x000000ffff147224 */ /* 0x000fe200078e0a13 */
[----:B------:R-:W-:Y:S01]  /*4560*/  STL [R1+0x2e4], R3 ;  /* 0x0002e40301007387 */ /* 0x000fe20000100800 */
[----:B------:R-:W-:Y:S02]  /*4570*/  IMAD R16, R7, R16, R9 ;  /* 0x0000001007107224 */ /* 0x000fe400078e0209 */
[----:B------:R-:W-:-:S04]  /*4580*/  IMAD.HI.U32 R11, R6, R18, RZ ;  /* 0x00000012060b7227 */ /* 0x000fc800078e00ff */
[----:B0-----:R-:W-:Y:S02]  /*4590*/  IMAD.MOV.U32 R2, RZ, RZ, R10 ;  /* 0x000000ffff027224 */ /* 0x001fe400078e000a */
[C---:B------:R-:W-:Y:S02]  /*45a0*/  IMAD R14, R7.reuse, R20, R5 ;  /* 0x00000014070e7224 */ /* 0x040fe400078e0205 */
[----:B------:R-:W-:Y:S01]  /*45b0*/  @!P3 IMAD.MOV R2, RZ, RZ, -R2 ;  /* 0x000000ffff02b224 */ /* 0x000fe200078e0a02 */
[C---:B------:R-:W-:Y:S01]  /*45c0*/  ISETP.GT.U32.AND P3, PT, R7.reuse, R16, PT ;  /* 0x000000100700720c */ /* 0x040fe20003f64070 */
[----:B------:R-:W-:Y:S02]  /*45d0*/  IMAD.MOV R11, RZ, RZ, -R11 ;  /* 0x000000ffff0b7224 */ /* 0x000fe400078e0a0b */
[----:B------:R-:W-:Y:S01]  /*45e0*/  @!P6 IMAD.IADD R4, R4, 0x1, -R7 ;  /* 0x000000010404e824 */ /* 0x000fe200078e0a07 */
[C---:B------:R-:W-:Y:S01]  /*45f0*/  ISETP.GT.U32.AND P6, PT, R7.reuse, R14, PT ;  /* 0x0000000e0700720c */ /* 0x040fe20003fc4070 */
[----:B------:R-:W-:Y:S01]  /*4600*/  IMAD R18, R7, R11, R18 ;  /* 0x0000000b07127224 */ /* 0x000fe200078e0212 */
[----:B------:R0:W-:Y:S01]  /*4610*/  STL [R1+0x2ec], R2 ;  /* 0x0002ec0201007387 */ /* 0x0001e20000100800 */
[----:B------:R-:W-:-:S02]  /*4620*/  VIADD R9, R0, 0x4a ;  /* 0x0000004a00097836 */ /* 0x000fc40000000000 */
[--C-:B------:R-:W-:Y:S01]  /*4630*/  @!P5 IMAD.IADD R8, R8, 0x1, -R7.reuse ;  /* 0x000000010808d824 */ /* 0x100fe200078e0a07 */
[----:B------:R-:W-:Y:S01]  /*4640*/  ISETP.GT.U32.AND P0, PT, R7, R18, PT ;  /* 0x000000120700720c */ /* 0x000fe20003f04070 */
[----:B------:R-:W-:Y:S01]  /*4650*/  VIADD R20, R0, 0x49 ;  /* 0x0000004900147836 */ /* 0x000fe20000000000 */
[----:B------:R-:W-:Y:S01]  /*4660*/  IABS R5, R9 ;  /* 0x0000000900057213 */ /* 0x000fe20000000000 */
[--C-:B------:R-:W-:Y:S01]  /*4670*/  @!P3 IMAD.IADD R16, R16, 0x1, -R7.reuse ;  /* 0x000000011010b824 */ /* 0x100fe200078e0a07 */
[----:B------:R-:W-:Y:S01]  /*4680*/  ISETP.GE.AND P5, PT, R15, RZ, PT ;  /* 0x000000ff0f00720c */ /* 0x000fe20003fa6270 */
[----:B------:R-:W-:Y:S01]  /*4690*/  VIADD R17, R0, 0x4b ;  /* 0x0000004b00117836 */ /* 0x000fe20000000000 */
[----:B------:R-:W-:Y:S01]  /*46a0*/  IABS R11, R20 ;  /* 0x00000014000b7213 */ /* 0x000fe20000000000 */
[----:B------:R-:W-:Y:S01]  /*46b0*/  @!P6 IMAD.IADD R14, R14, 0x1, -R7 ;  /* 0x000000010e0ee824 */ /* 0x000fe200078e0a07 */
[----:B------:R-:W-:Y:S01]  /*46c0*/  ISETP.GT.U32.AND P6, PT, R7, R16, PT ;  /* 0x000000100700720c */ /* 0x000fe20003fc4070 */
[----:B0-----:R-:W-:-:S02]  /*46d0*/  IMAD.MOV.U32 R2, RZ, RZ, R8 ;  /* 0x000000ffff027224 */ /* 0x001fc400078e0008 */
[----:B------:R-:W-:-:S04]  /*46e0*/  IMAD.HI.U32 R8, R6, R5, RZ ;  /* 0x0000000506087227 */ /* 0x000fc800078e00ff */
[----:B------:R-:W-:Y:S01]  /*46f0*/  @!P0 IMAD.IADD R18, R18, 0x1, -R7 ;  /* 0x0000000112128824 */ /* 0x000fe200078e0a07 */
[----:B------:R-:W-:Y:S01]  /*4700*/  ISETP.GE.AND P0, PT, R13, RZ, PT ;  /* 0x000000ff0d00720c */ /* 0x000fe20003f06270 */
[----:B------:R-:W-:Y:S02]  /*4710*/  IMAD.MOV R8, RZ, RZ, -R8 ;  /* 0x000000ffff087224 */ /* 0x000fe400078e0a08 */
[----:B------:R-:W-:Y:S01]  /*4720*/  IMAD.HI.U32 R10, R6, R11, RZ ;  /* 0x0000000b060a7227 */ /* 0x000fe200078e00ff */
[----:B------:R-:W-:-:S03]  /*4730*/  ISETP.GT.U32.AND P3, PT, R7, R18, PT ;  /* 0x000000120700720c */ /* 0x000fc60003f64070 */
[C---:B------:R-:W-:Y:S02]  /*4740*/  IMAD R8, R7.reuse, R8, R5 ;  /* 0x0000000807087224 */ /* 0x040fe400078e0205 */
[----:B------:R-:W-:Y:S02]  /*4750*/  @!P6 IMAD.IADD R16, R16, 0x1, -R7 ;  /* 0x000000011010e824 */ /* 0x000fe400078e0a07 */
[----:B------:R-:W-:Y:S01]  /*4760*/  IMAD.MOV R10, RZ, RZ, -R10 ;  /* 0x000000ffff0a7224 */ /* 0x000fe200078e0a0a */
[C---:B------:R-:W-:Y:S01]  /*4770*/  ISETP.GT.U32.AND P6, PT, R7.reuse, R8, PT ;  /* 0x000000080700720c */ /* 0x040fe20003fc4070 */
[----:B------:R-:W-:Y:S01]  /*4780*/  @!P4 IMAD.MOV R2, RZ, RZ, -R2 ;  /* 0x000000ffff02c224 */ /* 0x000fe200078e0a02 */
[C---:B------:R-:W-:Y:S01]  /*4790*/  ISETP.GT.U32.AND P4, PT, R7.reuse, R14, PT ;  /* 0x0000000e0700720c */ /* 0x040fe20003f84070 */
[C---:B------:R-:W-:Y:S01]  /*47a0*/  IMAD R10, R7.reuse, R10, R11 ;  /* 0x0000000a070a7224 */ /* 0x040fe200078e020b */
[----:B------:R-:W-:Y:S01]  /*47b0*/  IABS R11, R17 ;  /* 0x00000011000b7213 */ /* 0x000fe20000000000 */
[----:B------:R-:W-:Y:S01]  /*47c0*/  VIADD R15, R0, 0x4c ;  /* 0x0000004c000f7836 */ /* 0x000fe20000000000 */
[----:B------:R0:W-:Y:S01]  /*47d0*/  STL [R1+0x2f8], R2 ;  /* 0x0002f80201007387 */ /* 0x0001e20000100800 */
[----:B------:R-:W-:Y:S01]  /*47e0*/  @!P3 IMAD.IADD R18, R18, 0x1, -R7 ;  /* 0x000000011212b824 */ /* 0x000fe200078e0a07 */
[----:B------:R-:W-:Y:S01]  /*47f0*/  ISETP.GT.U32.AND P3, PT, R7, R10, PT ;  /* 0x0000000a0700720c */ /* 0x000fe20003f64070 */
[----:B------:R-:W-:Y:S01]  /*4800*/  IMAD.HI.U32 R19, R6, R11, RZ ;  /* 0x0000000b06137227 */ /* 0x000fe200078e00ff */
[----:B------:R-:W-:-:S03]  /*4810*/  IABS R13, R15 ;  /* 0x0000000f000d7213 */ /* 0x000fc60000000000 */
[----:B------:R-:W-:Y:S02]  /*4820*/  @!P6 IMAD.IADD R8, R8, 0x1, -R7 ;  /* 0x000000010808e824 */ /* 0x000fe400078e0a07 */
[----:B------:R-:W-:Y:S02]  /*4830*/  IMAD.MOV R22, RZ, RZ, -R19 ;  /* 0x000000ffff167224 */ /* 0x000fe400078e0a13 */
[----:B------:R-:W-:Y:S01]  /*4840*/  VIADD R5, R0, 0x4d ;  /* 0x0000004d00057836 */ /* 0x000fe20000000000 */
[----:B------:R-:W-:Y:S01]  /*4850*/  ISETP.GT.U32.AND P6, PT, R7, R8, PT ;  /* 0x000000080700720c */ /* 0x000fe20003fc4070 */
[----:B------:R-:W-:Y:S01]  /*4860*/  @!P4 IMAD.IADD R14, R14, 0x1, -R7 ;  /* 0x000000010e0ec824 */ /* 0x000fe200078e0a07 */
[----:B------:R-:W-:Y:S01]  /*4870*/  ISETP.GE.AND P4, PT, R12, RZ, PT ;  /* 0x000000ff0c00720c */ /* 0x000fe20003f86270 */
[----:B------:R-:W-:Y:S01]  /*4880*/  IMAD.HI.U32 R12, R6, R13, RZ ;  /* 0x0000000d060c7227 */ /* 0x000fe200078e00ff */
[----:B------:R-:W-:-:S03]  /*4890*/  IABS R19, R5 ;  /* 0x0000000500137213 */ /* 0x000fc60000000000 */
[C---:B------:R-:W-:Y:S02]  /*48a0*/  IMAD R11, R7.reuse, R22, R11 ;  /* 0x00000016070b7224 */ /* 0x040fe400078e020b */
[----:B0-----:R-:W-:Y:S01]  /*48b0*/  IMAD.MOV.U32 R2, RZ, RZ, R4 ;  /* 0x000000ffff027224 */ /* 0x001fe200078e0004 */
[----:B------:R-:W-:Y:S01]  /*48c0*/  MOV R4, R19 ;  /* 0x0000001300047202 */ /* 0x000fe20000000f00 */
[----:B------:R-:W-:Y:S01]  /*48d0*/  @!P3 IMAD.IADD R10, R10, 0x1, -R7 ;  /* 0x000000010a0ab824 */ /* 0x000fe200078e0a07 */
[----:B------:R-:W-:Y:S01]  /*48e0*/  ISETP.GE.AND P3, PT, R20, RZ, PT ;  /* 0x000000ff1400720c */ /* 0x000fe20003f66270 */
[----:B------:R-:W-:Y:S02]  /*48f0*/  IMAD.MOV R12, RZ, RZ, -R12 ;  /* 0x000000ffff0c7224 */ /* 0x000fe400078e0a0c */
[----:B------:R-:W-:Y:S01]  /*4900*/  @!P2 IMAD.MOV R2, RZ, RZ, -R2 ;  /* 0x000000ffff02a224 */ /* 0x000fe200078e0a02 */
[C---:B------:R-:W-:Y:S01]  /*4910*/  ISETP.GT.U32.AND P2, PT, R7.reuse, R10, PT ;  /* 0x0000000a0700720c */ /* 0x040fe20003f44070 */
[----:B------:R-:W-:Y:S01]  /*4920*/  @!P5 IMAD.MOV R18, RZ, RZ, -R18 ;  /* 0x000000ffff12d224 */ /* 0x000fe200078e0a12 */
[C---:B------:R-:W-:Y:S01]  /*4930*/  ISETP.GT.U32.AND P5, PT, R7.reuse, R11, PT ;  /* 0x0000000b0700720c */ /* 0x040fe20003fa4070 */
[----:B------:R-:W-:Y:S01]  /*4940*/  IMAD.MOV.U32 R3, RZ, RZ, R16 ;  /* 0x000000ffff037224 */ /* 0x000fe200078e0010 */
[----:B------:R0:W-:Y:S01]  /*4950*/  STL [R1+0x300], R2 ;  /* 0x0003000201007387 */ /* 0x0001e20000100800 */
[----:B------:R-:W-:-:S02]  /*4960*/  IMAD R13, R7, R12, R13 ;  /* 0x0000000c070d7224 */ /* 0x000fc400078e020d */
[----:B------:R-:W-:Y:S01]  /*4970*/  @!P0 IMAD.MOV R3, RZ, RZ, -R3 ;  /* 0x000000ffff038224 */ /* 0x000fe200078e0a03 */
[----:B------:R-:W-:Y:S01]  /*4980*/  ISETP.GE.AND P0, PT, R9, RZ, PT ;  /* 0x000000ff0900720c */ /* 0x000fe20003f06270 */
[----:B------:R-:W-:Y:S01]  /*4990*/  @!P6 IMAD.IADD R8, R8, 0x1, -R7 ;  /* 0x000000010808e824 */ /* 0x000fe200078e0a07 */
[----:B------:R-:W-:Y:S01]  /*49a0*/  ISETP.GT.U32.AND P6, PT, R7, R13, PT ;  /* 0x0000000d0700720c */ /* 0x000fe20003fc4070 */
[----:B------:R-:W-:Y:S01]  /*49b0*/  STL [R1+0x304], R18 ;  /* 0x0003041201007387 */ /* 0x000fe20000100800 */
[----:B------:R-:W-:Y:S02]  /*49c0*/  VIADD R9, R0, 0x4e ;  /* 0x0000004e00097836 */ /* 0x000fe40000000000 */
[----:B0-----:R-:W-:Y:S01]  /*49d0*/  IMAD.MOV.U32 R2, RZ, RZ, R14 ;  /* 0x000000ffff027224 */ /* 0x001fe200078e000e */
[----:B------:R0:W-:Y:S01]  /*49e0*/  STL [R1+0x544], R3 ;  /* 0x0005440301007387 */ /* 0x0001e20000100800 */
[----:B------:R-:W-:Y:S01]  /*49f0*/  IMAD.HI.U32 R14, R6, R4, RZ ;  /* 0x00000004060e7227 */ /* 0x000fe200078e00ff */
[----:B------:R-:W-:-:S03]  /*4a00*/  IABS R12, R9 ;  /* 0x00000009000c7213 */ /* 0x000fc60000000000 */
[----:B------:R-:W-:Y:S01]  /*4a10*/  @!P4 IMAD.MOV R2, RZ, RZ, -R2 ;  /* 0x000000ffff02c224 */ /* 0x000fe200078e0a02 */
[----:B------:R-:W-:Y:S01]  /*4a20*/  ISETP.GE.AND P4, PT, R17, RZ, PT ;  /* 0x000000ff1100720c */ /* 0x000fe20003f86270 */
[----:B------:R-:W-:Y:S02]  /*4a30*/  IMAD.MOV R14, RZ, RZ, -R14 ;  /* 0x000000ffff0e7224 */ /* 0x000fe400078e0a0e */
[--C-:B------:R-:W-:Y:S01]  /*4a40*/  @!P5 IMAD.IADD R11, R11, 0x1, -R7.reuse ;  /* 0x000000010b0bd824 */ /* 0x100fe200078e0a07 */
[----:B------:R2:W-:Y:S01]  /*4a50*/  STL [R1+0x800], R2 ;  /* 0x0008000201007387 */ /* 0x0005e20000100800 */
[C---:B------:R-:W-:Y:S02]  /*4a60*/  IMAD R4, R7.reuse, R14, R4 ;  /* 0x0000000e07047224 */ /* 0x040fe400078e0204 */
[--C-:B------:R-:W-:Y:S01]  /*4a70*/  @!P2 IMAD.IADD R10, R10, 0x1, -R7.reuse ;  /* 0x000000010a0aa824 */ /* 0x100fe200078e0a07 */
[----:B------:R-:W-:Y:S01]  /*4a80*/  ISETP.GT.U32.AND P5, PT, R7, R11, PT ;  /* 0x0000000b0700720c */ /* 0x000fe20003fa4070 */
[----:B------:R-:W-:Y:S01]  /*4a90*/  @!P6 IMAD.IADD R13, R13, 0x1, -R7 ;  /* 0x000000010d0de824 */ /* 0x000fe200078e0a07 */
[----:B------:R-:W-:Y:S01]  /*4aa0*/  ISETP.GE.AND P2, PT, R15, RZ, PT ;  /* 0x000000ff0f00720c */ /* 0x000fe20003f46270 */
[----:B0-----:R-:W-:-:S02]  /*4ab0*/  IMAD.MOV.U32 R3, RZ, RZ, R10 ;  /* 0x000000ffff037224 */ /* 0x001fc400078e000a */
[----:B------:R-:W-:Y:S01]  /*4ac0*/  IMAD.MOV.U32 R14, RZ, RZ, R12 ;  /* 0x000000ffff0e7224 */ /* 0x000fe200078e000c */
[----:B------:R-:W-:Y:S01]  /*4ad0*/  ISETP.GT.U32.AND P6, PT, R7, R13, PT ;  /* 0x0000000d0700720c */ /* 0x000fe20003fc4070 */
[----:B--2---:R-:W-:Y:S02]  /*4ae0*/  IMAD.MOV.U32 R2, RZ, RZ, R8 ;  /* 0x000000ffff027224 */ /* 0x004fe400078e0008 */
[----:B------:R-:W-:Y:S01]  /*4af0*/  @!P3 IMAD.MOV R3, RZ, RZ, -R3 ;  /* 0x000000ffff03b224 */ /* 0x000fe200078e0a03 */
[----:B------:R-:W-:Y:S01]  /*4b00*/  ISETP.GE.AND P3, PT, R5, RZ, PT ;  /* 0x000000ff0500720c */ /* 0x000fe20003f66270 */
[----:B------:R-:W-:Y:S01]  /*4b10*/  @!P0 IMAD.MOV R2, RZ, RZ, -R2 ;  /* 0x000000ffff028224 */ /* 0x000fe200078e0a02 */
[----:B------:R-:W-:Y:S01]  /*4b20*/  ISETP.GT.U32.AND P0, PT, R7, R4, PT ;  /* 0x000000040700720c */ /* 0x000fe20003f04070 */
[----:B------:R-:W-:Y:S01]  /*4b30*/  IMAD.HI.U32 R5, R6, R14, RZ ;  /* 0x0000000e06057227 */ /* 0x000fe200078e00ff */
[----:B------:R-:W-:Y:S03]  /*4b40*/  STL [R1+0x810], R3 ;  /* 0x0008100301007387 */ /* 0x000fe60000100800 */
[----:B------:R-:W-:Y:S01]  /*4b50*/  IMAD.MOV R5, RZ, RZ, -R5 ;  /* 0x000000ffff057224 */ /* 0x000fe200078e0a05 */
[----:B------:R0:W-:Y:S01]  /*4b60*/  STL [R1+0x88c], R2 ;  /* 0x00088c0201007387 */ /* 0x0001e20000100800 */
[----:B------:R-:W-:Y:S01]  /*4b70*/  @!P5 IMAD.IADD R11, R11, 0x1, -R7 ;  /* 0x000000010b0bd824 */ /* 0x000fe200078e0a07 */
[----:B------:R-:W-:Y:S01]  /*4b80*/  ISETP.GE.AND P5, PT, R9, RZ, PT ;  /* 0x000000ff0900720c */ /* 0x000fe20003fa6270 */
[----:B------:R-:W-:-:S02]  /*4b90*/  VIADD R15, R0, 0x4f ;  /* 0x0000004f000f7836 */ /* 0x000fc40000000000 */
[C---:B------:R-:W-:Y:S02]  /*4ba0*/  IMAD R14, R7.reuse, R5, R14 ;  /* 0x00000005070e7224 */ /* 0x040fe400078e020e */
[----:B------:R-:W-:Y:S01]  /*4bb0*/  @!P0 IMAD.IADD R4, R4, 0x1, -R7 ;  /* 0x0000000104048824 */ /* 0x000fe200078e0a07 */
[----:B------:R-:W-:Y:S01]  /*4bc0*/  IABS R10, R15 ;  /* 0x0000000f000a7213 */ /* 0x000fe20000000000 */
[----:B------:R-:W-:Y:S02]  /*4bd0*/  VIADD R8, R0, 0x50 ;  /* 0x0000005000087836 */ /* 0x000fe40000000000 */
[----:B0-----:R-:W-:Y:S01]  /*4be0*/  IMAD.MOV.U32 R2, RZ, RZ, R11 ;  /* 0x000000ffff027224 */ /* 0x001fe200078e000b */
[----:B------:R-:W-:Y:S01]  /*4bf0*/  ISETP.GT.U32.AND P0, PT, R7, R4, PT ;  /* 0x000000040700720c */ /* 0x000fe20003f04070 */
[----:B------:R-:W-:Y:S01]  /*4c00*/  @!P6 IMAD.IADD R13, R13, 0x1, -R7 ;  /* 0x000000010d0de824 */ /* 0x000fe200078e0a07 */
[----:B------:R-:W-:Y:S01]  /*4c10*/  ISETP.GT.U32.AND P6, PT, R7, R14, PT ;  /* 0x0000000e0700720c */ /* 0x000fe20003fc4070 */
[----:B------:R-:W-:Y:S01]  /*4c20*/  @!P4 IMAD.MOV R2, RZ, RZ, -R2 ;  /* 0x000000ffff02c224 */ /* 0x000fe200078e0a02 */
[----:B------:R-:W-:Y:S01]  /*4c30*/  IABS R9, R8 ;  /* 0x0000000800097213 */ /* 0x000fe20000000000 */
[----:B------:R-:W-:Y:S01]  /*4c40*/  IMAD.HI.U32 R12, R6, R10, RZ ;  /* 0x0000000a060c7227 */ /* 0x000fe200078e00ff */
[----:B------:R-:W-:-:S02]  /*4c50*/  ISETP.GE.AND P4, PT, R15, RZ, PT ;  /* 0x000000ff0f00720c */ /* 0x000fc40003f86270 */
[----:B------:R0:W-:Y:S01]  /*4c60*/  STL [R1+0x89c], R2 ;  /* 0x00089c0201007387 */ /* 0x0001e20000100800 */
[----:B------:R-:W-:-:S04]  /*4c70*/  IMAD.HI.U32 R11, R6, R9, RZ ;  /* 0x00000009060b7227 */ /* 0x000fc800078e00ff */
[----:B------:R-:W-:Y:S02]  /*4c80*/  IMAD.MOV R12, RZ, RZ, -R12 ;  /* 0x000000ffff0c7224 */ /* 0x000fe400078e0a0c */
[----:B------:R-:W-:Y:S02]  /*4c90*/  VIADD R17, R0, 0x51 ;  /* 0x0000005100117836 */ /* 0x000fe40000000000 */
[----:B------:R-:W-:Y:S02]  /*4ca0*/  IMAD.MOV R11, RZ, RZ, -R11 ;  /* 0x000000ffff0b7224 */ /* 0x000fe400078e0a0b */
[----:B0-----:R-:W-:Y:S01]  /*4cb0*/  IMAD.MOV.U32 R2, RZ, RZ, R13 ;  /* 0x000000ffff027224 */ /* 0x001fe200078e000d */
[----:B------:R-:W-:Y:S01]  /*4cc0*/  IABS R5, R17 ;  /* 0x0000001100057213 */ /* 0x000fe20000000000 */
[C---:B------:R-:W-:Y:S02]  /*4cd0*/  IMAD R10, R7.reuse, R12, R10 ;  /* 0x0000000c070a7224 */ /* 0x040fe400078e020a */
[----:B------:R-:W-:Y:S01]  /*4ce0*/  @!P2 IMAD.MOV R2, RZ, RZ, -R2 ;  /* 0x000000ffff02a224 */ /* 0x000fe200078e0a02 */
[----:B------:R-:W-:Y:S01]  /*4cf0*/  ISETP.GE.AND P2, PT, R8, RZ, PT ;  /* 0x000000ff0800720c */ /* 0x000fe20003f46270 */
[--C-:B------:R-:W-:Y:S01]  /*4d00*/  @!P0 IMAD.IADD R4, R4, 0x1, -R7.reuse ;  /* 0x0000000104048824 */ /* 0x100fe200078e0a07 */
[C---:B------:R-:W-:Y:S01]  /*4d10*/  ISETP.GT.U32.AND P0, PT, R7.reuse, R10, PT ;  /* 0x0000000a0700720c */ /* 0x040fe20003f04070 */
[----:B------:R-:W-:Y:S01]  /*4d20*/  @!P6 IMAD.IADD R14, R14, 0x1, -R7 ;  /* 0x000000010e0ee824 */ /* 0x000fe200078e0a07 */
[----:B------:R0:W-:Y:S01]  /*4d30*/  STL [R1+0x8c0], R2 ;  /* 0x0008c00201007387 */ /* 0x0001e20000100800 */
[----:B------:R-:W-:-:S02]  /*4d40*/  IMAD R9, R7, R11, R9 ;  /* 0x0000000b07097224 */ /* 0x000fc400078e0209 */
[----:B------:R-:W-:Y:S01]  /*4d50*/  IMAD.HI.U32 R8, R6, R5, RZ ;  /* 0x0000000506087227 */ /* 0x000fe200078e00ff */
[----:B------:R-:W-:-:S03]  /*4d60*/  ISETP.GT.U32.AND P6, PT, R7, R14, PT ;  /* 0x0000000e0700720c */ /* 0x000fc60003fc4070 */
[----:B------:R-:W-:Y:S02]  /*4d70*/  IMAD.MOV R8, RZ, RZ, -R8 ;  /* 0x000000ffff087224 */ /* 0x000fe400078e0a08 */
[----:B------:R-:W-:Y:S02]  /*4d80*/  VIADD R12, R0, 0x52 ;  /* 0x00000052000c7836 */ /* 0x000fe40000000000 */
[----:B0-----:R-:W-:Y:S02]  /*4d90*/  IMAD.MOV.U32 R2, RZ, RZ, R4 ;  /* 0x000000ffff027224 */ /* 0x001fe400078e0004 */
[C---:B------:R-:W-:Y:S01]  /*4da0*/  IMAD R5, R7.reuse, R8, R5 ;  /* 0x0000000807057224 */ /* 0x040fe200078e0205 */
[----:B------:R-:W-:Y:S01]  /*4db0*/  IABS R15, R12 ;  /* 0x0000000c000f7213 */ /* 0x000fe20000000000 */
[----:B------:R-:W-:Y:S01]  /*4dc0*/  @!P3 IMAD.MOV R2, RZ, RZ, -R2 ;  /* 0x000000ffff02b224 */ /* 0x000fe200078e0a02 */
[----:B------:R-:W-:Y:S01]  /*4dd0*/  ISETP.GT.U32.AND P3, PT, R7, R9, PT ;  /* 0x000000090700720c */ /* 0x000fe20003f64070 */
[----:B------:R-:W-:-:S02]  /*4de0*/  @!P0 IMAD.IADD R10, R10, 0x1, -R7 ;  /* 0x000000010a0a8824 */ /* 0x000fc400078e0a07 */
[--C-:B------:R-:W-:Y:S01]  /*4df0*/  @!P6 IMAD.IADD R14, R14, 0x1, -R7.reuse ;  /* 0x000000010e0ee824 */ /* 0x100fe200078e0a07 */
[C---:B------:R-:W-:Y:S01]  /*4e00*/  ISETP.GT.U32.AND P6, PT, R7.reuse, R5, PT ;  /* 0x000000050700720c */ /* 0x040fe20003fc4070 */
[----:B------:R-:W-:Y:S01]  /*4e10*/  VIADD R4, R0, 0x53 ;  /* 0x0000005300047836 */ /* 0x000fe20000000000 */
[----:B------:R-:W-:Y:S01]  /*4e20*/  ISETP.GT.U32.AND P0, PT, R7, R10, PT ;  /* 0x0000000a0700720c */ /* 0x000fe20003f04070 */
[----:B------:R-:W-:Y:S01]  /*4e30*/  IMAD.HI.U32 R16, R6, R15, RZ ;  /* 0x0000000f06107227 */ /* 0x000fe200078e00ff */
[----:B------:R0:W-:Y:S02]  /*4e40*/  STL [R1+0x8c8], R2 ;  /* 0x0008c80201007387 */ /* 0x0001e40000100800 */
[----:B------:R-:W-:Y:S01]  /*4e50*/  IABS R13, R4 ;  /* 0x00000004000d7213 */ /* 0x000fe20000000000 */
[----:B------:R-:W-:Y:S02]  /*4e60*/  VIADD R11, R0, 0x54 ;  /* 0x00000054000b7836 */ /* 0x000fe40000000000 */
[----:B------:R-:W-:-:S02]  /*4e70*/  @!P3 IMAD.IADD R9, R9, 0x1, -R7 ;  /* 0x000000010909b824 */ /* 0x000fc400078e0a07 */
[----:B------:R-:W-:Y:S01]  /*4e80*/  IMAD.MOV R16, RZ, RZ, -R16 ;  /* 0x000000ffff107224 */ /* 0x000fe200078e0a10 */
[----:B------:R-:W-:Y:S01]  /*4e90*/  IABS R8, R11 ;  /* 0x0000000b00087213 */ /* 0x000fe20000000000 */
[----:B------:R-:W-:Y:S01]  /*4ea0*/  @!P6 IMAD.IADD R5, R5, 0x1, -R7 ;  /* 0x000000010505e824 */ /* 0x000fe200078e0a07 */
[C---:B------:R-:W-:Y:S01]  /*4eb0*/  ISETP.GT.U32.AND P3, PT, R7.reuse, R9, PT ;  /* 0x000000090700720c */ /* 0x040fe20003f64070 */
[----:B0-----:R-:W-:Y:S02]  /*4ec0*/  IMAD.MOV.U32 R2, RZ, RZ, R14 ;  /* 0x000000ffff027224 */ /* 0x001fe400078e000e */
[----:B------:R-:W-:Y:S01]  /*4ed0*/  IMAD.HI.U32 R14, R6, R13, RZ ;  /* 0x0000000d060e7227 */ /* 0x000fe200078e00ff */
[----:B------:R-:W-:-:S03]  /*4ee0*/  ISETP.GT.U32.AND P6, PT, R7, R5, PT ;  /* 0x000000050700720c */ /* 0x000fc60003fc4070 */
[----:B------:R-:W-:Y:S02]  /*4ef0*/  IMAD.MOV R14, RZ, RZ, -R14 ;  /* 0x000000ffff0e7224 */ /* 0x000fe400078e0a0e */
[----:B------:R-:W-:Y:S01]  /*4f00*/  @!P0 IMAD.IADD R10, R10, 0x1, -R7 ;  /* 0x000000010a0a8824 */ /* 0x000fe200078e0a07 */
[----:B------:R-:W-:Y:S01]  /*4f10*/  ISETP.GE.AND P0, PT, R12, RZ, PT ;  /* 0x000000ff0c00720c */ /* 0x000fe20003f06270 */
[----:B------:R-:W-:Y:S02]  /*4f20*/  IMAD R15, R7, R16, R15 ;  /* 0x00000010070f7224 */ /* 0x000fe400078e020f */
[----:B------:R-:W-:Y:S01]  /*4f30*/  @!P5 IMAD.MOV R2, RZ, RZ, -R2 ;  /* 0x000000ffff02d224 */ /* 0x000fe200078e0a02 */
[----:B------:R-:W-:Y:S01]  /*4f40*/  ISETP.GE.AND P5, PT, R17, RZ, PT ;  /* 0x000000ff1100720c */ /* 0x000fe20003fa6270 */
[----:B------:R-:W-:-:S03]  /*4f50*/  IMAD.HI.U32 R17, R6, R8, RZ ;  /* 0x0000000806117227 */ /* 0x000fc600078e00ff */
[----:B------:R0:W-:Y:S01]  /*4f60*/  STL [R1+0x8c4], R2 ;  /* 0x0008c40201007387 */ /* 0x0001e20000100800 */
[----:B------:R-:W-:Y:S02]  /*4f70*/  IMAD R13, R7, R14, R13 ;  /* 0x0000000e070d7224 */ /* 0x000fe400078e020d */
[----:B------:R-:W-:Y:S01]  /*4f80*/  @!P3 IMAD.IADD R9, R9, 0x1, -R7 ;  /* 0x000000010909b824 */ /* 0x000fe200078e0a07 */
[C---:B------:R-:W-:Y:S01]  /*4f90*/  ISETP.GT.U32.AND P3, PT, R7.reuse, R15, PT ;  /* 0x0000000f0700720c */ /* 0x040fe20003f64070 */
[----:B------:R-:W-:Y:S02]  /*4fa0*/  IMAD.MOV.U32 R3, RZ, RZ, R10 ;  /* 0x000000ffff037224 */ /* 0x000fe400078e000a */
[----:B------:R-:W-:Y:S02]  /*4fb0*/  IMAD.MOV R12, RZ, RZ, -R17 ;  /* 0x000000ffff0c7224 */ /* 0x000fe400078e0a11 */
[----:B------:R-:W-:Y:S01]  /*4fc0*/  @!P4 IMAD.MOV R3, RZ, RZ, -R3 ;  /* 0x000000ffff03c224 */ /* 0x000fe200078e0a03 */
[C---:B------:R-:W-:Y:S01]  /*4fd0*/  ISETP.GT.U32.AND P4, PT, R7.reuse, R13, PT ;  /* 0x0000000d0700720c */ /* 0x040fe20003f84070 */
[----:B------:R-:W-:-:S02]  /*4fe0*/  IMAD R8, R7, R12, R8 ;  /* 0x0000000c07087224 */ /* 0x000fc400078e0208 */
[----:B------:R-:W-:Y:S01]  /*4ff0*/  VIADD R16, R0, 0x55 ;  /* 0x0000005500107836 */ /* 0x000fe20000000000 */
[----:B------:R-:W-:Y:S01]  /*5000*/  STL [R1+0x8b4], R3 ;  /* 0x0008b40301007387 */ /* 0x000fe20000100800 */
[----:B0-----:R-:W-:Y:S02]  /*5010*/  IMAD.MOV.U32 R2, RZ, RZ, R9 ;  /* 0x000000ffff027224 */ /* 0x001fe400078e0009 */
[--C-:B------:R-:W-:Y:S01]  /*5020*/  @!P6 IMAD.IADD R5, R5, 0x1, -R7.reuse ;  /* 0x000000010505e824 */ /* 0x100fe200078e0a07 */
[----:B------:R-:W-:Y:S01]  /*5030*/  ISETP.GT.U32.AND P6, PT, R7, R8, PT ;  /* 0x000000080700720c */ /* 0x000fe20003fc4070 */
[--C-:B------:R-:W-:Y:S01]  /*5040*/  @!P3 IMAD.IADD R15, R15, 0x1, -R7.reuse ;  /* 0x000000010f0fb824 */ /* 0x100fe200078e0a07 */
[----:B------:R-:W-:Y:S01]  /*5050*/  IABS R9, R16 ;  /* 0x0000001000097213 */ /* 0x000fe20000000000 */
[----:B------:R-:W-:Y:S01]  /*5060*/  @!P2 IMAD.MOV R2, RZ, RZ, -R2 ;  /* 0x000000ffff02a224 */ /* 0x000fe200078e0a02 */
[----:B------:R-:W-:Y:S01]  /*5070*/  ISETP.GE.AND P2, PT, R4, RZ, PT ;  /* 0x000000ff0400720c */ /* 0x000fe20003f46270 */
[----:B------:R-:W-:Y:S01]  /*5080*/  VIADD R4, R0, 0x56 ;  /* 0x0000005600047836 */ /* 0x000fe20000000000 */
[----:B------:R-:W-:Y:S01]  /*5090*/  ISETP.GE.AND P3, PT, R11, RZ, PT ;  /* 0x000000ff0b00720c */ /* 0x000fe20003f66270 */
[----:B------:R-:W-:Y:S01]  /*50a0*/  @!P4 IMAD.IADD R13, R13, 0x1, -R7 ;  /* 0x000000010d0dc824 */ /* 0x000fe200078e0a07 */
[----:B------:R-:W-:Y:S01]  /*50b0*/  ISETP.GT.U32.AND P4, PT, R7, R15, PT ;  /* 0x0000000f0700720c */ /* 0x000fe20003f84070 */
[----:B------:R-:W-:Y:S01]  /*50c0*/  IMAD.HI.U32 R11, R6, R9, RZ ;  /* 0x00000009060b7227 */ /* 0x000fe200078e00ff */
[----:B------:R-:W-:Y:S01]  /*50d0*/  IABS R10, R4 ;  /* 0x00000004000a7213 */ /* 0x000fe20000000000 */
[----:B------:R0:W-:Y:S02]  /*50e0*/  STL [R1+0x8b8], R2 ;  /* 0x0008b80201007387 */ /* 0x0001e40000100800 */
[----:B------:R-:W-:-:S02]  /*50f0*/  IMAD.MOV R11, RZ, RZ, -R11 ;  /* 0x000000ffff0b7224 */ /* 0x000fc400078e0a0b */
[----:B------:R-:W-:Y:S01]  /*5100*/  @!P6 IMAD.IADD R8, R8, 0x1, -R7 ;  /* 0x000000010808e824 */ /* 0x000fe200078e0a07 */
[C---:B------:R-:W-:Y:S01]  /*5110*/  ISETP.GT.U32.AND P6, PT, R7.reuse, R13, PT ;  /* 0x0000000d0700720c */ /* 0x040fe20003fc4070 */
[----:B------:R-:W-:Y:S02]  /*5120*/  IMAD R9, R7, R11, R9 ;  /* 0x0000000b07097224 */ /* 0x000fe400078e0209 */
[----:B------:R-:W-:Y:S02]  /*5130*/  VIADD R12, R0, 0x58 ;  /* 0x00000058000c7836 */ /* 0x000fe40000000000 */
[----:B0-----:R-:W-:Y:S02]  /*5140*/  IMAD.MOV.U32 R2, RZ, RZ, R5 ;  /* 0x000000ffff027224 */ /* 0x001fe400078e0005 */
[----:B------:R-:W-:-:S04]  /*5150*/  IMAD.HI.U32 R5, R6, R10, RZ ;  /* 0x0000000a06057227 */ /* 0x000fc800078e00ff */
[----:B------:R-:W-:Y:S02]  /*5160*/  IMAD.MOV R5, RZ, RZ, -R5 ;  /* 0x000000ffff057224 */ /* 0x000fe400078e0a05 */
[--C-:B------:R-:W-:Y:S01]  /*5170*/  @!P4 IMAD.IADD R15, R15, 0x1, -R7.reuse ;  /* 0x000000010f0fc824 */ /* 0x100fe200078e0a07 */
[C---:B------:R-:W-:Y:S01]  /*5180*/  ISETP.GT.U32.AND P4, PT, R7.reuse, R9, PT ;  /* 0x000000090700720c */ /* 0x040fe20003f84070 */
[C---:B------:R-:W-:Y:S01]  /*5190*/  IMAD R10, R7.reuse, R5, R10 ;  /* 0x00000005070a7224 */ /* 0x040fe200078e020a */
[----:B------:R-:W-:Y:S01]  /*51a0*/  IABS R5, R12 ;  /* 0x0000000c00057213 */ /* 0x000fe20000000000 */
[----:B------:R-:W-:Y:S01]  /*51b0*/  @!P5 IMAD.MOV R2, RZ, RZ, -R2 ;  /* 0x000000ffff02d224 */ /* 0x000fe200078e0a02 */
[----:B------:R-:W-:Y:S01]  /*51c0*/  ISETP.GT.U32.AND P5, PT, R7, R8, PT ;  /* 0x000000080700720c */ /* 0x000fe20003fa4070 */
[----:B------:R-:W-:Y:S01]  /*51d0*/  @!P6 IMAD.IADD R13, R13, 0x1, -R7 ;  /* 0x000000010d0de824 */ /* 0x000fe200078e0a07 */
[----:B------:R-:W-:Y:S01]  /*51e0*/  ISETP.GT.U32.AND P6, PT, R7, R10, PT ;  /* 0x0000000a0700720c */ /* 0x000fe20003fc4070 */
[C---:B------:R-:W-:Y:S01]  /*51f0*/  VIADD R14, R0.reuse, 0x57 ;  /* 0x00000057000e7836 */ /* 0x040fe20000000000 */
[----:B------:R0:W-:Y:S01]  /*5200*/  STL [R1+0x8bc], R2 ;  /* 0x0008bc0201007387 */ /* 0x0001e20000100800 */
[----:B------:R-:W-:-:S02]  /*5210*/  VIADD R11, R0, 0x59 ;  /* 0x00000059000b7836 */ /* 0x000fc40000000000 */
[----:B------:R-:W-:Y:S01]  /*5220*/  IMAD.HI.U32 R17, R6, R5, RZ ;  /* 0x0000000506117227 */ /* 0x000fe200078e00ff */
[----:B------:R-:W-:-:S03]  /*5230*/  IABS R18, R14 ;  /* 0x0000000e00127213 */ /* 0x000fc60000000000 */
[--C-:B------:R-:W-:Y:S01]  /*5240*/  @!P4 IMAD.IADD R9, R9, 0x1, -R7.reuse ;  /* 0x000000010909c824 */ /* 0x100fe200078e0a07 */
[----:B------:R-:W-:Y:S01]  /*5250*/  ISETP.GE.AND P4, PT, R4, RZ, PT ;  /* 0x000000ff0400720c */ /* 0x000fe20003f86270 */
[----:B------:R-:W-:Y:S01]  /*5260*/  @!P5 IMAD.IADD R8, R8, 0x1, -R7 ;  /* 0x000000010808d824 */ /* 0x000fe200078e0a07 */
[----:B------:R-:W-:Y:S01]  /*5270*/  ISETP.GE.AND P5, PT, R16, RZ, PT ;  /* 0x000000ff1000720c */ /* 0x000fe20003fa6270 */
[----:B0-----:R-:W-:Y:S01]  /*5280*/  IMAD.MOV.U32 R2, RZ, RZ, R15 ;  /* 0x000000ffff027224 */ /* 0x001fe200078e000f */
[----:B------:R-:W-:Y:S01]  /*5290*/  IABS R16, R11 ;  /* 0x0000000b00107213 */ /* 0x000fe20000000000 */
[----:B------:R-:W-:Y:S02]  /*52a0*/  @!P6 IMAD.IADD R10, R10, 0x1, -R7 ;  /* 0x000000010a0ae824 */ /* 0x000fe400078e0a07 */
[----:B------:R-:W-:Y:S01]  /*52b0*/  @!P0 IMAD.MOV R2, RZ, RZ, -R2 ;  /* 0x000000ffff028224 */ /* 0x000fe200078e0a02 */
[C---:B------:R-:W-:Y:S01]  /*52c0*/  ISETP.GT.U32.AND P0, PT, R7.reuse, R9, PT ;  /* 0x000000090700720c */ /* 0x040fe20003f04070 */
[----:B------:R-:W-:Y:S01]  /*52d0*/  IMAD.HI.U32 R19, R6, R18, RZ ;  /* 0x0000001206137227 */ /* 0x000fe200078e00ff */
[----:B------:R-:W-:-:S02]  /*52e0*/  ISETP.GT.U32.AND P6, PT, R7, R10, PT ;  /* 0x0000000a0700720c */ /* 0x000fc40003fc4070 */
[----:B------:R0:W-:Y:S01]  /*52f0*/  STL [R1+0x8a8], R2 ;  /* 0x0008a80201007387 */ /* 0x0001e20000100800 */
[----:B------:R-:W-:Y:S02]  /*5300*/  IMAD.MOV R17, RZ, RZ, -R17 ;  /* 0x000000ffff117224 */ /* 0x000fe400078e0a11 */
[----:B------:R-:W-:Y:S02]  /*5310*/  IMAD.MOV R19, RZ, RZ, -R19 ;  /* 0x000000ffff137224 */ /* 0x000fe400078e0a13 */
[----:B------:R-:W-:-:S04]  /*5320*/  IMAD.HI.U32 R15, R6, R16, RZ ;  /* 0x00000010060f7227 */ /* 0x000fc800078e00ff */
[----:B------:R-:W-:Y:S01]  /*5330*/  IMAD R5, R7, R17, R5 ;  /* 0x0000001107057224 */ /* 0x000fe200078e0205 */
[----:B------:R-:W-:Y:S01]  /*5340*/  @!P0 IADD3 R9, PT, PT, R9, -R7, RZ ;  /* 0x8000000709098210 */ /* 0x000fe20007ffe0ff */
[C---:B------:R-:W-:Y:S02]  /*5350*/  IMAD R4, R7.reuse, R19, R18 ;  /* 0x0000001307047224 */ /* 0x040fe400078e0212 */
[----:B------:R-:W-:Y:S01]  /*5360*/  IMAD.MOV.U32 R3, RZ, RZ, R13 ;  /* 0x000000ffff037224 */ /* 0x000fe200078e000d */
[C---:B------:R-:W-:Y:S01]  /*5370*/  ISETP.GT.U32.AND P0, PT, R7.reuse, R5, PT ;  /* 0x000000050700720c */ /* 0x040fe20003f04070 */
[----:B------:R-:W-:Y:S02]  /*5380*/  IMAD.MOV R15, RZ, RZ, -R15 ;  /* 0x000000ffff0f7224 */ /* 0x000fe400078e0a0f */
[----:B0-----:R-:W-:Y:S02]  /*5390*/  IMAD.MOV.U32 R2, RZ, RZ, R8 ;  /* 0x000000ffff027224 */ /* 0x001fe400078e0008 */
[----:B------:R-:W-:Y:S01]  /*53a0*/  @!P2 IMAD.MOV R3, RZ, RZ, -R3 ;  /* 0x000000ffff03a224 */ /* 0x000fe200078e0a03 */
[C---:B------:R-:W-:Y:S01]  /*53b0*/  ISETP.GT.U32.AND P2, PT, R7.reuse, R4, PT ;  /* 0x000000040700720c */ /* 0x040fe20003f44070 */
[----:B------:R-:W-:-:S02]  /*53c0*/  IMAD R8, R7, R15, R16 ;  /* 0x0000000f07087224 */ /* 0x000fc400078e0210 */
[----:B------:R-:W-:Y:S01]  /*53d0*/  @!P3 IMAD.MOV R2, RZ, RZ, -R2 ;  /* 0x000000ffff02b224 */ /* 0x000fe200078e0a02 */
[----:B------:R-:W-:Y:S01]  /*53e0*/  ISETP.GE.AND P3, PT, R14, RZ, PT ;  /* 0x000000ff0e00720c */ /* 0x000fe20003f66270 */
[--C-:B------:R-:W-:Y:S01]  /*53f0*/  @!P6 IMAD.IADD R10, R10, 0x1, -R7.reuse ;  /* 0x000000010a0ae824 */ /* 0x100fe200078e0a07 */
[----:B------:R-:W-:Y:S01]  /*5400*/  ISETP.GT.U32.AND P6, PT, R7, R8, PT ;  /* 0x000000080700720c */ /* 0x000fe20003fc4070 */
[C---:B------:R-:W-:Y:S01]  /*5410*/  VIADD R20, R0.reuse, 0x5b ;  /* 0x0000005b00147836 */ /* 0x040fe20000000000 */
[----:B------:R0:W-:Y:S01]  /*5420*/  STL [R1+0x8b0], R3 ;  /* 0x0008b00301007387 */ /* 0x0001e20000100800 */
[----:B------:R-:W-:Y:S02]  /*5430*/  VIADD R14, R0, 0x5a ;  /* 0x0000005a000e7836 */ /* 0x000fe40000000000 */
[--C-:B------:R-:W-:Y:S01]  /*5440*/  @!P0 IMAD.IADD R5, R5, 0x1, -R7.reuse ;  /* 0x0000000105058824 */ /* 0x100fe200078e0a07 */
[----:B------:R-:W-:Y:S01]  /*5450*/  IABS R16, R20 ;  /* 0x0000001400107213 */ /* 0x000fe20000000000 */
[----:B------:R-:W-:Y:S01]  /*5460*/  @!P2 IMAD.IADD R4, R4, 0x1, -R7 ;  /* 0x000000010404a824 */ /* 0x000fe200078e0a07 */
[----:B------:R-:W-:Y:S01]  /*5470*/  IABS R15, R14 ;  /* 0x0000000e000f7213 */ /* 0x000fe20000000000 */
[----:B------:R-:W-:Y:S01]  /*5480*/  VIADD R13, R0, 0x5c ;  /* 0x0000005c000d7836 */ /* 0x000fe20000000000 */
[----:B------:R-:W-:Y:S01]  /*5490*/  ISETP.GE.AND P2, PT, R12, RZ, PT ;  /* 0x000000ff0c00720c */ /* 0x000fe20003f46270 */
[----:B------:R-:W-:Y:S01]  /*54a0*/  IMAD.MOV.U32 R12, RZ, RZ, R16 ;  /* 0x000000ffff0c7224 */ /* 0x000fe200078e0010 */
[----:B------:R2:W-:Y:S01]  /*54b0*/  STL [R1+0x8ac], R2 ;  /* 0x0008ac0201007387 */ /* 0x0005e20000100800 */
[----:B0-----:R-:W-:Y:S01]  /*54c0*/  IMAD.MOV.U32 R3, RZ, RZ, R9 ;  /* 0x000000ffff037224 */ /* 0x001fe200078e0009 */
[----:B------:R-:W-:Y:S01]  /*54d0*/  IABS R17, R13 ;  /* 0x0000000d00117213 */ /* 0x000fe20000000000 */
[----:B------:R-:W-:Y:S01]  /*54e0*/  IMAD.HI.U32 R16, R6, R15, RZ ;  /* 0x0000000f06107227 */ /* 0x000fe200078e00ff */
[----:B------:R-:W-:-:S03]  /*54f0*/  ISETP.GT.U32.AND P0, PT, R7, R4, PT ;  /* 0x000000040700720c */ /* 0x000fc60003f04070 */
[----:B------:R-:W-:Y:S01]  /*5500*/  @!P5 IMAD.MOV R3, RZ, RZ, -R3 ;  /* 0x000000ffff03d224 */ /* 0x000fe200078e0a03 */
[C---:B------:R-:W-:Y:S01]  /*5510*/  ISETP.GT.U32.AND P5, PT, R7.reuse, R5, PT ;  /* 0x000000050700720c */ /* 0x040fe20003fa4070 */
[----:B------:R-:W-:Y:S02]  /*5520*/  @!P6 IMAD.IADD R8, R8, 0x1, -R7 ;  /* 0x000000010808e824 */ /* 0x000fe400078e0a07 */
[----:B------:R-:W-:Y:S01]  /*5530*/  IMAD.HI.U32 R9, R6, R12, RZ ;  /* 0x0000000c06097227 */ /* 0x000fe200078e00ff */
[----:B------:R0:W-:Y:S02]  /*5540*/  STL [R1+0x8a4], R3 ;  /* 0x0008a40301007387 */ /* 0x0001e40000100800 */
[----:B------:R-:W-:Y:S01]  /*5550*/  ISETP.GT.U32.AND P6, PT, R7, R8, PT ;  /* 0x000000080700720c */ /* 0x000fe20003fc4070 */
[----:B--2---:R-:W-:Y:S02]  /*5560*/  IMAD.MOV.U32 R2, RZ, RZ, R10 ;  /* 0x000000ffff027224 */ /* 0x004fe400078e000a */
[----:B------:R-:W-:-:S02]  /*5570*/  IMAD.MOV R16, RZ, RZ, -R16 ;  /* 0x000000ffff107224 */ /* 0x000fc400078e0a10 */
[----:B------:R-:W-:Y:S02]  /*5580*/  IMAD.MOV R10, RZ, RZ, -R9 ;  /* 0x000000ffff0a7224 */ /* 0x000fe400078e0a09 */
[----:B------:R-:W-:Y:S01]  /*5590*/  @!P4 IMAD.MOV R2, RZ, RZ, -R2 ;  /* 0x000000ffff02c224 */ /* 0x000fe200078e0a02 */
[----:B------:R-:W-:Y:S01]  /*55a0*/  ISETP.GE.AND P4, PT, R11, RZ, PT ;  /* 0x000000ff0b00720c */ /* 0x000fe20003f86270 */
[----:B------:R-:W-:Y:S02]  /*55b0*/  IMAD R9, R7, R16, R15 ;  /* 0x0000001007097224 */ /* 0x000fe400078e020f */
[----:B------:R-:W-:Y:S01]  /*55c0*/  IMAD.MOV.U32 R11, RZ, RZ, R17 ;  /* 0x000000ffff0b7224 */ /* 0x000fe200078e0011 */
[----:B------:R2:W-:Y:S01]  /*55d0*/  STL [R1+0x8a0], R2 ;  /* 0x0008a00201007387 */ /* 0x0005e20000100800 */
[----:B------:R-:W-:Y:S01]  /*55e0*/  @!P5 IMAD.IADD R5, R5, 0x1, -R7 ;  /* 0x000000010505d824 */ /* 0x000fe200078e0a07 */
[----:B------:R-:W-:Y:S01]  /*55f0*/  ISETP.GT.U32.AND P5, PT, R7, R9, PT ;  /* 0x000000090700720c */ /* 0x000fe20003fa4070 */
[----:B------:R-:W-:-:S04]  /*5600*/  IMAD.HI.U32 R15, R6, R11, RZ ;  /* 0x0000000b060f7227 */ /* 0x000fc800078e00ff */
[C---:B------:R-:W-:Y:S02]  /*5610*/  IMAD R10, R7.reuse, R10, R12 ;  /* 0x0000000a070a7224 */ /* 0x040fe400078e020c */
[----:B------:R-:W-:Y:S02]  /*5620*/  IMAD.MOV R16, RZ, RZ, -R15 ;  /* 0x000000ffff107224 */ /* 0x000fe400078e0a0f */
[----:B------:R-:W-:Y:S01]  /*5630*/  @!P6 IMAD.IADD R8, R8, 0x1, -R7 ;  /* 0x000000010808e824 */ /* 0x000fe200078e0a07 */
[C---:B------:R-:W-:Y:S01]  /*5640*/  ISETP.GT.U32.AND P6, PT, R7.reuse, R10, PT ;  /* 0x0000000a0700720c */ /* 0x040fe20003fc4070 */
[----:B------:R-:W-:Y:S02]  /*5650*/  IMAD R11, R7, R16, R11 ;  /* 0x00000010070b7224 */ /* 0x000fe400078e020b */
[--C-:B------:R-:W-:Y:S01]  /*5660*/  @!P0 IMAD.IADD R4, R4, 0x1, -R7.reuse ;  /* 0x0000000104048824 */ /* 0x100fe200078e0a07 */
[----:B------:R-:W-:Y:S01]  /*5670*/  ISETP.GE.AND P0, PT, R14, RZ, PT ;  /* 0x000000ff0e00720c */ /* 0x000fe20003f06270 */
[----:B------:R-:W-:Y:S01]  /*5680*/  @!P5 IMAD.IADD R9, R9, 0x1, -R7 ;  /* 0x000000010909d824 */ /* 0x000fe200078e0a07 */
[----:B------:R-:W-:Y:S01]  /*5690*/  ISETP.GT.U32.AND P5, PT, R7, R11, PT ;  /* 0x0000000b0700720c */ /* 0x000fe20003fa4070 */
[----:B------:R-:W-:-:S02]  /*56a0*/  VIADD R14, R0, 0x5d ;  /* 0x0000005d000e7836 */ /* 0x000fc40000000000 */
[C---:B------:R-:W-:Y:S02]  /*56b0*/  VIADD R16, R0.reuse, 0x5f ;  /* 0x0000005f00107836 */ /* 0x040fe40000000000 */
[----:B------:R-:W-:Y:S01]  /*56c0*/  VIADD R15, R0, 0x5e ;  /* 0x0000005e000f7836 */ /* 0x000fe20000000000 */
[----:B------:R-:W-:Y:S01]  /*56d0*/  IABS R12, R14 ;  /* 0x0000000e000c7213 */ /* 0x000fe20000000000 */
[----:B------:R-:W-:Y:S01]  /*56e0*/  @!P6 IMAD.IADD R10, R10, 0x1, -R7 ;  /* 0x000000010a0ae824 */ /* 0x000fe200078e0a07 */
[----:B------:R-:W-:Y:S01]  /*56f0*/  IABS R19, R16 ;  /* 0x0000001000137213 */ /* 0x000fe20000000000 */
[----:B0-----:R-:W-:Y:S01]  /*5700*/  IMAD.MOV.U32 R3, RZ, RZ, R4 ;  /* 0x000000ffff037224 */ /* 0x001fe200078e0004 */
[----:B------:R-:W-:Y:S01]  /*5710*/  IABS R18, R15 ;  /* 0x0000000f00127213 */ /* 0x000fe20000000000 */
[----:B--2---:R-:W-:Y:S01]  /*5720*/  IMAD.MOV.U32 R2, RZ, RZ, R5 ;  /* 0x000000ffff027224 */ /* 0x004fe200078e0005 */
[----:B------:R-:W-:Y:S01]  /*5730*/  ISETP.GE.AND P6, PT, R20, RZ, PT ;  /* 0x000000ff1400720c */ /* 0x000fe20003fc6270 */
[----:B------:R-:W-:-:S04]  /*5740*/  IMAD.HI.U32 R21, R6, R12, RZ ;  /* 0x0000000c06157227 */ /* 0x000fc800078e00ff */
[----:B------:R-:W-:Y:S01]  /*5750*/  @!P3 IMAD.MOV R3, RZ, RZ, -R3 ;  /* 0x000000ffff03b224 */ /* 0x000fe200078e0a03 */
[----:B------:R-:W-:Y:S01]  /*5760*/  ISETP.GT.U32.AND P3, PT, R7, R10, PT ;  /* 0x0000000a0700720c */ /* 0x000fe20003f64070 */
[----:B------:R-:W-:-:S03]  /*5770*/  IMAD.HI.U32 R22, R6, R19, RZ ;  /* 0x0000001306167227 */ /* 0x000fc600078e00ff */
[----:B------:R-:W-:Y:S01]  /*5780*/  STL [R1+0x898], R3 ;  /* 0x0008980301007387 */ /* 0x000fe20000100800 */
[----:B------:R-:W-:Y:S01]  /*5790*/  @!P5 IMAD.IADD R11, R11, 0x1, -R7 ;  /* 0x000000010b0bd824 */ /* 0x000fe200078e0a07 */
[C---:B------:R-:W-:Y:S01]  /*57a0*/  ISETP.GT.U32.AND P5, PT, R7.reuse, R9, PT ;  /* 0x000000090700720c */ /* 0x040fe20003fa4070 */
[----:B------:R-:W-:Y:S02]  /*57b0*/  @!P2 IMAD.MOV R2, RZ, RZ, -R2 ;  /* 0x000000ffff02a224 */ /* 0x000fe400078e0a02 */
[----:B------:R-:W-:Y:S01]  /*57c0*/  IMAD.MOV R21, RZ, RZ, -R21 ;  /* 0x000000ffff157224 */ /* 0x000fe200078e0a15 */
[----:B------:R-:W-:Y:S01]  /*57d0*/  ISETP.GT.U32.AND P2, PT, R7, R11, PT ;  /* 0x0000000b0700720c */ /* 0x000fe20003f44070 */
[----:B------:R-:W-:Y:S01]  /*57e0*/  IMAD.HI.U32 R20, R6, R18, RZ ;  /* 0x0000001206147227 */ /* 0x000fe200078e00ff */
[----:B------:R0:W-:Y:S03]  /*57f0*/  STL [R1+0x894], R2 ;  /* 0x0008940201007387 */ /* 0x0001e60000100800 */
[----:B------:R-:W-:-:S02]  /*5800*/  IMAD.MOV R22, RZ, RZ, -R22 ;  /* 0x000000ffff167224 */ /* 0x000fc400078e0a16 */
[C---:B------:R-:W-:Y:S02]  /*5810*/  IMAD R12, R7.reuse, R21, R12 ;  /* 0x00000015070c7224 */ /* 0x040fe400078e020c */
[----:B------:R-:W-:Y:S02]  /*5820*/  IMAD.MOV R20, RZ, RZ, -R20 ;  /* 0x000000ffff147224 */ /* 0x000fe400078e0a14 */
[----:B------:R-:W-:Y:S02]  /*5830*/  VIADD R17, R0, 0x60 ;  /* 0x0000006000117836 */ /* 0x000fe40000000000 */
[----:B0-----:R-:W-:Y:S02]  /*5840*/  IMAD.MOV.U32 R2, RZ, RZ, R8 ;  /* 0x000000ffff027224 */ /* 0x001fe400078e0008 */
[C---:B------:R-:W-:Y:S01]  /*5850*/  IMAD R19, R7.reuse, R22, R19 ;  /* 0x0000001607137224 */ /* 0x040fe200078e0213 */
[----:B------:R-:W-:Y:S01]  /*5860*/  IABS R21, R17 ;  /* 0x0000001100157213 */ /* 0x000fe20000000000 */
[----:B------:R-:W-:-:S02]  /*5870*/  IMAD R18, R7, R20, R18 ;  /* 0x0000001407127224 */ /* 0x000fc400078e0212 */
[----:B------:R-:W-:Y:S01]  /*5880*/  @!P4 IMAD.MOV R2, RZ, RZ, -R2 ;  /* 0x000000ffff02c224 */ /* 0x000fe200078e0a02 */
[C---:B------:R-:W-:Y:S01]  /*5890*/  ISETP.GT.U32.AND P4, PT, R7.reuse, R12, PT ;  /* 0x0000000c0700720c */ /* 0x040fe20003f84070 */
[--C-:B------:R-:W-:Y:S01]  /*58a0*/  @!P3 IMAD.IADD R10, R10, 0x1, -R7.reuse ;  /* 0x000000010a0ab824 */ /* 0x100fe200078e0a07 */
[----:B------:R-:W-:Y:S01]  /*58b0*/  ISETP.GT.U32.AND P3, PT, R7, R19, PT ;  /* 0x000000130700720c */ /* 0x000fe20003f64070 */
[----:B------:R-:W-:Y:S01]  /*58c0*/  @!P5 IMAD.IADD R9, R9, 0x1, -R7 ;  /* 0x000000010909d824 */ /* 0x000fe200078e0a07 */
[----:B------:R-:W-:Y:S01]  /*58d0*/  ISETP.GT.U32.AND P5, PT, R7, R18, PT ;  /* 0x000000120700720c */ /* 0x000fe20003fa4070 */
[----:B------:R-:W-:Y:S01]  /*58e0*/  IMAD.HI.U32 R5, R6, R21, RZ ;  /* 0x0000001506057227 */ /* 0x000fe200078e00ff */
[----:B------:R0:W-:Y:S03]  /*58f0*/  STL [R1+0x890], R2 ;  /* 0x0008900201007387 */ /* 0x0001e60000100800 */
[----:B------:R-:W-:-:S02]  /*5900*/  IMAD.MOV R5, RZ, RZ, -R5 ;  /* 0x000000ffff057224 */ /* 0x000fc400078e0a05 */
[----:B------:R-:W-:Y:S02]  /*5910*/  IMAD.MOV.U32 R3, RZ, RZ, R10 ;  /* 0x000000ffff037224 */ /* 0x000fe400078e000a */
[----:B------:R-:W-:Y:S01]  /*5920*/  @!P4 IMAD.IADD R12, R12, 0x1, -R7 ;  /* 0x000000010c0cc824 */ /* 0x000fe200078e0a07 */
[----:B------:R-:W-:Y:S01]  /*5930*/  ISETP.GE.AND P4, PT, R14, RZ, PT ;  /* 0x000000ff0e00720c */ /* 0x000fe20003f86270 */
[----:B------:R-:W-:Y:S02]  /*5940*/  IMAD R5, R7, R5, R21 ;  /* 0x0000000507057224 */ /* 0x000fe400078e0215 */
[--C-:B------:R-:W-:Y:S02]  /*5950*/  @!P3 IMAD.IADD R19, R19, 0x1, -R7.reuse ;  /* 0x000000011313b824 */ /* 0x100fe400078e0a07 */
[----:B------:R-:W-:Y:S02]  /*5960*/  VIADD R4, R0, 0x61 ;  /* 0x0000006100047836 */ /* 0x000fe40000000000 */
[----:B------:R-:W-:Y:S01]  /*5970*/  @!P5 IMAD.IADD R18, R18, 0x1, -R7 ;  /* 0x000000011212d824 */ /* 0x000fe200078e0a07 */
[C---:B------:R-:W-:Y:S01]  /*5980*/  ISETP.GT.U32.AND P5, PT, R7.reuse, R12, PT ;  /* 0x0000000c0700720c */ /* 0x040fe20003fa4070 */
[----:B------:R-:W-:Y:S01]  /*5990*/  @!P6 IMAD.MOV R3, RZ, RZ, -R3 ;  /* 0x000000ffff03e224 */ /* 0x000fe200078e0a03 */
[----:B------:R-:W-:Y:S01]  /*59a0*/  ISETP.GT.U32.AND P3, PT, R7, R19, PT ;  /* 0x000000130700720c */ /* 0x000fe20003f64070 */
[----:B------:R-:W-:Y:S01]  /*59b0*/  @!P2 IMAD.IADD R11, R11, 0x1, -R7 ;  /* 0x000000010b0ba824 */ /* 0x000fe200078e0a07 */
[----:B------:R-:W-:Y:S01]  /*59c0*/  ISETP.GT.U32.AND P6, PT, R7, R5, PT ;  /* 0x000000050700720c */ /* 0x000fe20003fc4070 */
[----:B0-----:R-:W-:Y:S01]  /*59d0*/  IMAD.MOV.U32 R2, RZ, RZ, R9 ;  /* 0x000000ffff027224 */ /* 0x001fe200078e0009 */
[----:B------:R-:W-:Y:S01]  /*59e0*/  ISETP.GE.AND P2, PT, R13, RZ, PT ;  /* 0x000000ff0d00720c */ /* 0x000fe20003f46270 */
[C---:B------:R-:W-:Y:S01]  /*59f0*/  VIADD R8, R0.reuse, 0x62 ;  /* 0x0000006200087836 */ /* 0x040fe20000000000 */
[----:B------:R-:W-:Y:S01]  /*5a00*/  IABS R13, R4 ;  /* 0x00000004000d7213 */ /* 0x000fe20000000000 */
[----:B------:R-:W-:Y:S01]  /*5a10*/  @!P0 IMAD.MOV R2, RZ, RZ, -R2 ;  /* 0x000000ffff028224 */ /* 0x000fe200078e0a02 */
[----:B------:R-:W-:Y:S01]  /*5a20*/  ISETP.GT.U32.AND P0, PT, R7, R18, PT ;  /* 0x000000120700720c */ /* 0x000fe20003f04070 */
[----:B------:R-:W-:Y:S01]  /*5a30*/  VIADD R21, R0, 0x6f ;  /* 0x0000006f00157836 */ /* 0x000fe20000000000 */
[----:B------:R-:W-:Y:S01]  /*5a40*/  IABS R14, R8 ;  /* 0x00000008000e7213 */ /* 0x000fe20000000000 */
[----:B------:R-:W-:Y:S01]  /*5a50*/  IMAD.HI.U32 R9, R6, R13, RZ ;  /* 0x0000000d06097227 */ /* 0x000fe200078e00ff */
[----:B------:R0:W-:Y:S03]  /*5a60*/  STL [R1+0x874], R2 ;  /* 0x0008740201007387 */ /* 0x0001e60000100800 */
[----:B------:R-:W-:Y:S01]  /*5a70*/  @!P5 IMAD.IADD R12, R12, 0x1, -R7 ;  /* 0x000000010c0cd824 */ /* 0x000fe200078e0a07 */
[----:B------:R-:W-:Y:S01]  /*5a80*/  ISETP.GE.AND P5, PT, R16, RZ, PT ;  /* 0x000000ff1000720c */ /* 0x000fe20003fa6270 */
[----:B------:R-:W-:Y:S01]  /*5a90*/  IMAD.MOV R9, RZ, RZ, -R9 ;  /* 0x000000ffff097224 */ /* 0x000fe200078e0a09 */
[----:B------:R2:W-:Y:S01]  /*5aa0*/  STL [R1+0x888], R3 ;  /* 0x0008880301007387 */ /* 0x0005e20000100800 */
[--C-:B------:R-:W-:Y:S01]  /*5ab0*/  @!P3 IMAD.IADD R19, R19, 0x1, -R7.reuse ;  /* 0x000000011313b824 */ /* 0x100fe200078e0a07 */
[----:B------:R-:W-:Y:S01]  /*5ac0*/  ISETP.GE.AND P3, PT, R4, RZ, PT ;  /* 0x000000ff0400720c */ /* 0x000fe20003f66270 */
[----:B------:R-:W-:-:S02]  /*5ad0*/  @!P6 IMAD.IADD R5, R5, 0x1, -R7 ;  /* 0x000000010505e824 */ /* 0x000fc400078e0a07 */
[----:B0-----:R-:W-:Y:S02]  /*5ae0*/  IMAD.MOV.U32 R2, RZ, RZ, R11 ;  /* 0x000000ffff027224 */ /* 0x001fe400078e000b */
[C---:B------:R-:W-:Y:S01]  /*5af0*/  IMAD R4, R7.reuse, R9, R13 ;  /* 0x0000000907047224 */ /* 0x040fe200078e020d */
[----:B------:R-:W-:Y:S01]  /*5b00*/  ISETP.GT.U32.AND P6, PT, R7, R5, PT ;  /* 0x000000050700720c */ /* 0x000fe20003fc4070 */
[----:B------:R-:W-:Y:S02]  /*5b10*/  IMAD.MOV.U32 R11, RZ, RZ, R12 ;  /* 0x000000ffff0b7224 */ /* 0x000fe400078e000c */
[----:B------:R-:W-:-:S04]  /*5b20*/  IMAD.HI.U32 R10, R6, R14, RZ ;  /* 0x0000000e060a7227 */ /* 0x000fc800078e00ff */
[----:B------:R-:W-:Y:S01]  /*5b30*/  @!P4 IMAD.MOV R11, RZ, RZ, -R11 ;  /* 0x000000ffff0bc224 */ /* 0x000fe200078e0a0b */
[----:B------:R-:W-:Y:S01]  /*5b40*/  ISETP.GT.U32.AND P4, PT, R7, R4, PT ;  /* 0x000000040700720c */ /* 0x000fe20003f84070 */
[----:B------:R-:W-:Y:S01]  /*5b50*/  @!P2 IMAD.MOV R2, RZ, RZ, -R2 ;  /* 0x000000ffff02a224 */ /* 0x000fe200078e0a02 */
[----:B------:R-:W-:Y:S01]  /*5b60*/  ISETP.GE.AND P2, PT, R15, RZ, PT ;  /* 0x000000ff0f00720c */ /* 0x000fe20003f46270 */
[----:B------:R-:W-:Y:S02]  /*5b70*/  IMAD.MOV R10, RZ, RZ, -R10 ;  /* 0x000000ffff0a7224 */ /* 0x000fe400078e0a0a */
[----:B------:R-:W-:Y:S01]  /*5b80*/  @!P0 IMAD.IADD R18, R18, 0x1, -R7 ;  /* 0x0000000112128824 */ /* 0x000fe200078e0a07 */
[----:B------:R0:W-:Y:S01]  /*5b90*/  STL [R1+0x884], R2 ;  /* 0x0008840201007387 */ /* 0x0001e20000100800 */
[----:B------:R-:W-:Y:S01]  /*5ba0*/  IMAD R14, R7, R10, R14 ;  /* 0x0000000a070e7224 */ /* 0x000fe200078e020e */
[----:B------:R-:W-:Y:S01]  /*5bb0*/  ISETP.GE.AND P0, PT, R17, RZ, PT ;  /* 0x000000ff1100720c */ /* 0x000fe20003f06270 */
[----:B------:R-:W-:Y:S01]  /*5bc0*/  VIADD R9, R0, 0x63 ;  /* 0x0000006300097836 */ /* 0x000fe20000000000 */
[----:B------:R3:W-:Y:S01]  /*5bd0*/  STL [R1+0x864], R11 ;  /* 0x0008640b01007387 */ /* 0x0007e20000100800 */
[----:B--2---:R-:W-:-:S02]  /*5be0*/  IMAD.MOV.U32 R3, RZ, RZ, R18 ;  /* 0x000000ffff037224 */ /* 0x004fc400078e0012 */
[--C-:B------:R-:W-:Y:S01]  /*5bf0*/  @!P6 IMAD.IADD R5, R5, 0x1, -R7.reuse ;  /* 0x000000010505e824 */ /* 0x100fe200078e0a07 */
[C---:B------:R-:W-:Y:S01]  /*5c00*/  ISETP.GT.U32.AND P6, PT, R7.reuse, R14, PT ;  /* 0x0000000e0700720c */ /* 0x040fe20003fc4070 */
[----:B------:R-:W-:Y:S02]  /*5c10*/  @!P4 IMAD.IADD R4, R4, 0x1, -R7 ;  /* 0x000000010404c824 */ /* 0x000fe400078e0a07 */
[----:B0-----:R-:W-:Y:S02]  /*5c20*/  IMAD.MOV.U32 R2, RZ, RZ, R19 ;  /* 0x000000ffff027224 */ /* 0x001fe400078e0013 */
[----:B------:R-:W-:Y:S01]  /*5c30*/  @!P2 IMAD.MOV R3, RZ, RZ, -R3 ;  /* 0x000000ffff03a224 */ /* 0x000fe200078e0a03 */
[----:B---3--:R-:W-:Y:S01]  /*5c40*/  IABS R11, R9 ;  /* 0x00000009000b7213 */ /* 0x008fe20000000000 */
[----:B------:R-:W-:Y:S01]  /*5c50*/  @!P5 IMAD.MOV R2, RZ, RZ, -R2 ;  /* 0x000000ffff02d224 */ /* 0x000fe200078e0a02 */
[----:B------:R-:W-:Y:S01]  /*5c60*/  ISETP.GT.U32.AND P4, PT, R7, R4, PT ;  /* 0x000000040700720c */ /* 0x000fe20003f84070 */
[----:B------:R-:W-:Y:S01]  /*5c70*/  VIADD R13, R0, 0x65 ;  /* 0x00000065000d7836 */ /* 0x000fe20000000000 */
[----:B------:R-:W-:Y:S01]  /*5c80*/  STL [R1+0x83c], R3 ;  /* 0x00083c0301007387 */ /* 0x000fe20000100800 */
[----:B------:R-:W-:Y:S01]  /*5c90*/  IMAD.HI.U32 R12, R6, R11, RZ ;  /* 0x0000000b060c7227 */ /* 0x000fe200078e00ff */
[----:B------:R-:W-:-:S02]  /*5ca0*/  ISETP.GE.AND P5, PT, R9, RZ, PT ;  /* 0x000000ff0900720c */ /* 0x000fc40003fa6270 */
[----:B------:R0:W-:Y:S01]  /*5cb0*/  STL [R1+0x880], R2 ;  /* 0x0008800201007387 */ /* 0x0001e20000100800 */
[----:B------:R-:W-:Y:S01]  /*5cc0*/  VIADD R9, R0, 0x64 ;  /* 0x0000006400097836 */ /* 0x000fe20000000000 */
[----:B------:R-:W-:Y:S01]  /*5cd0*/  ISETP.GE.AND P2, PT, R8, RZ, PT ;  /* 0x000000ff0800720c */ /* 0x000fe20003f46270 */
[----:B------:R-:W-:Y:S01]  /*5ce0*/  IMAD.MOV R12, RZ, RZ, -R12 ;  /* 0x000000ffff0c7224 */ /* 0x000fe200078e0a0c */
[----:B------:R-:W-:Y:S01]  /*5cf0*/  IABS R10, R13 ;  /* 0x0000000d000a7213 */ /* 0x000fe20000000000 */
[--C-:B------:R-:W-:Y:S01]  /*5d00*/  @!P6 IMAD.IADD R14, R14, 0x1, -R7.reuse ;  /* 0x000000010e0ee824 */ /* 0x100fe200078e0a07 */
[----:B------:R-:W-:Y:S01]  /*5d10*/  IABS R8, R9 ;  /* 0x0000000900087213 */ /* 0x000fe20000000000 */
[----:B------:R-:W-:Y:S02]  /*5d20*/  @!P4 IMAD.IADD R4, R4, 0x1, -R7 ;  /* 0x000000010404c824 */ /* 0x000fe400078e0a07 */
[----:B------:R-:W-:Y:S01]  /*5d30*/  IMAD.HI.U32 R15, R6, R10, RZ ;  /* 0x0000000a060f7227 */ /* 0x000fe200078e00ff */
[----:B------:R-:W-:-:S03]  /*5d40*/  ISETP.GT.U32.AND P6, PT, R7, R14, PT ;  /* 0x0000000e0700720c */ /* 0x000fc60003fc4070 */
[----:B0-----:R-:W-:Y:S02]  /*5d50*/  IMAD.MOV.U32 R2, RZ, RZ, R5 ;  /* 0x000000ffff027224 */ /* 0x001fe400078e0005 */
[----:B------:R-:W-:-:S04]  /*5d60*/  IMAD.HI.U32 R5, R6, R8, RZ ;  /* 0x0000000806057227 */ /* 0x000fc800078e00ff */
[----:B------:R-:W-:Y:S01]  /*5d70*/  @!P0 IMAD.MOV R2, RZ, RZ, -R2 ;  /* 0x000000ffff028224 */ /* 0x000fe200078e0a02 */
[----:B------:R-:W-:Y:S01]  /*5d80*/  ISETP.GE.AND P0, PT, R9, RZ, PT ;  /* 0x000000ff0900720c */ /* 0x000fe20003f06270 */
[C---:B------:R-:W-:Y:S02]  /*5d90*/  IMAD R9, R7.reuse, R12, R11 ;  /* 0x0000000c07097224 */ /* 0x040fe400078e020b */
[----:B------:R-:W-:Y:S01]  /*5da0*/  IMAD.MOV R5, RZ, RZ, -R5 ;  /* 0x000000ffff057224 */ /* 0x000fe200078e0a05 */
[----:B------:R0:W-:Y:S01]  /*5db0*/  STL [R1+0x87c], R2 ;  /* 0x00087c0201007387 */ /* 0x0001e20000100800 */
[----:B------:R-:W-:Y:S01]  /*5dc0*/  VIADD R12, R0, 0x66 ;  /* 0x00000066000c7836 */ /* 0x000fe20000000000 */
[C---:B------:R-:W-:Y:S01]  /*5dd0*/  ISETP.GT.U32.AND P4, PT, R7.reuse, R9, PT ;  /* 0x000000090700720c */ /* 0x040fe20003f84070 */
[C---:B------:R-:W-:Y:S02]  /*5de0*/  IMAD R8, R7.reuse, R5, R8 ;  /* 0x0000000507087224 */ /* 0x040fe400078e0208 */
[----:B------:R-:W-:Y:S01]  /*5df0*/  @!P6 IMAD.IADD R14, R14, 0x1, -R7 ;  /* 0x000000010e0ee824 */ /* 0x000fe200078e0a07 */
[----:B------:R-:W-:Y:S01]  /*5e00*/  IABS R16, R12 ;  /* 0x0000000c00107213 */ /* 0x000fe20000000000 */
[----:B------:R-:W-:Y:S01]  /*5e10*/  IMAD.MOV R15, RZ, RZ, -R15 ;  /* 0x000000ffff0f7224 */ /* 0x000fe200078e0a0f */
[----:B------:R-:W-:Y:S01]  /*5e20*/  ISETP.GT.U32.AND P6, PT, R7, R8, PT ;  /* 0x000000080700720c */ /* 0x000fe20003fc4070 */
[----:B------:R-:W-:-:S02]  /*5e30*/  VIADD R5, R0, 0x68 ;  /* 0x0000006800057836 */ /* 0x000fc40000000000 */
[----:B0-----:R-:W-:Y:S02]  /*5e40*/  IMAD.MOV.U32 R2, RZ, RZ, R4 ;  /* 0x000000ffff027224 */ /* 0x001fe400078e0004 */
[----:B------:R-:W-:Y:S01]  /*5e50*/  IMAD R10, R7, R15, R10 ;  /* 0x0000000f070a7224 */ /* 0x000fe200078e020a */
[----:B------:R-:W-:Y:S01]  /*5e60*/  IABS R17, R5 ;  /* 0x0000000500117213 */ /* 0x000fe20000000000 */
[----:B------:R-:W-:Y:S02]  /*5e70*/  @!P4 IMAD.IADD R9, R9, 0x1, -R7 ;  /* 0x000000010909c824 */ /* 0x000fe400078e0a07 */
[----:B------:R-:W-:Y:S01]  /*5e80*/  @!P3 IMAD.MOV R2, RZ, RZ, -R2 ;  /* 0x000000ffff02b224 */ /* 0x000fe200078e0a02 */
[C---:B------:R-:W-:Y:S01]  /*5e90*/  ISETP.GT.U32.AND P4, PT, R7.reuse, R10, PT ;  /* 0x0000000a0700720c */ /* 0x040fe20003f84070 */
[----:B------:R-:W-:Y:S01]  /*5ea0*/  IMAD.HI.U32 R4, R6, R16, RZ ;  /* 0x0000001006047227 */ /* 0x000fe200078e00ff */
[----:B------:R-:W-:Y:S02]  /*5eb0*/  ISETP.GT.U32.AND P3, PT, R7, R9, PT ;  /* 0x000000090700720c */ /* 0x000fe40003f64070 */
[----:B------:R0:W-:Y:S01]  /*5ec0*/  STL [R1+0x878], R2 ;  /* 0x0008780201007387 */ /* 0x0001e20000100800 */
[----:B------:R-:W-:-:S02]  /*5ed0*/  IMAD.MOV R4, RZ, RZ, -R4 ;  /* 0x000000ffff047224 */ /* 0x000fc400078e0a04 */
[--C-:B------:R-:W-:Y:S02]  /*5ee0*/  @!P6 IMAD.IADD R8, R8, 0x1, -R7.reuse ;  /* 0x000000010808e824 */ /* 0x100fe400078e0a07 */
[----:B------:R-:W-:Y:S02]  /*5ef0*/  VIADD R11, R0, 0x67 ;  /* 0x00000067000b7836 */ /* 0x000fe40000000000 */
[C---:B------:R-:W-:Y:S01]  /*5f00*/  IMAD R4, R7.reuse, R4, R16 ;  /* 0x0000000407047224 */ /* 0x040fe200078e0210 */
[----:B------:R-:W-:Y:S01]  /*5f10*/  ISETP.GT.U32.AND P6, PT, R7, R8, PT ;  /* 0x000000080700720c */ /* 0x000fe20003fc4070 */
[--C-:B------:R-:W-:Y:S01]  /*5f20*/  @!P4 IMAD.IADD R10, R10, 0x1, -R7.reuse ;  /* 0x000000010a0ac824 */ /* 0x100fe200078e0a07 */
[----:B------:R-:W-:Y:S01]  /*5f30*/  IABS R15, R11 ;  /* 0x0000000b000f7213 */ /* 0x000fe20000000000 */
[----:B0-----:R-:W-:Y:S02]  /*5f40*/  IMAD.MOV.U32 R2, RZ, RZ, R14 ;  /* 0x000000ffff027224 */ /* 0x001fe400078e000e */
[----:B------:R-:W-:Y:S01]  /*5f50*/  @!P3 IMAD.IADD R9, R9, 0x1, -R7 ;  /* 0x000000010909b824 */ /* 0x000fe200078e0a07 */
[C---:B------:R-:W-:Y:S01]  /*5f60*/  ISETP.GT.U32.AND P3, PT, R7.reuse, R4, PT ;  /* 0x000000040700720c */ /* 0x040fe20003f64070 */
[----:B------:R-:W-:Y:S01]  /*5f70*/  IMAD.MOV.U32 R14, RZ, RZ, R17 ;  /* 0x000000ffff0e7224 */ /* 0x000fe200078e0011 */
[----:B------:R-:W-:Y:S01]  /*5f80*/  @!P2 IADD3 R2, PT, PT, -R2, RZ, RZ ;  /* 0x000000ff0202a210 */ /* 0x000fe20007ffe1ff */
[----:B------:R-:W-:Y:S01]  /*5f90*/  IMAD.HI.U32 R17, R6, R15, RZ ;  /* 0x0000000f06117227 */ /* 0x000fe200078e00ff */
[----:B------:R-:W-:-:S02]  /*5fa0*/  ISETP.GT.U32.AND P4, PT, R7, R10, PT ;  /* 0x0000000a0700720c */ /* 0x000fc40003f84070 */
[----:B------:R-:W-:Y:S01]  /*5fb0*/  ISETP.GE.AND P2, PT, R13, RZ, PT ;  /* 0x000000ff0d00720c */ /* 0x000fe20003f46270 */
[----:B------:R0:W-:Y:S01]  /*5fc0*/  STL [R1+0x870], R2 ;  /* 0x0008700201007387 */ /* 0x0001e20000100800 */
[----:B------:R-:W-:Y:S02]  /*5fd0*/  IMAD.MOV R17, RZ, RZ, -R17 ;  /* 0x000000ffff117224 */ /* 0x000fe400078e0a11 */
[----:B------:R-:W-:Y:S02]  /*5fe0*/  @!P6 IMAD.IADD R8, R8, 0x1, -R7 ;  /* 0x000000010808e824 */ /* 0x000fe400078e0a07 */
[----:B------:R-:W-:-:S04]  /*5ff0*/  IMAD.HI.U32 R16, R6, R14, RZ ;  /* 0x0000000e06107227 */ /* 0x000fc800078e00ff */
[C---:B------:R-:W-:Y:S02]  /*6000*/  IMAD R13, R7.reuse, R17, R15 ;  /* 0x00000011070d7224 */ /* 0x040fe400078e020f */
[----:B0-----:R-:W-:Y:S02]  /*6010*/  IMAD.MOV.U32 R2, RZ, RZ, R9 ;  /* 0x000000ffff027224 */ /* 0x001fe400078e0009 */
[----:B------:R-:W-:Y:S01]  /*6020*/  @!P3 IMAD.IADD R4, R4, 0x1, -R7 ;  /* 0x000000010404b824 */ /* 0x000fe200078e0a07 */
[C---:B------:R-:W-:Y:S01]  /*6030*/  ISETP.GT.U32.AND P6, PT, R7.reuse, R13, PT ;  /* 0x0000000d0700720c */ /* 0x040fe20003fc4070 */
[----:B------:R-:W-:Y:S01]  /*6040*/  @!P5 IMAD.MOV R2, RZ, RZ, -R2 ;  /* 0x000000ffff02d224 */ /* 0x000fe200078e0a02 */
[----:B------:R-:W-:Y:S01]  /*6050*/  ISETP.GE.AND P5, PT, R12, RZ, PT ;  /* 0x000000ff0c00720c */ /* 0x000fe20003fa6270 */
[----:B------:R-:W-:Y:S01]  /*6060*/  IMAD.MOV R16, RZ, RZ, -R16 ;  /* 0x000000ffff107224 */ /* 0x000fe200078e0a10 */
[C---:B------:R-:W-:Y:S01]  /*6070*/  ISETP.GT.U32.AND P3, PT, R7.reuse, R4, PT ;  /* 0x000000040700720c */ /* 0x040fe20003f64070 */
[----:B------:R-:W-:Y:S01]  /*6080*/  VIADD R15, R0, 0x69 ;  /* 0x00000069000f7836 */ /* 0x000fe20000000000 */
[----:B------:R0:W-:Y:S01]  /*6090*/  STL [R1+0x86c], R2 ;  /* 0x00086c0201007387 */ /* 0x0001e20000100800 */
[----:B------:R-:W-:-:S02]  /*60a0*/  IMAD R9, R7, R16, R14 ;  /* 0x0000001007097224 */ /* 0x000fc400078e020e */
[--C-:B------:R-:W-:Y:S01]  /*60b0*/  @!P4 IMAD.IADD R10, R10, 0x1, -R7.reuse ;  /* 0x000000010a0ac824 */ /* 0x100fe200078e0a07 */
[----:B------:R-:W-:Y:S01]  /*60c0*/  IABS R14, R15 ;  /* 0x0000000f000e7213 */ /* 0x000fe20000000000 */
[C---:B------:R-:W-:Y:S01]  /*60d0*/  VIADD R12, R0.reuse, 0x6a ;  /* 0x0000006a000c7836 */ /* 0x040fe20000000000 */
[----:B------:R-:W-:Y:S01]  /*60e0*/  ISETP.GT.U32.AND P4, PT, R7, R9, PT ;  /* 0x000000090700720c */ /* 0x000fe20003f84070 */
[--C-:B------:R-:W-:Y:S02]  /*60f0*/  @!P6 IMAD.IADD R13, R13, 0x1, -R7.reuse ;  /* 0x000000010d0de824 */ /* 0x100fe400078e0a07 */
[----:B------:R-:W-:Y:S02]  /*6100*/  VIADD R20, R0, 0x71 ;  /* 0x0000007100147836 */ /* 0x000fe40000000000 */
[----:B0-----:R-:W-:Y:S01]  /*6110*/  IMAD.MOV.U32 R2, RZ, RZ, R8 ;  /* 0x000000ffff027224 */ /* 0x001fe200078e0008 */
        /* <DEDUP_REMOVED lines=8> */
[----:B------:R0:W-:Y:S01]  /*61a0*/  STL [R1+0x868], R2 ;  /* 0x0008680201007387 */ /* 0x0001e20000100800 */
[----:B------:R-:W-:-:S03]  /*61b0*/  IMAD.HI.U32 R11, R6, R8, RZ ;  /* 0x00000008060b7227 */ /* 0x000fc600078e00ff */
[----:B------:R-:W-:Y:S01]  /*61c0*/  ISETP.GT.U32.AND P4, PT, R7, R9, PT ;  /* 0x000000090700720c */ /* 0x000fe20003f84070 */
[----:B------:R-:W-:Y:S01]  /*61d0*/  @!P6 IMAD.IADD R13, R13, 0x1, -R7 ;  /* 0x000000010d0de824 */ /* 0x000fe200078e0a07 */
[----:B------:R-:W-:Y:S01]  /*61e0*/  ISETP.GE.AND P6, PT, R12, RZ, PT ;  /* 0x000000ff0c00720c */ /* 0x000fe20003fc6270 */
[C---:B------:R-:W-:Y:S02]  /*61f0*/  VIADD R12, R0.reuse, 0x6c ;  /* 0x0000006c000c7836 */ /* 0x040fe40000000000 */
[----:B------:R-:W-:Y:S02]  /*6200*/  VIADD R16, R0, 0x72 ;  /* 0x0000007200107836 */ /* 0x000fe40000000000 */
[----:B0-----:R-:W-:Y:S01]  /*6210*/  IMAD.MOV.U32 R2, RZ, RZ, R10 ;  /* 0x000000ffff027224 */ /* 0x001fe200078e000a */
[----:B------:R-:W-:Y:S01]  /*6220*/  IABS R22, R12 ;  /* 0x0000000c00167213 */ /* 0x000fe20000000000 */
[----:B------:R-:W-:Y:S01]  /*6230*/  IMAD.HI.U32 R10, R6, R14, RZ ;  /* 0x0000000e060a7227 */ /* 0x000fe200078e00ff */
[----:B------:R-:W-:-:S03]  /*6240*/  IABS R19, R16 ;  /* 0x0000001000137213 */ /* 0x000fc60000000000 */
[----:B------:R-:W-:Y:S01]  /*6250*/  @!P2 IMAD.MOV R2, RZ, RZ, -R2 ;  /* 0x000000ffff02a224 */ /* 0x000fe200078e0a02 */
[----:B------:R-:W-:Y:S01]  /*6260*/  ISETP.GE.AND P2, PT, R5, RZ, PT ;  /* 0x000000ff0500720c */ /* 0x000fe20003f46270 */
[----:B------:R-:W-:Y:S02]  /*6270*/  IMAD.MOV R10, RZ, RZ, -R10 ;  /* 0x000000ffff0a7224 */ /* 0x000fe400078e0a0a */
[----:B------:R-:W-:Y:S01]  /*6280*/  @!P4 IMAD.IADD R9, R9, 0x1, -R7 ;  /* 0x000000010909c824 */ /* 0x000fe200078e0a07 */
[----:B------:R0:W-:Y:S01]  /*6290*/  STL [R1+0x84c], R2 ;  /* 0x00084c0201007387 */ /* 0x0001e20000100800 */
[----:B------:R-:W-:Y:S02]  /*62a0*/  IMAD R5, R7, R10, R14 ;  /* 0x0000000a07057224 */ /* 0x000fe400078e020e */
[C---:B------:R-:W-:Y:S02]  /*62b0*/  VIADD R10, R0.reuse, 0x6b ;  /* 0x0000006b000a7836 */ /* 0x040fe40000000000 */
[----:B------:R-:W-:-:S03]  /*62c0*/  VIADD R18, R0, 0x74 ;  /* 0x0000007400127836 */ /* 0x000fc60000000000 */
[----:B------:R-:W-:Y:S01]  /*62d0*/  IABS R15, R10 ;  /* 0x0000000a000f7213 */ /* 0x000fe20000000000 */
[----:B0-----:R-:W-:Y:S02]  /*62e0*/  IMAD.MOV.U32 R2, RZ, RZ, R4 ;  /* 0x000000ffff027224 */ /* 0x001fe400078e0004 */
[----:B------:R-:W-:Y:S02]  /*62f0*/  IMAD.MOV R4, RZ, RZ, -R11 ;  /* 0x000000ffff047224 */ /* 0x000fe400078e0a0b */
[----:B------:R-:W-:Y:S01]  /*6300*/  @!P5 IMAD.MOV R2, RZ, RZ, -R2 ;  /* 0x000000ffff02d224 */ /* 0x000fe200078e0a02 */
[C---:B------:R-:W-:Y:S01]  /*6310*/  ISETP.GT.U32.AND P5, PT, R7.reuse, R5, PT ;  /* 0x000000050700720c */ /* 0x040fe20003fa4070 */
[C---:B------:R-:W-:Y:S02]  /*6320*/  IMAD R4, R7.reuse, R4, R8 ;  /* 0x0000000407047224 */ /* 0x040fe400078e0208 */
[----:B------:R-:W-:Y:S01]  /*6330*/  VIADD R11, R0, 0x6d ;  /* 0x0000006d000b7836 */ /* 0x000fe20000000000 */
[----:B------:R0:W-:Y:S02]  /*6340*/  STL [R1+0x850], R2 ;  /* 0x0008500201007387 */ /* 0x0001e40000100800 */
[----:B------:R-:W-:-:S02]  /*6350*/  ISETP.GT.U32.AND P4, PT, R7, R4, PT ;  /* 0x000000040700720c */ /* 0x000fc40003f84070 */
[----:B------:R-:W-:-:S05]  /*6360*/  IABS R8, R11 ;  /* 0x0000000b00087213 */ /* 0x000fca0000000000 */
[----:B------:R-:W-:Y:S01]  /*6370*/  @!P5 IMAD.IADD R5, R5, 0x1, -R7 ;  /* 0x000000010505d824 */ /* 0x000fe200078e0a07 */
[----:B------:R-:W-:Y:S01]  /*6380*/  ISETP.GE.AND P5, PT, R10, RZ, PT ;  /* 0x000000ff0a00720c */ /* 0x000fe20003fa6270 */
[----:B0-----:R-:W-:Y:S02]  /*6390*/  IMAD.MOV.U32 R2, RZ, RZ, R13 ;  /* 0x000000ffff027224 */ /* 0x001fe400078e000d */
[----:B------:R-:W-:-:S04]  /*63a0*/  IMAD.HI.U32 R13, R6, R15, RZ ;  /* 0x0000000f060d7227 */ /* 0x000fc800078e00ff */
[----:B------:R-:W-:Y:S01]  /*63b0*/  @!P0 IMAD.MOV R2, RZ, RZ, -R2 ;  /* 0x000000ffff028224 */ /* 0x000fe200078e0a02 */
[C---:B------:R-:W-:Y:S01]  /*63c0*/  ISETP.GT.U32.AND P0, PT, R7.reuse, R5, PT ;  /* 0x000000050700720c */ /* 0x040fe20003f04070 */
[----:B------:R-:W-:Y:S02]  /*63d0*/  @!P4 IMAD.IADD R4, R4, 0x1, -R7 ;  /* 0x000000010404c824 */ /* 0x000fe400078e0a07 */
[----:B------:R-:W-:Y:S01]  /*63e0*/  IMAD.HI.U32 R10, R6, R22, RZ ;  /* 0x00000016060a7227 */ /* 0x000fe200078e00ff */
[----:B------:R0:W-:Y:S02]  /*63f0*/  STL [R1+0x858], R2 ;  /* 0x0008580201007387 */ /* 0x0001e40000100800 */
[----:B------:R-:W-:Y:S01]  /*6400*/  ISETP.GT.U32.AND P4, PT, R7, R4, PT ;  /* 0x000000040700720c */ /* 0x000fe20003f84070 */
[----:B------:R-:W-:-:S04]  /*6410*/  IMAD.MOV R10, RZ, RZ, -R10 ;  /* 0x000000ffff0a7224 */ /* 0x000fc800078e0a0a */
[----:B------:R-:W-:Y:S01]  /*6420*/  IMAD R22, R7, R10, R22 ;  /* 0x0000000a07167224 */ /* 0x000fe200078e0216 */
[----:B------:R-:W-:Y:S01]  /*6430*/  IABS R10, R21 ;  /* 0x00000015000a7213 */ /* 0x000fe20000000000 */
[----:B------:R-:W-:Y:S01]  /*6440*/  @!P0 IMAD.IADD R5, R5, 0x1, -R7 ;  /* 0x0000000105058824 */ /* 0x000fe200078e0a07 */
[----:B------:R-:W-:Y:S01]  /*6450*/  ISETP.GE.AND P0, PT, R11, RZ, PT ;  /* 0x000000ff0b00720c */ /* 0x000fe20003f06270 */
[----:B0-----:R-:W-:Y:S01]  /*6460*/  IMAD.MOV.U32 R2, RZ, RZ, R9 ;  /* 0x000000ffff027224 */ /* 0x001fe200078e0009 */
[----:B------:R-:W-:Y:S01]  /*6470*/  IABS R11, R17 ;  /* 0x00000011000b7213 */ /* 0x000fe20000000000 */
[----:B------:R-:W-:-:S04]  /*6480*/  IMAD.HI.U32 R9, R6, R8, RZ ;  /* 0x0000000806097227 */ /* 0x000fc800078e00ff */
[----:B------:R-:W-:Y:S01]  /*6490*/  @!P2 IMAD.MOV R2, RZ, RZ, -R2 ;  /* 0x000000ffff02a224 */ /* 0x000fe200078e0a02 */
[----:B------:R-:W-:Y:S01]  /*64a0*/  ISETP.GE.AND P2, PT, R12, RZ, PT ;  /* 0x000000ff0c00720c */ /* 0x000fe20003f46270 */
[----:B------:R-:W-:Y:S02]  /*64b0*/  IMAD.MOV R12, RZ, RZ, -R13 ;  /* 0x000000ffff0c7224 */ /* 0x000fe400078e0a0d */
[----:B------:R-:W-:Y:S01]  /*64c0*/  @!P4 IMAD.IADD R4, R4, 0x1, -R7 ;  /* 0x000000010404c824 */ /* 0x000fe200078e0a07 */
[----:B------:R0:W-:Y:S01]  /*64d0*/  STL [R1+0x860], R2 ;  /* 0x0008600201007387 */ /* 0x0001e20000100800 */
[----:B------:R-:W-:Y:S01]  /*64e0*/  IMAD R15, R7, R12, R15 ;  /* 0x0000000c070f7224 */ /* 0x000fe200078e020f */
[----:B------:R-:W-:Y:S01]  /*64f0*/  IABS R12, R20 ;  /* 0x00000014000c7213 */ /* 0x000fe20000000000 */
[----:B------:R-:W-:Y:S02]  /*6500*/  IMAD.MOV R9, RZ, RZ, -R9 ;  /* 0x000000ffff097224 */ /* 0x000fe400078e0a09 */
[----:B------:R-:W-:-:S04]  /*6510*/  IMAD.HI.U32 R14, R6, R10, RZ ;  /* 0x0000000a060e7227 */ /* 0x000fc800078e00ff */
[C---:B------:R-:W-:Y:S02]  /*6520*/  IMAD R8, R7.reuse, R9, R8 ;  /* 0x0000000907087224 */ /* 0x040fe400078e0208 */
[----:B0-----:R-:W-:Y:S02]  /*6530*/  IMAD.MOV.U32 R2, RZ, RZ, R5 ;  /* 0x000000ffff027224 */ /* 0x001fe400078e0005 */
[----:B------:R-:W-:Y:S02]  /*6540*/  VIADD R5, R0, 0x6e ;  /* 0x0000006e00057836 */ /* 0x000fe40000000000 */
[----:B------:R-:W-:Y:S01]  /*6550*/  @!P3 IMAD.MOV R2, RZ, RZ, -R2 ;  /* 0x000000ffff02b224 */ /* 0x000fe200078e0a02 */
[----:B------:R-:W-:Y:S01]  /*6560*/  ISETP.GT.U32.AND P3, PT, R7, R15, PT ;  /* 0x0000000f0700720c */ /* 0x000fe20003f64070 */
[C---:B------:R-:W-:Y:S01]  /*6570*/  IMAD.HI.U32 R9, R6.reuse, R12, RZ ;  /* 0x0000000c06097227 */ /* 0x040fe200078e00ff */
[----:B------:R-:W-:Y:S02]  /*6580*/  ISETP.GE.AND P4, PT, R5, RZ, PT ;  /* 0x000000ff0500720c */ /* 0x000fe40003f86270 */
[----:B------:R0:W-:Y:S01]  /*6590*/  STL [R1+0x85c], R2 ;  /* 0x00085c0201007387 */ /* 0x0001e20000100800 */
[----:B------:R-:W-:Y:S01]  /*65a0*/  IABS R5, R5 ;  /* 0x0000000500057213 */ /* 0x000fe20000000000 */
[----:B------:R-:W-:-:S04]  /*65b0*/  IMAD.HI.U32 R13, R6, R11, RZ ;  /* 0x0000000b060d7227 */ /* 0x000fc800078e00ff */
[----:B------:R-:W-:Y:S02]  /*65c0*/  IMAD.MOV R14, RZ, RZ, -R14 ;  /* 0x000000ffff0e7224 */ /* 0x000fe400078e0a0e */
[----:B------:R-:W-:Y:S02]  /*65d0*/  IMAD.MOV R9, RZ, RZ, -R9 ;  /* 0x000000ffff097224 */ /* 0x000fe400078e0a09 */
[----:B------:R-:W-:Y:S02]  /*65e0*/  @!P3 IMAD.IADD R15, R15, 0x1, -R7 ;  /* 0x000000010f0fb824 */ /* 0x000fe400078e0a07 */
[----:B0-----:R-:W-:Y:S02]  /*65f0*/  IMAD.MOV.U32 R2, RZ, RZ, R4 ;  /* 0x000000ffff027224 */ /* 0x001fe400078e0004 */
[----:B------:R-:W-:Y:S01]  /*6600*/  IMAD.HI.U32 R4, R6, R5, RZ ;  /* 0x0000000506047227 */ /* 0x000fe200078e00ff */
[----:B------:R-:W-:-:S03]  /*6610*/  ISETP.GT.U32.AND P3, PT, R7, R15, PT ;  /* 0x0000000f0700720c */ /* 0x000fc60003f64070 */
[----:B------:R-:W-:Y:S01]  /*6620*/  @!P6 IMAD.MOV R2, RZ, RZ, -R2 ;  /* 0x000000ffff02e224 */ /* 0x000fe200078e0a02 */
[C---:B------:R-:W-:Y:S01]  /*6630*/  ISETP.GT.U32.AND P6, PT, R7.reuse, R22, PT ;  /* 0x000000160700720c */ /* 0x040fe20003fc4070 */
[----:B------:R-:W-:Y:S02]  /*6640*/  IMAD.MOV R4, RZ, RZ, -R4 ;  /* 0x000000ffff047224 */ /* 0x000fe400078e0a04 */
[----:B------:R-:W-:Y:S01]  /*6650*/  IMAD.MOV R13, RZ, RZ, -R13 ;  /* 0x000000ffff0d7224 */ /* 0x000fe200078e0a0d */
[----:B------:R0:W-:Y:S01]  /*6660*/  STL [R1+0x854], R2 ;  /* 0x0008540201007387 */ /* 0x0001e20000100800 */
[----:B------:R-:W-:Y:S02]  /*6670*/  IMAD R5, R7, R4, R5 ;  /* 0x0000000407057224 */ /* 0x000fe400078e0205 */
[----:B------:R-:W-:-:S04]  /*6680*/  IMAD.HI.U32 R4, R6, R19, RZ ;  /* 0x0000001306047227 */ /* 0x000fc800078e00ff */
[--C-:B------:R-:W-:Y:S01]  /*6690*/  @!P3 IMAD.IADD R15, R15, 0x1, -R7.reuse ;  /* 0x000000010f0fb824 */ /* 0x100fe200078e0a07 */
[C---:B------:R-:W-:Y:S01]  /*66a0*/  ISETP.GT.U32.AND P3, PT, R7.reuse, R8, PT ;  /* 0x000000080700720c */ /* 0x040fe20003f64070 */
[----:B------:R-:W-:Y:S02]  /*66b0*/  @!P6 IMAD.IADD R22, R22, 0x1, -R7 ;  /* 0x000000011616e824 */ /* 0x000fe400078e0a07 */
[C---:B------:R-:W-:Y:S02]  /*66c0*/  IMAD R10, R7.reuse, R14, R10 ;  /* 0x0000000e070a7224 */ /* 0x040fe400078e020a */
[----:B------:R-:W-:Y:S01]  /*66d0*/  IMAD.MOV R4, RZ, RZ, -R4 ;  /* 0x000000ffff047224 */ /* 0x000fe200078e0a04 */
[C---:B------:R-:W-:Y:S01]  /*66e0*/  ISETP.GT.U32.AND P6, PT, R7.reuse, R22, PT ;  /* 0x000000160700720c */ /* 0x040fe20003fc4070 */
[----:B------:R-:W-:Y:S02]  /*66f0*/  IMAD.MOV.U32 R3, RZ, RZ, R15 ;  /* 0x000000ffff037224 */ /* 0x000fe400078e000f */
[C---:B------:R-:W-:Y:S01]  /*6700*/  IMAD R12, R7.reuse, R9, R12 ;  /* 0x00000009070c7224 */ /* 0x040fe200078e020c */
[----:B------:R-:W-:Y:S01]  /*6710*/  IABS R9, R18 ;  /* 0x0000001200097213 */ /* 0x000fe20000000000 */
[----:B------:R-:W-:-:S02]  /*6720*/  IMAD R11, R7, R13, R11 ;  /* 0x0000000d070b7224 */ /* 0x000fc400078e020b */
[----:B------:R-:W-:Y:S02]  /*6730*/  @!P3 IMAD.IADD R8, R8, 0x1, -R7 ;  /* 0x000000010808b824 */ /* 0x000fe400078e0a07 */
[C---:B------:R-:W-:Y:S02]  /*6740*/  IMAD R19, R7.reuse, R4, R19 ;  /* 0x0000000407137224 */ /* 0x040fe400078e0213 */
[----:B------:R-:W-:Y:S01]  /*6750*/  @!P5 IMAD.MOV R3, RZ, RZ, -R3 ;  /* 0x000000ffff03d224 */ /* 0x000fe200078e0a03 */
[C---:B------:R-:W-:Y:S01]  /*6760*/  ISETP.GT.U32.AND P3, PT, R7.reuse, R8, PT ;  /* 0x000000080700720c */ /* 0x040fe20003f64070 */
[----:B------:R-:W-:Y:S01]  /*6770*/  @!P6 IMAD.IADD R22, R22, 0x1, -R7 ;  /* 0x000000011616e824 */ /* 0x000fe200078e0a07 */
[C---:B------:R-:W-:Y:S01]  /*6780*/  ISETP.GT.U32.AND P6, PT, R7.reuse, R5, PT ;  /* 0x000000050700720c */ /* 0x040fe20003fc4070 */
[C---:B------:R-:W-:Y:S01]  /*6790*/  VIADD R14, R0.reuse, 0x75 ;  /* 0x00000075000e7836 */ /* 0x040fe20000000000 */
[C---:B------:R-:W-:Y:S01]  /*67a0*/  ISETP.GT.U32.AND P5, PT, R7.reuse, R10, PT ;  /* 0x0000000a0700720c */ /* 0x040fe20003fa4070 */
[----:B0-----:R-:W-:Y:S01]  /*67b0*/  IMAD.MOV.U32 R2, RZ, RZ, R22 ;  /* 0x000000ffff027224 */ /* 0x001fe200078e0016 */
[----:B------:R-:W-:Y:S01]  /*67c0*/  STL [R1+0x848], R3 ;  /* 0x0008480301007387 */ /* 0x000fe20000100800 */
[----:B------:R-:W-:Y:S01]  /*67d0*/  VIADD R13, R0, 0x73 ;  /* 0x00000073000d7836 */ /* 0x000fe20000000000 */
[----:B------:R-:W-:Y:S01]  /*67e0*/  IABS R23, R14 ;  /* 0x0000000e00177213 */ /* 0x000fe20000000000 */
[----:B------:R-:W-:Y:S01]  /*67f0*/  @!P2 IMAD.MOV R2, RZ, RZ, -R2 ;  /* 0x000000ffff02a224 */ /* 0x000fe200078e0a02 */
[----:B------:R-:W-:Y:S01]  /*6800*/  ISETP.GT.U32.AND P2, PT, R7, R11, PT ;  /* 0x0000000b0700720c */ /* 0x000fe20003f44070 */
[----:B------:R-:W-:Y:S01]  /*6810*/  IMAD.HI.U32 R24, R6, R9, RZ ;  /* 0x0000000906187227 */ /* 0x000fe200078e00ff */
[----:B------:R-:W-:-:S02]  /*6820*/  IABS R4, R13 ;  /* 0x0000000d00047213 */ /* 0x000fc40000000000 */
[----:B------:R0:W-:Y:S01]  /*6830*/  STL [R1+0x844], R2 ;  /* 0x0008440201007387 */ /* 0x0001e20000100800 */
[--C-:B------:R-:W-:Y:S01]  /*6840*/  @!P3 IMAD.IADD R8, R8, 0x1, -R7.reuse ;  /* 0x000000010808b824 */ /* 0x100fe200078e0a07 */
[----:B------:R-:W-:Y:S01]  /*6850*/  ISETP.GT.U32.AND P3, PT, R7, R12, PT ;  /* 0x0000000c0700720c */ /* 0x000fe20003f64070 */
[--C-:B------:R-:W-:Y:S01]  /*6860*/  @!P6 IMAD.IADD R5, R5, 0x1, -R7.reuse ;  /* 0x000000010505e824 */ /* 0x100fe200078e0a07 */
[C---:B------:R-:W-:Y:S01]  /*6870*/  ISETP.GT.U32.AND P6, PT, R7.reuse, R19, PT ;  /* 0x000000130700720c */ /* 0x040fe20003fc4070 */
[----:B------:R-:W-:Y:S02]  /*6880*/  @!P5 IMAD.IADD R10, R10, 0x1, -R7 ;  /* 0x000000010a0ad824 */ /* 0x000fe400078e0a07 */
[----:B------:R-:W-:Y:S01]  /*6890*/  IMAD.MOV.U32 R15, RZ, RZ, R23 ;  /* 0x000000ffff0f7224 */ /* 0x000fe200078e0017 */
[----:B------:R-:W-:Y:S01]  /*68a0*/  ISETP.GT.U32.AND P5, PT, R7, R5, PT ;  /* 0x000000050700720c */ /* 0x000fe20003fa4070 */
[----:B------:R-:W-:Y:S01]  /*68b0*/  @!P2 IMAD.IADD R11, R11, 0x1, -R7 ;  /* 0x000000010b0ba824 */ /* 0x000fe200078e0a07 */
[----:B------:R-:W-:Y:S01]  /*68c0*/  ISETP.GT.U32.AND P2, PT, R7, R10, PT ;  /* 0x0000000a0700720c */ /* 0x000fe20003f44070 */
[----:B------:R-:W-:-:S04]  /*68d0*/  IMAD.HI.U32 R23, R6, R4, RZ ;  /* 0x0000000406177227 */ /* 0x000fc800078e00ff */
[--C-:B------:R-:W-:Y:S01]  /*68e0*/  @!P3 IMAD.IADD R12, R12, 0x1, -R7.reuse ;  /* 0x000000010c0cb824 */ /* 0x100fe200078e0a07 */
[----:B------:R-:W-:Y:S01]  /*68f0*/  ISETP.GT.U32.AND P3, PT, R7, R11, PT ;  /* 0x0000000b0700720c */ /* 0x000fe20003f64070 */
[----:B0-----:R-:W-:Y:S02]  /*6900*/  IMAD.MOV.U32 R2, RZ, RZ, R8 ;  /* 0x000000ffff027224 */ /* 0x001fe400078e0008 */
[----:B------:R-:W-:Y:S01]  /*6910*/  @!P6 IMAD.IADD R19, R19, 0x1, -R7 ;  /* 0x000000011313e824 */ /* 0x000fe200078e0a07 */
[----:B------:R-:W-:Y:S01]  /*6920*/  ISETP.GT.U32.AND P6, PT, R7, R12, PT ;  /* 0x0000000c0700720c */ /* 0x000fe20003fc4070 */
[----:B------:R-:W-:Y:S02]  /*6930*/  IMAD.MOV R23, RZ, RZ, -R23 ;  /* 0x000000ffff177224 */ /* 0x000fe400078e0a17 */
[----:B------:R-:W-:-:S04]  /*6940*/  IMAD.HI.U32 R22, R6, R15, RZ ;  /* 0x0000000f06167227 */ /* 0x000fc800078e00ff */
[----:B------:R-:W-:Y:S01]  /*6950*/  @!P0 IMAD.MOV R2, RZ, RZ, -R2 ;  /* 0x000000ffff028224 */ /* 0x000fe200078e0a02 */
[C---:B------:R-:W-:Y:S01]  /*6960*/  ISETP.GT.U32.AND P0, PT, R7.reuse, R19, PT ;  /* 0x000000130700720c */ /* 0x040fe20003f04070 */
[----:B------:R-:W-:Y:S02]  /*6970*/  IMAD.MOV R24, RZ, RZ, -R24 ;  /* 0x000000ffff187224 */ /* 0x000fe400078e0a18 */
[C---:B------:R-:W-:Y:S01]  /*6980*/  IMAD R4, R7.reuse, R23, R4 ;  /* 0x0000001707047224 */ /* 0x040fe200078e0204 */
[----:B------:R0:W-:Y:S01]  /*6990*/  STL [R1+0x840], R2 ;  /* 0x0008400201007387 */ /* 0x0001e20000100800 */
[----:B------:R-:W-:Y:S02]  /*69a0*/  IMAD.MOV R22, RZ, RZ, -R22 ;  /* 0x000000ffff167224 */ /* 0x000fe400078e0a16 */
[C---:B------:R-:W-:Y:S02]  /*69b0*/  IMAD R9, R7.reuse, R24, R9 ;  /* 0x0000001807097224 */ /* 0x040fe400078e0209 */
        /* <DEDUP_REMOVED lines=11> */
[C---:B------:R-:W-:Y:S01]  /*6a70*/  VIADD R23, R0.reuse, 0x76 ;  /* 0x0000007600177836 */ /* 0x040fe20000000000 */
[----:B------:R-:W-:Y:S01]  /*6a80*/  IADD3 R17, PT, PT, R0, 0x77, RZ ;  /* 0x0000007700117810 */ /* 0x000fe20007ffe0ff */
[----:B------:R-:W-:-:S02]  /*6a90*/  IMAD.MOV.U32 R25, RZ, RZ, R5 ;  /* 0x000000ffff197224 */ /* 0x000fc400078e0005 */
[--C-:B------:R-:W-:Y:S01]  /*6aa0*/  @!P5 IMAD.IADD R4, R4, 0x1, -R7.reuse ;  /* 0x000000010404d824 */ /* 0x100fe200078e0a07 */
[----:B------:R-:W-:Y:S01]  /*6ab0*/  ISETP.GE.AND P5, PT, R20, RZ, PT ;  /* 0x000000ff1400720c */ /* 0x000fe20003fa6270 */
[----:B------:R-:W-:Y:S01]  /*6ac0*/  IMAD.MOV.U32 R3, RZ, RZ, R10 ;  /* 0x000000ffff037224 */ /* 0x000fe200078e000a */
[----:B------:R-:W-:Y:S01]  /*6ad0*/  IABS R8, R23 ;  /* 0x0000001700087213 */ /* 0x000fe20000000000 */
[----:B------:R-:W-:Y:S01]  /*6ae0*/  @!P2 IMAD.IADD R9, R9, 0x1, -R7 ;  /* 0x000000010909a824 */ /* 0x000fe200078e0a07 */
[----:B------:R-:W-:Y:S01]  /*6af0*/  ISETP.GE.AND P2, PT, R16, RZ, PT ;  /* 0x000000ff1000720c */ /* 0x000fe20003f46270 */
[----:B0-----:R-:W-:Y:S01]  /*6b00*/  IMAD.MOV.U32 R2, RZ, RZ, R11 ;  /* 0x000000ffff027224 */ /* 0x001fe200078e000b */
[----:B------:R-:W-:Y:S01]  /*6b10*/  IABS R20, R17 ;  /* 0x0000001100147213 */ /* 0x000fe20000000000 */
        /* <DEDUP_REMOVED lines=12> */
[----:B------:R-:W-:Y:S01]  /*6be0*/  @!P6 IMAD.IADD R4, R4, 0x1, -R7 ;  /* 0x000000010404e824 */ /* 0x000fe200078e0a07 */
[----:B------:R2:W-:Y:S01]  /*6bf0*/  STL [R1+0x838], R2 ;  /* 0x0008380201007387 */ /* 0x0005e20000100800 */
[----:B------:R-:W-:Y:S01]  /*6c00*/  IMAD R8, R7, R21, R8 ;  /* 0x0000001507087224 */ /* 0x000fe200078e0208 */
[----:B------:R-:W-:Y:S01]  /*6c10*/  ISETP.GE.AND P6, PT, R14, RZ, PT ;  /* 0x000000ff0e00720c */ /* 0x000fe20003fc6270 */
[----:B------:R-:W-:-:S04]  /*6c20*/  IMAD.HI.U32 R5, R6, R20, RZ ;  /* 0x0000001406057227 */ /* 0x000fc800078e00ff */
[----:B0-----:R-:W-:Y:S02]  /*6c30*/  IMAD.MOV.U32 R3, RZ, RZ, R12 ;  /* 0x000000ffff037224 */ /* 0x001fe400078e000c */
[----:B------:R-:W-:Y:S02]  /*6c40*/  IMAD.MOV R5, RZ, RZ, -R5 ;  /* 0x000000ffff057224 */ /* 0x000fe400078e0a05 */
[----:B--2---:R-:W-:Y:S02]  /*6c50*/  IMAD.MOV.U32 R2, RZ, RZ, R19 ;  /* 0x000000ffff027224 */ /* 0x004fe400078e0013 */
[----:B------:R-:W-:Y:S01]  /*6c60*/  @!P5 IMAD.MOV R3, RZ, RZ, -R3 ;  /* 0x000000ffff03d224 */ /* 0x000fe200078e0a03 */
[----:B------:R-:W-:Y:S01]  /*6c70*/  ISETP.GT.U32.AND P5, PT, R7, R8, PT ;  /* 0x000000080700720c */ /* 0x000fe20003fa4070 */
[----:B------:R-:W-:Y:S01]  /*6c80*/  @!P2 IMAD.MOV R2, RZ, RZ, -R2 ;  /* 0x000000ffff02a224 */ /* 0x000fe200078e0a02 */
[----:B------:R-:W-:Y:S01]  /*6c90*/  ISETP.GE.AND P2, PT, R18, RZ, PT ;  /* 0x000000ff1200720c */ /* 0x000fe20003f46270 */
[--C-:B------:R-:W-:Y:S01]  /*6ca0*/  @!P4 IMAD.IADD R15, R15, 0x1, -R7.reuse ;  /* 0x000000010f0fc824 */ /* 0x100fe200078e0a07 */
[----:B------:R0:W-:Y:S01]  /*6cb0*/  STL [R1+0x834], R3 ;  /* 0x0008340301007387 */ /* 0x0001e20000100800 */
[----:B------:R-:W-:Y:S01]  /*6cc0*/  IMAD R12, R7, R5, R20 ;  /* 0x00000005070c7224 */ /* 0x000fe200078e0214 */
[----:B------:R-:W-:Y:S01]  /*6cd0*/  ISETP.GE.AND P4, PT, R17, RZ, PT ;  /* 0x000000ff1100720c */ /* 0x000fe20003f86270 */
[C---:B------:R-:W-:Y:S01]  /*6ce0*/  VIADD R17, R0.reuse, 0x78 ;  /* 0x0000007800117836 */ /* 0x040fe20000000000 */
[----:B------:R2:W-:Y:S01]  /*6cf0*/  STL [R1+0x830], R2 ;  /* 0x0008300201007387 */ /* 0x0005e20000100800 */
[----:B------:R-:W-:Y:S01]  /*6d00*/  @!P3 IMAD.IADD R9, R9, 0x1, -R7 ;  /* 0x000000010909b824 */ /* 0x000fe200078e0a07 */
[----:B------:R-:W-:Y:S01]  /*6d10*/  ISETP.GE.AND P3, PT, R23, RZ, PT ;  /* 0x000000ff1700720c */ /* 0x000fe20003f66270 */
[----:B------:R-:W-:-:S02]  /*6d20*/  VIADD R20, R0, 0x79 ;  /* 0x0000007900147836 */ /* 0x000fc40000000000 */
[----:B------:R-:W-:Y:S02]  /*6d30*/  @!P5 IMAD.IADD R8, R8, 0x1, -R7 ;  /* 0x000000010808d824 */ /* 0x000fe400078e0a07 */
[----:B0-----:R-:W-:Y:S02]  /*6d40*/  IMAD.MOV.U32 R3, RZ, RZ, R9 ;  /* 0x000000ffff037224 */ /* 0x001fe400078e0009 */
[----:B------:R-:W-:Y:S01]  /*6d50*/  VIADD R10, R0, 0x7c ;  /* 0x0000007c000a7836 */ /* 0x000fe20000000000 */
[----:B------:R-:W-:Y:S01]  /*6d60*/  ISETP.GT.U32.AND P5, PT, R7, R8, PT ;  /* 0x000000080700720c */ /* 0x000fe20003fa4070 */
[----:B--2---:R-:W-:Y:S02]  /*6d70*/  IMAD.MOV.U32 R2, RZ, RZ, R4 ;  /* 0x000000ffff027224 */ /* 0x004fe400078e0004 */
[----:B------:R-:W-:Y:S01]  /*6d80*/  @!P2 IMAD.MOV R3, RZ, RZ, -R3 ;  /* 0x000000ffff03a224 */ /* 0x000fe200078e0a03 */
[----:B------:R-:W-:Y:S01]  /*6d90*/  ISETP.GE.AND P2, PT, R20, RZ, PT ;  /* 0x000000ff1400720c */ /* 0x000fe20003f46270 */
[----:B------:R-:W-:Y:S01]  /*6da0*/  @!P0 IMAD.MOV R2, RZ, RZ, -R2 ;  /* 0x000000ffff028224 */ /* 0x000fe200078e0a02 */
[----:B------:R-:W-:Y:S01]  /*6db0*/  ISETP.GE.AND P0, PT, R17, RZ, PT ;  /* 0x000000ff1100720c */ /* 0x000fe20003f06270 */
[C---:B------:R-:W-:Y:S01]  /*6dc0*/  VIADD R4, R0.reuse, 0x7a ;  /* 0x0000007a00047836 */ /* 0x040fe20000000000 */
[----:B------:R-:W-:Y:S01]  /*6dd0*/  IABS R17, R17 ;  /* 0x0000001100117213 */ /* 0x000fe20000000000 */
[C---:B------:R-:W-:Y:S01]  /*6de0*/  VIADD R21, R0.reuse, 0x7b ;  /* 0x0000007b00157836 */ /* 0x040fe20000000000 */
[----:B------:R0:W-:Y:S01]  /*6df0*/  STL [R1+0x824], R2 ;  /* 0x0008240201007387 */ /* 0x0001e20000100800 */
[----:B------:R-:W-:Y:S01]  /*6e00*/  IABS R20, R20 ;  /* 0x0000001400147213 */ /* 0x000fe20000000000 */
[----:B------:R-:W-:-:S02]  /*6e10*/  VIADD R16, R0, 0x7d ;  /* 0x0000007d00107836 */ /* 0x000fc40000000000 */
[----:B------:R-:W-:Y:S01]  /*6e20*/  IMAD.HI.U32 R9, R6, R17, RZ ;  /* 0x0000001106097227 */ /* 0x000fe200078e00ff */
[----:B------:R-:W-:Y:S01]  /*6e30*/  STL [R1+0x820], R3 ;  /* 0x0008200301007387 */ /* 0x000fe20000100800 */
[----:B------:R-:W-:Y:S02]  /*6e40*/  IABS R5, R21 ;  /* 0x0000001500057213 */ /* 0x000fe40000000000 */
[----:B------:R-:W-:Y:S01]  /*6e50*/  @!P5 IMAD.IADD R8, R8, 0x1, -R7 ;  /* 0x000000010808d824 */ /* 0x000fe200078e0a07 */
[----:B------:R-:W-:Y:S01]  /*6e60*/  ISETP.GE.AND P5, PT, R4, RZ, PT ;  /* 0x000000ff0400720c */ /* 0x000fe20003fa6270 */
[----:B0-----:R-:W-:Y:S01]  /*6e70*/  IMAD.MOV.U32 R2, RZ, RZ, R15 ;  /* 0x000000ffff027224 */ /* 0x001fe200078e000f */
[----:B------:R-:W-:Y:S01]  /*6e80*/  IABS R15, R4 ;  /* 0x00000004000f7213 */ /* 0x000fe20000000000 */
[----:B------:R-:W-:Y:S01]  /*6e90*/  IMAD.MOV R9, RZ, RZ, -R9 ;  /* 0x000000ffff097224 */ /* 0x000fe200078e0a09 */
[----:B------:R-:W-:Y:S01]  /*6ea0*/  IABS R4, R10 ;  /* 0x0000000a00047213 */ /* 0x000fe20000000000 */
[----:B------:R-:W-:Y:S01]  /*6eb0*/  @!P6 IMAD.MOV R2, RZ, RZ, -R2 ;  /* 0x000000ffff02e224 */ /* 0x000fe200078e0a02 */
[C---:B------:R-:W-:Y:S01]  /*6ec0*/  ISETP.GT.U32.AND P6, PT, R7.reuse, R12, PT ;  /* 0x0000000c0700720c */ /* 0x040fe20003fc4070 */
[----:B------:R-:W-:-:S02]  /*6ed0*/  IMAD R17, R7, R9, R17 ;  /* 0x0000000907117224 */ /* 0x000fc400078e0211 */
[C---:B------:R-:W-:Y:S01]  /*6ee0*/  IMAD.HI.U32 R11, R6.reuse, R20, RZ ;  /* 0x00000014060b7227 */ /* 0x040fe200078e00ff */
[----:B------:R0:W-:Y:S03]  /*6ef0*/  STL [R1+0x82c], R2 ;  /* 0x00082c0201007387 */ /* 0x0001e60000100800 */
[----:B------:R-:W-:Y:S02]  /*6f00*/  IMAD.MOV R11, RZ, RZ, -R11 ;  /* 0x000000ffff0b7224 */ /* 0x000fe400078e0a0b */
[----:B------:R-:W-:-:S04]  /*6f10*/  IMAD.HI.U32 R13, R6, R15, RZ ;  /* 0x0000000f060d7227 */ /* 0x000fc800078e00ff */
[----:B------:R-:W-:Y:S02]  /*6f20*/  @!P6 IMAD.IADD R12, R12, 0x1, -R7 ;  /* 0x000000010c0ce824 */ /* 0x000fe400078e0a07 */
[----:B0-----:R-:W-:Y:S02]  /*6f30*/  IMAD.MOV.U32 R2, RZ, RZ, R8 ;  /* 0x000000ffff027224 */ /* 0x001fe400078e0008 */
[C---:B------:R-:W-:Y:S01]  /*6f40*/  IMAD R20, R7.reuse, R11, R20 ;  /* 0x0000000b07147224 */ /* 0x040fe200078e0214 */
[C---:B------:R-:W-:Y:S01]  /*6f50*/  ISETP.GT.U32.AND P6, PT, R7.reuse, R12, PT ;  /* 0x0000000c0700720c */ /* 0x040fe20003fc4070 */
[----:B------:R-:W-:Y:S01]  /*6f60*/  @!P3 IMAD.MOV R2, RZ, RZ, -R2 ;  /* 0x000000ffff02b224 */ /* 0x000fe200078e0a02 */
[C---:B------:R-:W-:Y:S01]  /*6f70*/  ISETP.GT.U32.AND P3, PT, R7.reuse, R17, PT ;  /* 0x000000110700720c */ /* 0x040fe20003f64070 */
[----:B------:R-:W-:Y:S02]  /*6f80*/  IMAD.MOV R13, RZ, RZ, -R13 ;  /* 0x000000ffff0d7224 */ /* 0x000fe400078e0a0d */
[----:B------:R-:W-:Y:S01]  /*6f90*/  IMAD.HI.U32 R14, R6, R4, RZ ;  /* 0x00000004060e7227 */ /* 0x000fe200078e00ff */
[----:B------:R0:W-:Y:S03]  /*6fa0*/  STL [R1+0x828], R2 ;  /* 0x0008280201007387 */ /* 0x0001e60000100800 */
[----:B------:R-:W-:-:S02]  /*6fb0*/  IMAD R15, R7, R13, R15 ;  /* 0x0000000d070f7224 */ /* 0x000fc400078e020f */
[----:B------:R-:W-:-:S04]  /*6fc0*/  IMAD.HI.U32 R9, R6, R5, RZ ;  /* 0x0000000506097227 */ /* 0x000fc800078e00ff */
[--C-:B------:R-:W-:Y:S01]  /*6fd0*/  @!P6 IMAD.IADD R12, R12, 0x1, -R7.reuse ;  /* 0x000000010c0ce824 */ /* 0x100fe200078e0a07 */
[----:B------:R-:W-:Y:S01]  /*6fe0*/  ISETP.GT.U32.AND P6, PT, R7, R20, PT ;  /* 0x000000140700720c */ /* 0x000fe20003fc4070 */
[----:B------:R-:W-:Y:S01]  /*6ff0*/  @!P3 IMAD.IADD R17, R17, 0x1, -R7 ;  /* 0x000000011111b824 */ /* 0x000fe200078e0a07 */
[C---:B------:R-:W-:Y:S01]  /*7000*/  ISETP.GT.U32.AND P3, PT, R7.reuse, R15, PT ;  /* 0x0000000f0700720c */ /* 0x040fe20003f64070 */
[----:B------:R-:W-:Y:S02]  /*7010*/  IMAD.MOV R8, RZ, RZ, -R14 ;  /* 0x000000ffff087224 */ /* 0x000fe400078e0a0e */
[----:B0-----:R-:W-:Y:S02]  /*7020*/  IMAD.MOV.U32 R2, RZ, RZ, R12 ;  /* 0x000000ffff027224 */ /* 0x001fe400078e000c */
[----:B------:R-:W-:Y:S02]  /*7030*/  IMAD.MOV R9, RZ, RZ, -R9 ;  /* 0x000000ffff097224 */ /* 0x000fe400078e0a09 */
[----:B------:R-:W-:Y:S01]  /*7040*/  IMAD R4, R7, R8, R4 ;  /* 0x0000000807047224 */ /* 0x000fe200078e0204 */
[----:B------:R-:W-:Y:S01]  /*7050*/  IABS R8, R16 ;  /* 0x0000001000087213 */ /* 0x000fe20000000000 */
[----:B------:R-:W-:-:S02]  /*7060*/  @!P4 IMAD.MOV R2, RZ, RZ, -R2 ;  /* 0x000000ffff02c224 */ /* 0x000fc400078e0a02 */
[----:B------:R-:W-:Y:S01]  /*7070*/  @!P6 IMAD.IADD R20, R20, 0x1, -R7 ;  /* 0x000000011414e824 */ /* 0x000fe200078e0a07 */
[C---:B------:R-:W-:Y:S01]  /*7080*/  ISETP.GT.U32.AND P6, PT, R7.reuse, R17, PT ;  /* 0x000000110700720c */ /* 0x040fe20003fc4070 */
[C---:B------:R-:W-:Y:S01]  /*7090*/  IMAD R5, R7.reuse, R9, R5 ;  /* 0x0000000907057224 */ /* 0x040fe200078e0205 */
[----:B------:R0:W-:Y:S01]  /*70a0*/  STL [R1+0x818], R2 ;  /* 0x0008180201007387 */ /* 0x0001e20000100800 */
[C---:B------:R-:W-:Y:S01]  /*70b0*/  VIADD R9, R0.reuse, 0x7e ;  /* 0x0000007e00097836 */ /* 0x040fe20000000000 */
[----:B------:R-:W-:Y:S01]  /*70c0*/  ISETP.GT.U32.AND P4, PT, R7, R20, PT ;  /* 0x000000140700720c */ /* 0x000fe20003f84070 */
[----:B------:R-:W-:Y:S02]  /*70d0*/  @!P3 IMAD.IADD R15, R15, 0x1, -R7 ;  /* 0x000000010f0fb824 */ /* 0x000fe400078e0a07 */
[----:B------:R-:W-:Y:S01]  /*70e0*/  IMAD.MOV.U32 R12, RZ, RZ, R8 ;  /* 0x000000ffff0c7224 */ /* 0x000fe200078e0008 */
[----:B------:R-:W-:Y:S01]  /*70f0*/  IABS R13, R9 ;  /* 0x00000009000d7213 */ /* 0x000fe20000000000 */
[----:B------:R-:W-:Y:S01]  /*7100*/  VIADD R11, R0, 0x7f ;  /* 0x0000007f000b7836 */ /* 0x000fe20000000000 */
[----:B------:R-:W-:Y:S01]  /*7110*/  ISETP.GT.U32.AND P3, PT, R7, R15, PT ;  /* 0x0000000f0700720c */ /* 0x000fe20003f64070 */
[----:B------:R-:W-:-:S03]  /*7120*/  IMAD.HI.U32 R24, R6, R12, RZ ;  /* 0x0000000c06187227 */ /* 0x000fc600078e00ff */
[----:B------:R-:W-:Y:S01]  /*7130*/  IABS R23, R11 ;  /* 0x0000000b00177213 */ /* 0x000fe20000000000 */
[----:B------:R-:W-:Y:S01]  /*7140*/  @!P6 IMAD.IADD R17, R17, 0x1, -R7 ;  /* 0x000000011111e824 */ /* 0x000fe200078e0a07 */
[----:B------:R-:W-:Y:S01]  /*7150*/  ISETP.GT.U32.AND P6, PT, R7, R5, PT ;  /* 0x000000050700720c */ /* 0x000fe20003fc4070 */
[----:B------:R-:W-:-:S04]  /*7160*/  IMAD.HI.U32 R22, R6, R13, RZ ;  /* 0x0000000d06167227 */ /* 0x000fc800078e00ff */
[----:B------:R-:W-:Y:S02]  /*7170*/  IMAD.MOV R24, RZ, RZ, -R24 ;  /* 0x000000ffff187224 */ /* 0x000fe400078e0a18 */
[----:B------:R-:W-:Y:S01]  /*7180*/  @!P4 IMAD.IADD R20, R20, 0x1, -R7 ;  /* 0x000000011414c824 */ /* 0x000fe200078e0a07 */
[C---:B------:R-:W-:Y:S01]  /*7190*/  ISETP.GT.U32.AND P4, PT, R7.reuse, R4, PT ;  /* 0x000000040700720c */ /* 0x040fe20003f84070 */
[----:B------:R-:W-:Y:S02]  /*71a0*/  IMAD.MOV R22, RZ, RZ, -R22 ;  /* 0x000000ffff167224 */ /* 0x000fe400078e0a16 */
[C---:B------:R-:W-:Y:S02]  /*71b0*/  IMAD R12, R7.reuse, R24, R12 ;  /* 0x00000018070c7224 */ /* 0x040fe400078e020c */
[----:B0-----:R-:W-:Y:S02]  /*71c0*/  IMAD.MOV.U32 R2, RZ, RZ, R17 ;  /* 0x000000ffff027224 */ /* 0x001fe400078e0011 */
[----:B------:R-:W-:-:S02]  /*71d0*/  IMAD R13, R7, R22, R13 ;  /* 0x00000016070d7224 */ /* 0x000fc400078e020d */
[--C-:B------:R-:W-:Y:S01]  /*71e0*/  @!P3 IMAD.IADD R15, R15, 0x1, -R7.reuse ;  /* 0x000000010f0fb824 */ /* 0x100fe200078e0a07 */
[----:B------:R-:W-:Y:S01]  /*71f0*/  ISETP.GT.U32.AND P3, PT, R7, R12, PT ;  /* 0x0000000c0700720c */ /* 0x000fe20003f64070 */
[----:B------:R-:W-:Y:S02]  /*7200*/  @!P0 IMAD.MOV R2, RZ, RZ, -R2 ;  /* 0x000000ffff028224 */ /* 0x000fe400078e0a02 */
[--C-:B------:R-:W-:Y:S01]  /*7210*/  @!P6 IMAD.IADD R5, R5, 0x1, -R7.reuse ;  /* 0x000000010505e824 */ /* 0x100fe200078e0a07 */
[----:B------:R-:W-:Y:S01]  /*7220*/  ISETP.GT.U32.AND P6, PT, R7, R13, PT ;  /* 0x0000000d0700720c */ /* 0x000fe20003fc4070 */
[----:B------:R-:W-:Y:S01]  /*7230*/  @!P4 IMAD.IADD R4, R4, 0x1, -R7 ;  /* 0x000000010404c824 */ /* 0x000fe200078e0a07 */
[----:B------:R0:W-:Y:S01]  /*7240*/  STL [R1+0x80c], R2 ;  /* 0x00080c0201007387 */ /* 0x0001e20000100800 */
[C---:B------:R-:W-:Y:S01]  /*7250*/  VIADD R14, R0.reuse, 0x80 ;  /* 0x00000080000e7836 */ /* 0x040fe20000000000 */
[----:B------:R-:W-:Y:S01]  /*7260*/  ISETP.GE.AND P4, PT, R21, RZ, PT ;  /* 0x000000ff1500720c */ /* 0x000fe20003f86270 */
[----:B------:R-:W-:Y:S01]  /*7270*/  VIADD R19, R0, 0x81 ;  /* 0x0000008100137836 */ /* 0x000fe20000000000 */
[----:B------:R-:W-:Y:S01]  /*7280*/  ISETP.GT.U32.AND P0, PT, R7, R4, PT ;  /* 0x000000040700720c */ /* 0x000fe20003f04070 */
[----:B------:R-:W-:Y:S01]  /*7290*/  IMAD.HI.U32 R22, R6, R23, RZ ;  /* 0x0000001706167227 */ /* 0x000fe200078e00ff */
[----:B------:R-:W-:-:S02]  /*72a0*/  IABS R18, R14 ;  /* 0x0000000e00127213 */ /* 0x000fc40000000000 */
[----:B------:R-:W-:Y:S01]  /*72b0*/  IABS R8, R19 ;  /* 0x0000001300087213 */ /* 0x000fe20000000000 */
[----:B------:R-:W-:Y:S02]  /*72c0*/  IMAD.MOV R22, RZ, RZ, -R22 ;  /* 0x000000ffff167224 */ /* 0x000fe400078e0a16 */
[----:B0-----:R-:W-:Y:S02]  /*72d0*/  IMAD.MOV.U32 R2, RZ, RZ, R20 ;  /* 0x000000ffff027224 */ /* 0x001fe400078e0014 */
[----:B------:R-:W-:Y:S01]  /*72e0*/  @!P3 IMAD.IADD R12, R12, 0x1, -R7 ;  /* 0x000000010c0cb824 */ /* 0x000fe200078e0a07 */
[C---:B------:R-:W-:Y:S01]  /*72f0*/  ISETP.GT.U32.AND P3, PT, R7.reuse, R5, PT ;  /* 0x000000050700720c */ /* 0x040fe20003f64070 */
[----:B------:R-:W-:Y:S02]  /*7300*/  @!P2 IMAD.MOV R2, RZ, RZ, -R2 ;  /* 0x000000ffff02a224 */ /* 0x000fe400078e0a02 */
[----:B------:R-:W-:Y:S02]  /*7310*/  IMAD R22, R7, R22, R23 ;  /* 0x0000001607167224 */ /* 0x000fe400078e0217 */
[----:B------:R-:W-:Y:S01]  /*7320*/  @!P6 IMAD.IADD R13, R13, 0x1, -R7 ;  /* 0x000000010d0de824 */ /* 0x000fe200078e0a07 */
[----:B------:R0:W-:Y:S01]  /*7330*/  STL [R1+0x804], R2 ;  /* 0x0008040201007387 */ /* 0x0001e20000100800 */
[----:B------:R-:W-:Y:S01]  /*7340*/  IMAD.HI.U32 R25, R6, R18, RZ ;  /* 0x0000001206197227 */ /* 0x000fe200078e00ff */
[----:B------:R-:W-:-:S02]  /*7350*/  ISETP.GT.U32.AND P6, PT, R7, R12, PT ;  /* 0x0000000c0700720c */ /* 0x000fc40003fc4070 */
[----:B------:R-:W-:Y:S01]  /*7360*/  ISETP.GT.U32.AND P2, PT, R7, R13, PT ;  /* 0x0000000d0700720c */ /* 0x000fe20003f44070 */
[----:B------:R-:W-:-:S04]  /*7370*/  IMAD.HI.U32 R24, R6, R8, RZ ;  /* 0x0000000806187227 */ /* 0x000fc800078e00ff */
[----:B------:R-:W-:Y:S02]  /*7380*/  IMAD.MOV R25, RZ, RZ, -R25 ;  /* 0x000000ffff197224 */ /* 0x000fe400078e0a19 */
[----:B0-----:R-:W-:Y:S02]  /*7390*/  IMAD.MOV.U32 R2, RZ, RZ, R15 ;  /* 0x000000ffff027224 */ /* 0x001fe400078e000f */
[----:B------:R-:W-:Y:S02]  /*73a0*/  IMAD.MOV R24, RZ, RZ, -R24 ;  /* 0x000000ffff187224 */ /* 0x000fe400078e0a18 */
[----:B------:R-:W-:Y:S01]  /*73b0*/  @!P5 IMAD.MOV R2, RZ, RZ, -R2 ;  /* 0x000000ffff02d224 */ /* 0x000fe200078e0a02 */
[C---:B------:R-:W-:Y:S01]  /*73c0*/  ISETP.GT.U32.AND P5, PT, R7.reuse, R22, PT ;  /* 0x000000160700720c */ /* 0x040fe20003fa4070 */
[----:B------:R-:W-:Y:S01]  /*73d0*/  @!P0 IMAD.IADD R4, R4, 0x1, -R7 ;  /* 0x0000000104048824 */ /* 0x000fe200078e0a07 */
[----:B------:R-:W-:Y:S01]  /*73e0*/  ISETP.GE.AND P0, PT, R10, RZ, PT ;  /* 0x000000ff0a00720c */ /* 0x000fe20003f06270 */
[C---:B------:R-:W-:Y:S01]  /*73f0*/  IMAD R18, R7.reuse, R25, R18 ;  /* 0x0000001907127224 */ /* 0x040fe200078e0212 */
[----:B------:R0:W-:Y:S01]  /*7400*/  STL [R1+0x808], R2 ;  /* 0x0008080201007387 */ /* 0x0001e20000100800 */
[----:B------:R-:W-:-:S02]  /*7410*/  IMAD R8, R7, R24, R8 ;  /* 0x0000001807087224 */ /* 0x000fc400078e0208 */
[----:B------:R-:W-:Y:S02]  /*7420*/  VIADD R17, R0, 0x82 ;  /* 0x0000008200117836 */ /* 0x000fe40000000000 */
[--C-:B------:R-:W-:Y:S01]  /*7430*/  @!P3 IMAD.IADD R5, R5, 0x1, -R7.reuse ;  /* 0x000000010505b824 */ /* 0x100fe200078e0a07 */
[C---:B------:R-:W-:Y:S01]  /*7440*/  ISETP.GT.U32.AND P3, PT, R7.reuse, R18, PT ;  /* 0x000000120700720c */ /* 0x040fe20003f64070 */
[----:B------:R-:W-:Y:S01]  /*7450*/  @!P6 IMAD.IADD R12, R12, 0x1, -R7 ;  /* 0x000000010c0ce824 */ /* 0x000fe200078e0a07 */
[----:B------:R-:W-:Y:S01]  /*7460*/  IABS R20, R17 ;  /* 0x0000001100147213 */ /* 0x000fe20000000000 */
        /* <DEDUP_REMOVED lines=8> */
[----:B------:R-:W-:Y:S01]  /*74f0*/  VIADD R15, R0, 0x83 ;  /* 0x00000083000f7836 */ /* 0x000fe20000000000 */
[----:B------:R0:W-:Y:S01]  /*7500*/  STL [R1+0x7e4], R3 ;  /* 0x0007e40301007387 */ /* 0x0001e20000100800 */
[--C-:B------:R-:W-:Y:S01]  /*7510*/  @!P2 IMAD.IADD R13, R13, 0x1, -R7.reuse ;  /* 0x000000010d0da824 */ /* 0x100fe200078e0a07 */
[----:B------:R-:W-:Y:S01]  /*7520*/  ISETP.GE.AND P2, PT, R16, RZ, PT ;  /* 0x000000ff1000720c */ /* 0x000fe20003f46270 */
[----:B------:R-:W-:Y:S01]  /*7530*/  IMAD.MOV R10, RZ, RZ, -R10 ;  /* 0x000000ffff0a7224 */ /* 0x000fe200078e0a0a */
[----:B------:R2:W-:Y:S01]  /*7540*/  STL [R1+0x7e0], R2 ;  /* 0x0007e00201007387 */ /* 0x0005e20000100800 */
[--C-:B------:R-:W-:Y:S01]  /*7550*/  @!P3 IMAD.IADD R18, R18, 0x1, -R7.reuse ;  /* 0x000000011212b824 */ /* 0x100fe200078e0a07 */
[----:B------:R-:W-:Y:S01]  /*7560*/  IABS R21, R15 ;  /* 0x0000000f00157213 */ /* 0x000fe20000000000 */
[----:B------:R-:W-:Y:S01]  /*7570*/  IMAD R10, R7, R10, R20 ;  /* 0x0000000a070a7224 */ /* 0x000fe200078e0214 */
[----:B------:R-:W-:Y:S01]  /*7580*/  ISETP.GE.AND P3, PT, R11, RZ, PT ;  /* 0x000000ff0b00720c */ /* 0x000fe20003f66270 */
[----:B------:R-:W-:Y:S01]  /*7590*/  @!P6 IMAD.IADD R8, R8, 0x1, -R7 ;  /* 0x000000010808e824 */ /* 0x000fe200078e0a07 */
[C---:B------:R-:W-:Y:S01]  /*75a0*/  ISETP.GT.U32.AND P6, PT, R7.reuse, R22, PT ;  /* 0x000000160700720c */ /* 0x040fe20003fc4070 */
[----:B------:R-:W-:Y:S01]  /*75b0*/  IMAD.HI.U32 R9, R6, R21, RZ ;  /* 0x0000001506097227 */ /* 0x000fe200078e00ff */
[----:B------:R-:W-:-:S02]  /*75c0*/  ISETP.GT.U32.AND P4, PT, R7, R18, PT ;  /* 0x000000120700720c */ /* 0x000fc40003f84070 */
[----:B0-----:R-:W-:Y:S01]  /*75d0*/  MOV R3, R12 ;  /* 0x0000000c00037202 */ /* 0x001fe20000000f00 */
[----:B--2---:R-:W-:Y:S01]  /*75e0*/  IMAD.MOV.U32 R2, RZ, RZ, R13 ;  /* 0x000000ffff027224 */ /* 0x004fe200078e000d */
[C---:B------:R-:W-:Y:S01]  /*75f0*/  ISETP.GT.U32.AND P0, PT, R7.reuse, R8, PT ;  /* 0x000000080700720c */ /* 0x040fe20003f04070 */
[----:B------:R-:W-:Y:S02]  /*7600*/  IMAD.MOV R9, RZ, RZ, -R9 ;  /* 0x000000ffff097224 */ /* 0x000fe400078e0a09 */
[----:B------:R-:W-:Y:S01]  /*7610*/  @!P5 IMAD.MOV R2, RZ, RZ, -R2 ;  /* 0x000000ffff02d224 */ /* 0x000fe200078e0a02 */
[C---:B------:R-:W-:Y:S01]  /*7620*/  ISETP.GT.U32.AND P5, PT, R7.reuse, R10, PT ;  /* 0x0000000a0700720c */ /* 0x040fe20003fa4070 */
[----:B------:R-:W-:Y:S01]  /*7630*/  @!P2 IMAD.MOV R3, RZ, RZ, -R3 ;  /* 0x000000ffff03a224 */ /* 0x000fe200078e0a03 */
[----:B------:R-:W-:Y:S01]  /*7640*/  ISETP.GE.AND P2, PT, R14, RZ, PT ;  /* 0x000000ff0e00720c */ /* 0x000fe20003f46270 */
[----:B------:R-:W-:Y:S02]  /*7650*/  IMAD R21, R7, R9, R21 ;  /* 0x0000000907157224 */ /* 0x000fe400078e0215 */
[----:B------:R-:W-:Y:S01]  /*7660*/  VIADD R4, R0, 0x84 ;  /* 0x0000008400047836 */ /* 0x000fe20000000000 */
[----:B------:R-:W-:Y:S01]  /*7670*/  STL [R1+0x7fc], R3 ;  /* 0x0007fc0301007387 */ /* 0x000fe20000100800 */
[--C-:B------:R-:W-:Y:S01]  /*7680*/  @!P6 IMAD.IADD R22, R22, 0x1, -R7.reuse ;  /* 0x000000011616e824 */ /* 0x100fe200078e0a07 */
[----:B------:R-:W-:Y:S01]  /*7690*/  ISETP.GE.AND P6, PT, R19, RZ, PT ;  /* 0x000000ff1300720c */ /* 0x000fe20003fc6270 */
[--C-:B------:R-:W-:Y:S01]  /*76a0*/  @!P4 IMAD.IADD R18, R18, 0x1, -R7.reuse ;  /* 0x000000011212c824 */ /* 0x100fe200078e0a07 */
[----:B------:R0:W-:Y:S01]  /*76b0*/  STL [R1+0x7f8], R2 ;  /* 0x0007f80201007387 */ /* 0x0001e20000100800 */
[----:B------:R-:W-:Y:S01]  /*76c0*/  ISETP.GT.U32.AND P4, PT, R7, R21, PT ;  /* 0x000000150700720c */ /* 0x000fe20003f84070 */
[----:B------:R-:W-:Y:S01]  /*76d0*/  VIADD R5, R0, 0x85 ;  /* 0x0000008500057836 */ /* 0x000fe20000000000 */
[----:B------:R-:W-:Y:S01]  /*76e0*/  IABS R14, R4 ;  /* 0x00000004000e7213 */ /* 0x000fe20000000000 */
[--C-:B------:R-:W-:Y:S01]  /*76f0*/  @!P5 IMAD.IADD R10, R10, 0x1, -R7.reuse ;  /* 0x000000010a0ad824 */ /* 0x100fe200078e0a07 */
[----:B------:R-:W-:Y:S01]  /*7700*/  ISETP.GE.AND P5, PT, R15, RZ, PT ;  /* 0x000000ff0f00720c */ /* 0x000fe20003fa6270 */
[----:B------:R-:W-:Y:S01]  /*7710*/  @!P0 IMAD.IADD R8, R8, 0x1, -R7 ;  /* 0x0000000108088824 */ /* 0x000fe200078e0a07 */
[----:B------:R-:W-:Y:S01]  /*7720*/  IABS R9, R5 ;  /* 0x0000000500097213 */ /* 0x000fe20000000000 */
[----:B------:R-:W-:Y:S01]  /*7730*/  IMAD.HI.U32 R11, R6, R14, RZ ;  /* 0x0000000e060b7227 */ /* 0x000fe200078e00ff */
[----:B------:R-:W-:-:S03]  /*7740*/  ISETP.GE.AND P0, PT, R17, RZ, PT ;  /* 0x000000ff1100720c */ /* 0x000fc60003f06270 */
[----:B0-----:R-:W-:Y:S02]  /*7750*/  IMAD.MOV.U32 R2, RZ, RZ, R22 ;  /* 0x000000ffff027224 */ /* 0x001fe400078e0016 */
[----:B------:R-:W-:Y:S02]  /*7760*/  IMAD.MOV R11, RZ, RZ, -R11 ;  /* 0x000000ffff0b7224 */ /* 0x000fe400078e0a0b */
[----:B------:R-:W-:Y:S01]  /*7770*/  @!P3 IMAD.MOV R2, RZ, RZ, -R2 ;  /* 0x000000ffff02b224 */ /* 0x000fe200078e0a02 */
[----:B------:R-:W-:Y:S01]  /*7780*/  ISETP.GT.U32.AND P3, PT, R7, R10, PT ;  /* 0x0000000a0700720c */ /* 0x000fe20003f64070 */
[----:B------:R-:W-:Y:S02]  /*7790*/  @!P4 IMAD.IADD R21, R21, 0x1, -R7 ;  /* 0x000000011515c824 */ /* 0x000fe400078e0a07 */
[C---:B------:R-:W-:Y:S01]  /*77a0*/  IMAD R14, R7.reuse, R11, R14 ;  /* 0x0000000b070e7224 */ /* 0x040fe200078e020e */
[----:B------:R0:W-:Y:S01]  /*77b0*/  STL [R1+0x7dc], R2 ;  /* 0x0007dc0201007387 */ /* 0x0001e20000100800 */
[----:B------:R-:W-:Y:S01]  /*77c0*/  VIADD R13, R0, 0x8a ;  /* 0x0000008a000d7836 */ /* 0x000fe20000000000 */
[----:B------:R-:W-:-:S07]  /*77d0*/  ISETP.GT.U32.AND P4, PT, R7, R21, PT ;  /* 0x000000150700720c */ /* 0x000fce0003f84070 */
[----:B------:R-:W-:Y:S01]  /*77e0*/  @!P3 IMAD.IADD R10, R10, 0x1, -R7 ;  /* 0x000000010a0ab824 */ /* 0x000fe200078e0a07 */
[----:B------:R-:W-:Y:S01]  /*77f0*/  ISETP.GT.U32.AND P3, PT, R7, R14, PT ;  /* 0x0000000e0700720c */ /* 0x000fe20003f64070 */
[----:B0-----:R-:W-:Y:S01]  /*7800*/  IMAD.MOV.U32 R2, RZ, RZ, R18 ;  /* 0x000000ffff027224 */ /* 0x001fe200078e0012 */
[----:B------:R-:W-:-:S03]  /*7810*/  IABS R18, R13 ;  /* 0x0000000d00127213 */ /* 0x000fc60000000000 */
[----:B------:R-:W-:Y:S01]  /*7820*/  @!P2 IMAD.MOV R2, RZ, RZ, -R2 ;  /* 0x000000ffff02a224 */ /* 0x000fe200078e0a02 */
[----:B------:R-:W-:Y:S01]  /*7830*/  ISETP.GE.AND P2, PT, R4, RZ, PT ;  /* 0x000000ff0400720c */ /* 0x000fe20003f46270 */
[----:B------:R-:W-:-:S03]  /*7840*/  IMAD.HI.U32 R4, R6, R9, RZ ;  /* 0x0000000906047227 */ /* 0x000fc600078e00ff */
[----:B------:R0:W-:Y:S01]  /*7850*/  STL [R1+0x71c], R2 ;  /* 0x00071c0201007387 */ /* 0x0001e20000100800 */
[--C-:B------:R-:W-:Y:S02]  /*7860*/  @!P4 IMAD.IADD R21, R21, 0x1, -R7.reuse ;  /* 0x000000011515c824 */ /* 0x100fe400078e0a07 */
[----:B------:R-:W-:-:S05]  /*7870*/  @!P3 IMAD.IADD R14, R14, 0x1, -R7 ;  /* 0x000000010e0eb824 */ /* 0x000fca00078e0a07 */
[----:B------:R-:W-:Y:S01]  /*7880*/  ISETP.GT.U32.AND P3, PT, R7, R14, PT ;  /* 0x0000000e0700720c */ /* 0x000fe20003f64070 */
[----:B0-----:R-:W-:Y:S02]  /*7890*/  IMAD.MOV.U32 R2, RZ, RZ, R8 ;  /* 0x000000ffff027224 */ /* 0x001fe400078e0008 */
[----:B------:R-:W-:Y:S02]  /*78a0*/  IMAD.MOV R8, RZ, RZ, -R4 ;  /* 0x000000ffff087224 */ /* 0x000fe400078e0a04 */
[----:B------:R-:W-:Y:S01]  /*78b0*/  @!P6 IMAD.MOV R2, RZ, RZ, -R2 ;  /* 0x000000ffff02e224 */ /* 0x000fe200078e0a02 */
[----:B------:R-:W-:Y:S01]  /*78c0*/  ISETP.GE.AND P6, PT, R5, RZ, PT ;  /* 0x000000ff0500720c */ /* 0x000fe20003fc6270 */
[C---:B------:R-:W-:Y:S02]  /*78d0*/  IMAD R9, R7.reuse, R8, R9 ;  /* 0x0000000807097224 */ /* 0x040fe400078e0209 */
[C---:B------:R-:W-:Y:S01]  /*78e0*/  VIADD R5, R0.reuse, 0x86 ;  /* 0x0000008600057836 */ /* 0x040fe20000000000 */
[----:B------:R0:W-:Y:S01]  /*78f0*/  STL [R1+0x710], R2 ;  /* 0x0007100201007387 */ /* 0x0001e20000100800 */
[C---:B------:R-:W-:Y:S01]  /*7900*/  VIADD R4, R0.reuse, 0x87 ;  /* 0x0000008700047836 */ /* 0x040fe20000000000 */
[----:B------:R-:W-:Y:S01]  /*7910*/  ISETP.GT.U32.AND P4, PT, R7, R9, PT ;  /* 0x000000090700720c */ /* 0x000fe20003f84070 */
[----:B------:R-:W-:Y:S01]  /*7920*/  VIADD R8, R0, 0x88 ;  /* 0x0000008800087836 */ /* 0x000fe20000000000 */
[----:B------:R-:W-:Y:S01]  /*7930*/  IABS R17, R5 ;  /* 0x0000000500117213 */ /* 0x000fe20000000000 */
[----:B------:R-:W-:Y:S01]  /*7940*/  @!P3 IMAD.IADD R14, R14, 0x1, -R7 ;  /* 0x000000010e0eb824 */ /* 0x000fe200078e0a07 */
[----:B------:R-:W-:-:S02]  /*7950*/  IABS R11, R4 ;  /* 0x00000004000b7213 */ /* 0x000fc40000000000 */
[----:B------:R-:W-:Y:S01]  /*7960*/  IABS R15, R8 ;  /* 0x00000008000f7213 */ /* 0x000fe20000000000 */
[----:B------:R-:W-:-:S04]  /*7970*/  IMAD.HI.U32 R12, R6, R17, RZ ;  /* 0x00000011060c7227 */ /* 0x000fc800078e00ff */
[----:B0-----:R-:W-:Y:S02]  /*7980*/  IMAD.MOV.U32 R2, RZ, RZ, R10 ;  /* 0x000000ffff027224 */ /* 0x001fe400078e000a */
[----:B------:R-:W-:Y:S02]  /*7990*/  IMAD.MOV R12, RZ, RZ, -R12 ;  /* 0x000000ffff0c7224 */ /* 0x000fe400078e0a0c */
[----:B------:R-:W-:Y:S01]  /*79a0*/  @!P0 IMAD.MOV R2, RZ, RZ, -R2 ;  /* 0x000000ffff028224 */ /* 0x000fe200078e0a02 */
[----:B------:R-:W-:Y:S01]  /*79b0*/  ISETP.GE.AND P0, PT, R5, RZ, PT ;  /* 0x000000ff0500720c */ /* 0x000fe20003f06270 */
[----:B------:R-:W-:Y:S02]  /*79c0*/  @!P4 IMAD.IADD R9, R9, 0x1, -R7 ;  /* 0x000000010909c824 */ /* 0x000fe400078e0a07 */
[C---:B------:R-:W-:Y:S01]  /*79d0*/  IMAD R17, R7.reuse, R12, R17 ;  /* 0x0000000c07117224 */ /* 0x040fe200078e0211 */
[----:B------:R0:W-:Y:S01]  /*79e0*/  STL [R1+0x7f4], R2 ;  /* 0x0007f40201007387 */ /* 0x0001e20000100800 */
[----:B------:R-:W-:Y:S01]  /*79f0*/  IMAD.MOV.U32 R10, RZ, RZ, R11 ;  /* 0x000000ffff0a7224 */ /* 0x000fe200078e000b */
[C---:B------:R-:W-:Y:S01]  /*7a00*/  ISETP.GT.U32.AND P4, PT, R7.reuse, R9, PT ;  /* 0x000000090700720c */ /* 0x040fe20003f84070 */
[----:B------:R-:W-:Y:S01]  /*7a10*/  IMAD.HI.U32 R5, R6, R15, RZ ;  /* 0x0000000f06057227 */ /* 0x000fe200078e00ff */
[----:B------:R-:W-:-:S03]  /*7a20*/  ISETP.GT.U32.AND P3, PT, R7, R17, PT ;  /* 0x000000110700720c */ /* 0x000fc60003f64070 */
[----:B------:R-:W-:-:S04]  /*7a30*/  IMAD.HI.U32 R11, R6, R10, RZ ;  /* 0x0000000a060b7227 */ /* 0x000fc800078e00ff */
[----:B0-----:R-:W-:Y:S02]  /*7a40*/  IMAD.MOV.U32 R2, RZ, RZ, R21 ;  /* 0x000000ffff027224 */ /* 0x001fe400078e0015 */
[----:B------:R-:W-:Y:S02]  /*7a50*/  IMAD.MOV R11, RZ, RZ, -R11 ;  /* 0x000000ffff0b7224 */ /* 0x000fe400078e0a0b */
[----:B------:R-:W-:Y:S01]  /*7a60*/  @!P5 IMAD.MOV R2, RZ, RZ, -R2 ;  /* 0x000000ffff02d224 */ /* 0x000fe200078e0a02 */
[----:B------:R-:W-:Y:S01]  /*7a70*/  ISETP.GE.AND P5, PT, R4, RZ, PT ;  /* 0x000000ff0400720c */ /* 0x000fe20003fa6270 */
[----:B------:R-:W-:Y:S02]  /*7a80*/  IMAD.MOV R4, RZ, RZ, -R5 ;  /* 0x000000ffff047224 */ /* 0x000fe400078e0a05 */
[----:B------:R-:W-:Y:S01]  /*7a90*/  IMAD R10, R7, R11, R10 ;  /* 0x0000000b070a7224 */ /* 0x000fe200078e020a */
[----:B------:R0:W-:Y:S01]  /*7aa0*/  STL [R1+0x7f0], R2 ;  /* 0x0007f00201007387 */ /* 0x0001e20000100800 */
[----:B------:R-:W-:-:S02]  /*7ab0*/  VIADD R5, R0, 0x89 ;  /* 0x0000008900057836 */ /* 0x000fc40000000000 */
[----:B------:R-:W-:Y:S02]  /*7ac0*/  IMAD R15, R7, R4, R15 ;  /* 0x00000004070f7224 */ /* 0x000fe400078e020f */
[--C-:B------:R-:W-:Y:S01]  /*7ad0*/  @!P4 IMAD.IADD R9, R9, 0x1, -R7.reuse ;  /* 0x000000010909c824 */ /* 0x100fe200078e0a07 */
[----:B------:R-:W-:Y:S01]  /*7ae0*/  ISETP.GT.U32.AND P4, PT, R7, R10, PT ;  /* 0x0000000a0700720c */ /* 0x000fe20003f84070 */
[----:B------:R-:W-:Y:S01]  /*7af0*/  @!P3 IMAD.IADD R17, R17, 0x1, -R7 ;  /* 0x000000011111b824 */ /* 0x000fe200078e0a07 */
[----:B------:R-:W-:Y:S01]  /*7b00*/  IABS R16, R5 ;  /* 0x0000000500107213 */ /* 0x000fe20000000000 */
[----:B------:R-:W-:Y:S02]  /*7b10*/  VIADD R4, R0, 0x8b ;  /* 0x0000008b00047836 */ /* 0x000fe40000000000 */
[----:B0-----:R-:W-:Y:S01]  /*7b20*/  IMAD.MOV.U32 R2, RZ, RZ, R14 ;  /* 0x000000ffff027224 */ /* 0x001fe200078e000e */
[----:B------:R-:W-:Y:S01]  /*7b30*/  ISETP.GT.U32.AND P3, PT, R7, R17, PT ;  /* 0x000000110700720c */ /* 0x000fe20003f64070 */
[----:B------:R-:W-:Y:S01]  /*7b40*/  IMAD.HI.U32 R14, R6, R16, RZ ;  /* 0x00000010060e7227 */ /* 0x000fe200078e00ff */
[----:B------:R-:W-:-:S03]  /*7b50*/  IABS R19, R4 ;  /* 0x0000000400137213 */ /* 0x000fc60000000000 */
[----:B------:R-:W-:Y:S01]  /*7b60*/  @!P2 IMAD.MOV R2, RZ, RZ, -R2 ;  /* 0x000000ffff02a224 */ /* 0x000fe200078e0a02 */
[C---:B------:R-:W-:Y:S01]  /*7b70*/  ISETP.GT.U32.AND P2, PT, R7.reuse, R15, PT ;  /* 0x0000000f0700720c */ /* 0x040fe20003f44070 */
[--C-:B------:R-:W-:Y:S02]  /*7b80*/  @!P4 IMAD.IADD R10, R10, 0x1, -R7.reuse ;  /* 0x000000010a0ac824 */ /* 0x100fe400078e0a07 */
[----:B------:R-:W-:Y:S01]  /*7b90*/  VIADD R11, R0, 0x8c ;  /* 0x0000008c000b7836 */ /* 0x000fe20000000000 */
[----:B------:R0:W-:Y:S02]  /*7ba0*/  STL [R1+0x7ec], R2 ;  /* 0x0007ec0201007387 */ /* 0x0001e40000100800 */
[----:B------:R-:W-:Y:S01]  /*7bb0*/  ISETP.GT.U32.AND P4, PT, R7, R10, PT ;  /* 0x0000000a0700720c */ /* 0x000fe20003f84070 */
[----:B------:R-:W-:Y:S01]  /*7bc0*/  @!P3 IMAD.IADD R17, R17, 0x1, -R7 ;  /* 0x000000011111b824 */ /* 0x000fe200078e0a07 */
[----:B------:R-:W-:-:S05]  /*7bd0*/  IABS R12, R11 ;  /* 0x0000000b000c7213 */ /* 0x000fca0000000000 */
[----:B------:R-:W-:Y:S02]  /*7be0*/  @!P2 IMAD.IADD R15, R15, 0x1, -R7 ;  /* 0x000000010f0fa824 */ /* 0x000fe400078e0a07 */
[----:B0-----:R-:W-:Y:S02]  /*7bf0*/  IMAD.MOV.U32 R2, RZ, RZ, R9 ;  /* 0x000000ffff027224 */ /* 0x001fe400078e0009 */
[----:B------:R-:W-:Y:S01]  /*7c00*/  IMAD.MOV R9, RZ, RZ, -R14 ;  /* 0x000000ffff097224 */ /* 0x000fe200078e0a0e */
[C---:B------:R-:W-:Y:S01]  /*7c10*/  ISETP.GT.U32.AND P2, PT, R7.reuse, R15, PT ;  /* 0x0000000f0700720c */ /* 0x040fe20003f44070 */
[----:B------:R-:W-:Y:S01]  /*7c20*/  @!P6 IMAD.MOV R2, RZ, RZ, -R2 ;  /* 0x000000ffff02e224 */ /* 0x000fe200078e0a02 */
[----:B------:R-:W-:Y:S01]  /*7c30*/  ISETP.GE.AND P6, PT, R8, RZ, PT ;  /* 0x000000ff0800720c */ /* 0x000fe20003fc6270 */
[C---:B------:R-:W-:Y:S02]  /*7c40*/  IMAD R8, R7.reuse, R9, R16 ;  /* 0x0000000907087224 */ /* 0x040fe400078e0210 */
[----:B------:R-:W-:Y:S01]  /*7c50*/  IMAD.MOV.U32 R14, RZ, RZ, R19 ;  /* 0x000000ffff0e7224 */ /* 0x000fe200078e0013 */
[----:B------:R0:W-:Y:S01]  /*7c60*/  STL [R1+0x7e8], R2 ;  /* 0x0007e80201007387 */ /* 0x0001e20000100800 */
[----:B------:R-:W-:Y:S01]  /*7c70*/  IMAD.HI.U32 R19, R6, R18, RZ ;  /* 0x0000001206137227 */ /* 0x000fe200078e00ff */
[----:B------:R-:W-:-:S03]  /*7c80*/  ISETP.GT.U32.AND P3, PT, R7, R8, PT ;  /* 0x000000080700720c */ /* 0x000fc60003f64070 */
[----:B------:R-:W-:-:S04]  /*7c90*/  IMAD.HI.U32 R9, R6, R14, RZ ;  /* 0x0000000e06097227 */ /* 0x000fc800078e00ff */
[----:B------:R-:W-:-:S04]  /*7ca0*/  IMAD.HI.U32 R16, R6, R12, RZ ;  /* 0x0000000c06107227 */ /* 0x000fc800078e00ff */
[----:B0-----:R-:W-:Y:S02]  /*7cb0*/  IMAD.MOV.U32 R2, RZ, RZ, R17 ;  /* 0x000000ffff027224 */ /* 0x001fe400078e0011 */
[----:B------:R-:W-:Y:S02]  /*7cc0*/  IMAD.MOV R19, RZ, RZ, -R19 ;  /* 0x000000ffff137224 */ /* 0x000fe400078e0a13 */
[----:B------:R-:W-:Y:S02]  /*7cd0*/  IMAD.MOV R9, RZ, RZ, -R9 ;  /* 0x000000ffff097224 */ /* 0x000fe400078e0a09 */
[--C-:B------:R-:W-:Y:S01]  /*7ce0*/  @!P4 IMAD.IADD R10, R10, 0x1, -R7.reuse ;  /* 0x000000010a0ac824 */ /* 0x100fe200078e0a07 */
[----:B------:R-:W-:Y:S01]  /*7cf0*/  ISETP.GE.AND P4, PT, R5, RZ, PT ;  /* 0x000000ff0500720c */ /* 0x000fe20003f86270 */
[----:B------:R-:W-:Y:S02]  /*7d00*/  @!P0 IMAD.MOV R2, RZ, RZ, -R2 ;  /* 0x000000ffff028224 */ /* 0x000fe400078e0a02 */
[----:B------:R-:W-:-:S02]  /*7d10*/  @!P3 IMAD.IADD R8, R8, 0x1, -R7 ;  /* 0x000000010808b824 */ /* 0x000fc400078e0a07 */
[C---:B------:R-:W-:Y:S01]  /*7d20*/  IMAD R5, R7.reuse, R19, R18 ;  /* 0x0000001307057224 */ /* 0x040fe200078e0212 */
[----:B------:R0:W-:Y:S01]  /*7d30*/  STL [R1+0x7c0], R2 ;  /* 0x0007c00201007387 */ /* 0x0001e20000100800 */
[----:B------:R-:W-:Y:S01]  /*7d40*/  IMAD.MOV R16, RZ, RZ, -R16 ;  /* 0x000000ffff107224 */ /* 0x000fe200078e0a10 */
[C---:B------:R-:W-:Y:S01]  /*7d50*/  ISETP.GT.U32.AND P0, PT, R7.reuse, R8, PT ;  /* 0x000000080700720c */ /* 0x040fe20003f04070 */
[C---:B------:R-:W-:Y:S01]  /*7d60*/  IMAD R14, R7.reuse, R9, R14 ;  /* 0x00000009070e7224 */ /* 0x040fe200078e020e */
[----:B------:R-:W-:Y:S01]  /*7d70*/  ISETP.GT.U32.AND P3, PT, R7, R5, PT ;  /* 0x000000050700720c */ /* 0x000fe20003f64070 */
[----:B------:R-:W-:Y:S02]  /*7d80*/  @!P2 IMAD.IADD R15, R15, 0x1, -R7 ;  /* 0x000000010f0fa824 */ /* 0x000fe400078e0a07 */
[C---:B------:R-:W-:Y:S01]  /*7d90*/  IMAD R12, R7.reuse, R16, R12 ;  /* 0x00000010070c7224 */ /* 0x040fe200078e020c */
[----:B------:R-:W-:Y:S01]  /*7da0*/  ISETP.GT.U32.AND P2, PT, R7, R14, PT ;  /* 0x0000000e0700720c */ /* 0x000fe20003f44070 */
[----:B------:R-:W-:-:S02]  /*7db0*/  VIADD R9, R0, 0x8d ;  /* 0x0000008d00097836 */ /* 0x000fc40000000000 */
[----:B0-----:R-:W-:Y:S02]  /*7dc0*/  IMAD.MOV.U32 R2, RZ, RZ, R15 ;  /* 0x000000ffff027224 */ /* 0x001fe400078e000f */
[----:B------:R-:W-:Y:S01]  /*7dd0*/  IMAD.MOV.U32 R3, RZ, RZ, R10 ;  /* 0x000000ffff037224 */ /* 0x000fe200078e000a */
[----:B------:R-:W-:Y:S01]  /*7de0*/  IABS R16, R9 ;  /* 0x0000000900107213 */ /* 0x000fe20000000000 */
[----:B------:R-:W-:Y:S01]  /*7df0*/  @!P6 IMAD.MOV R2, RZ, RZ, -R2 ;  /* 0x000000ffff02e224 */ /* 0x000fe200078e0a02 */
[----:B------:R-:W-:Y:S01]  /*7e00*/  ISETP.GT.U32.AND P6, PT, R7, R12, PT ;  /* 0x0000000c0700720c */ /* 0x000fe20003fc4070 */
[----:B------:R-:W-:Y:S02]  /*7e10*/  VIADD R15, R0, 0x8e ;  /* 0x0000008e000f7836 */ /* 0x000fe40000000000 */
[----:B------:R-:W-:Y:S01]  /*7e20*/  @!P5 IMAD.MOV R3, RZ, RZ, -R3 ;  /* 0x000000ffff03d224 */ /* 0x000fe200078e0a03 */
[----:B------:R-:W-:Y:S01]  /*7e30*/  ISETP.GE.AND P5, PT, R13, RZ, PT ;  /* 0x000000ff0d00720c */ /* 0x000fe20003fa6270 */
[--C-:B------:R-:W-:Y:S01]  /*7e40*/  @!P0 IMAD.IADD R8, R8, 0x1, -R7.reuse ;  /* 0x0000000108088824 */ /* 0x100fe200078e0a07 */
[----:B------:R-:W-:Y:S01]  /*7e50*/  ISETP.GE.AND P0, PT, R4, RZ, PT ;  /* 0x000000ff0400720c */ /* 0x000fe20003f06270 */
[--C-:B------:R-:W-:Y:S01]  /*7e60*/  @!P3 IMAD.IADD R5, R5, 0x1, -R7.reuse ;  /* 0x000000010505b824 */ /* 0x100fe200078e0a07 */
[----:B------:R-:W-:Y:S01]  /*7e70*/  IABS R4, R15 ;  /* 0x0000000f00047213 */ /* 0x000fe20000000000 */
[--C-:B------:R-:W-:Y:S01]  /*7e80*/  @!P2 IMAD.IADD R14, R14, 0x1, -R7.reuse ;  /* 0x000000010e0ea824 */ /* 0x100fe200078e0a07 */
[----:B------:R-:W-:Y:S01]  /*7e90*/  STL [R1+0x7d0], R3 ;  /* 0x0007d00301007387 */ /* 0x000fe20000100800 */
[----:B------:R-:W-:Y:S01]  /*7ea0*/  IMAD.MOV.U32 R10, RZ, RZ, R16 ;  /* 0x000000ffff0a7224 */ /* 0x000fe200078e0010 */
[C---:B------:R-:W-:Y:S01]  /*7eb0*/  ISETP.GT.U32.AND P2, PT, R7.reuse, R5, PT ;  /* 0x000000050700720c */ /* 0x040fe20003f44070 */
[----:B------:R-:W-:Y:S01]  /*7ec0*/  @!P6 IMAD.IADD R12, R12, 0x1, -R7 ;  /* 0x000000010c0ce824 */ /* 0x000fe200078e0a07 */
[----:B------:R0:W-:Y:S01]  /*7ed0*/  STL [R1+0x7d4], R2 ;  /* 0x0007d40201007387 */ /* 0x0001e20000100800 */
[----:B------:R-:W-:Y:S01]  /*7ee0*/  ISETP.GT.U32.AND P6, PT, R7, R14, PT ;  /* 0x0000000e0700720c */ /* 0x000fe20003fc4070 */
[----:B------:R-:W-:Y:S01]  /*7ef0*/  IMAD.HI.U32 R13, R6, R10, RZ ;  /* 0x0000000a060d7227 */ /* 0x000fe200078e00ff */
[----:B------:R-:W-:-:S03]  /*7f00*/  ISETP.GE.AND P3, PT, R11, RZ, PT ;  /* 0x000000ff0b00720c */ /* 0x000fc60003f66270 */
[----:B------:R-:W-:Y:S02]  /*7f10*/  IMAD.MOV R13, RZ, RZ, -R13 ;  /* 0x000000ffff0d7224 */ /* 0x000fe400078e0a0d */
[----:B------:R-:W-:Y:S02]  /*7f20*/  VIADD R11, R0, 0x90 ;  /* 0x00000090000b7836 */ /* 0x000fe40000000000 */
[----:B0-----:R-:W-:Y:S02]  /*7f30*/  IMAD.MOV.U32 R2, RZ, RZ, R8 ;  /* 0x000000ffff027224 */ /* 0x001fe400078e0008 */
[----:B------:R-:W-:-:S04]  /*7f40*/  IMAD.HI.U32 R8, R6, R4, RZ ;  /* 0x0000000406087227 */ /* 0x000fc800078e00ff */
[----:B------:R-:W-:Y:S02]  /*7f50*/  IMAD.MOV R8, RZ, RZ, -R8 ;  /* 0x000000ffff087224 */ /* 0x000fe400078e0a08 */
[C---:B------:R-:W-:Y:S02]  /*7f60*/  IMAD R10, R7.reuse, R13, R10 ;  /* 0x0000000d070a7224 */ /* 0x040fe400078e020a */
[C---:B------:R-:W-:Y:S01]  /*7f70*/  IMAD R4, R7.reuse, R8, R4 ;  /* 0x0000000807047224 */ /* 0x040fe200078e0204 */
[----:B------:R-:W-:Y:S01]  /*7f80*/  IABS R8, R11 ;  /* 0x0000000b00087213 */ /* 0x000fe20000000000 */
[----:B------:R-:W-:Y:S01]  /*7f90*/  @!P4 IMAD.MOV R2, RZ, RZ, -R2 ;  /* 0x000000ffff02c224 */ /* 0x000fe200078e0a02 */
[----:B------:R-:W-:Y:S01]  /*7fa0*/  ISETP.GT.U32.AND P4, PT, R7, R12, PT ;  /* 0x0000000c0700720c */ /* 0x000fe20003f84070 */
[--C-:B------:R-:W-:Y:S01]  /*7fb0*/  @!P2 IMAD.IADD R5, R5, 0x1, -R7.reuse ;  /* 0x000000010505a824 */ /* 0x100fe200078e0a07 */
[C---:B------:R-:W-:Y:S01]  /*7fc0*/  ISETP.GT.U32.AND P2, PT, R7.reuse, R10, PT ;  /* 0x0000000a0700720c */ /* 0x040fe20003f44070 */
[----:B------:R-:W-:Y:S01]  /*7fd0*/  @!P6 IMAD.IADD R14, R14, 0x1, -R7 ;  /* 0x000000010e0ee824 */ /* 0x000fe200078e0a07 */
[----:B------:R-:W-:Y:S01]  /*7fe0*/  ISETP.GT.U32.AND P6, PT, R7, R4, PT ;  /* 0x000000040700720c */ /* 0x000fe20003fc4070 */
[C---:B------:R-:W-:Y:S01]  /*7ff0*/  VIADD R19, R0.reuse, 0x91 ;  /* 0x0000009100137836 */ /* 0x040fe20000000000 */
[----:B------:R0:W-:Y:S01]  /*8000*/  STL [R1+0x7d8], R2 ;  /* 0x0007d80201007387 */ /* 0x0001e20000100800 */
[----:B------:R-:W-:-:S02]  /*8010*/  VIADD R13, R0, 0x8f ;  /* 0x0000008f000d7836 */ /* 0x000fc40000000000 */
[----:B------:R-:W-:Y:S01]  /*8020*/  IMAD.HI.U32 R18, R6, R8, RZ ;  /* 0x0000000806127227 */ /* 0x000fe200078e00ff */
[----:B------:R-:W-:Y:S02]  /*8030*/  IABS R17, R19 ;  /* 0x0000001300117213 */ /* 0x000fe40000000000 */
[----:B------:R-:W-:Y:S01]  /*8040*/  IABS R16, R13 ;  /* 0x0000000d00107213 */ /* 0x000fe20000000000 */
[--C-:B------:R-:W-:Y:S01]  /*8050*/  @!P4 IMAD.IADD R12, R12, 0x1, -R7.reuse ;  /* 0x000000010c0cc824 */ /* 0x100fe200078e0a07 */
[----:B------:R-:W-:Y:S01]  /*8060*/  ISETP.GE.AND P4, PT, R9, RZ, PT ;  /* 0x000000ff0900720c */ /* 0x000fe20003f86270 */
[----:B------:R-:W-:Y:S01]  /*8070*/  @!P2 IMAD.IADD R10, R10, 0x1, -R7 ;  /* 0x000000010a0aa824 */ /* 0x000fe200078e0a07 */
[----:B------:R-:W-:Y:S01]  /*8080*/  ISETP.GE.AND P2, PT, R15, RZ, PT ;  /* 0x000000ff0f00720c */ /* 0x000fe20003f46270 */
[----:B0-----:R-:W-:Y:S01]  /*8090*/  IMAD.MOV.U32 R2, RZ, RZ, R5 ;  /* 0x000000ffff027224 */ /* 0x001fe200078e0005 */
[----:B------:R-:W-:Y:S01]  /*80a0*/  IADD3 R18, PT, PT, -R18, RZ, RZ ;  /* 0x000000ff12127210 */ /* 0x000fe20007ffe1ff */
[----:B------:R-:W-:-:S02]  /*80b0*/  @!P6 IMAD.IADD R4, R4, 0x1, -R7 ;  /* 0x000000010404e824 */ /* 0x000fc400078e0a07 */
[----:B------:R-:W-:Y:S02]  /*80c0*/  IMAD.MOV.U32 R9, RZ, RZ, R17 ;  /* 0x000000ffff097224 */ /* 0x000fe400078e0011 */
[----:B------:R-:W-:Y:S01]  /*80d0*/  IMAD.HI.U32 R17, R6, R16, RZ ;  /* 0x0000001006117227 */ /* 0x000fe200078e00ff */
[----:B------:R-:W-:-:S03]  /*80e0*/  ISETP.GT.U32.AND P6, PT, R7, R4, PT ;  /* 0x000000040700720c */ /* 0x000fc60003fc4070 */
[----:B------:R-:W-:Y:S01]  /*80f0*/  @!P5 IMAD.MOV R2, RZ, RZ, -R2 ;  /* 0x000000ffff02d224 */ /* 0x000fe200078e0a02 */
[----:B------:R-:W-:Y:S01]  /*8100*/  ISETP.GT.U32.AND P5, PT, R7, R10, PT ;  /* 0x0000000a0700720c */ /* 0x000fe20003fa4070 */
[----:B------:R-:W-:-:S03]  /*8110*/  IMAD.HI.U32 R15, R6, R9, RZ ;  /* 0x00000009060f7227 */ /* 0x000fc600078e00ff */
[----:B------:R0:W-:Y:S01]  /*8120*/  STL [R1+0x7cc], R2 ;  /* 0x0007cc0201007387 */ /* 0x0001e20000100800 */
[----:B------:R-:W-:Y:S02]  /*8130*/  IMAD.MOV R17, RZ, RZ, -R17 ;  /* 0x000000ffff117224 */ /* 0x000fe400078e0a11 */
[----:B------:R-:W-:Y:S02]  /*8140*/  IMAD.MOV R15, RZ, RZ, -R15 ;  /* 0x000000ffff0f7224 */ /* 0x000fe400078e0a0f */
[C---:B------:R-:W-:Y:S02]  /*8150*/  IMAD R5, R7.reuse, R17, R16 ;  /* 0x0000001107057224 */ /* 0x040fe400078e0210 */
[----:B------:R-:W-:Y:S02]  /*8160*/  IMAD.MOV.U32 R3, RZ, RZ, R14 ;  /* 0x000000ffff037224 */ /* 0x000fe400078e000e */
[----:B------:R-:W-:Y:S02]  /*8170*/  IMAD R8, R7, R18, R8 ;  /* 0x0000001207087224 */ /* 0x000fe400078e0208 */
[----:B0-----:R-:W-:-:S02]  /*8180*/  IMAD.MOV.U32 R2, RZ, RZ, R12 ;  /* 0x000000ffff027224 */ /* 0x001fc400078e000c */
[----:B------:R-:W-:Y:S01]  /*8190*/  @!P0 IMAD.MOV R3, RZ, RZ, -R3 ;  /* 0x000000ffff038224 */ /* 0x000fe200078e0a03 */
[C---:B------:R-:W-:Y:S01]  /*81a0*/  ISETP.GT.U32.AND P0, PT, R7.reuse, R5, PT ;  /* 0x000000050700720c */ /* 0x040fe20003f04070 */
[C---:B------:R-:W-:Y:S02]  /*81b0*/  IMAD R9, R7.reuse, R15, R9 ;  /* 0x0000000f07097224 */ /* 0x040fe400078e0209 */
[----:B------:R-:W-:Y:S01]  /*81c0*/  @!P3 IMAD.MOV R2, RZ, RZ, -R2 ;  /* 0x000000ffff02b224 */ /* 0x000fe200078e0a02 */
[----:B------:R-:W-:Y:S01]  /*81d0*/  ISETP.GT.U32.AND P3, PT, R7, R8, PT ;  /* 0x000000080700720c */ /* 0x000fe20003f64070 */
[--C-:B------:R-:W-:Y:S01]  /*81e0*/  @!P5 IMAD.IADD R10, R10, 0x1, -R7.reuse ;  /* 0x000000010a0ad824 */ /* 0x100fe200078e0a07 */
[----:B------:R-:W-:Y:S01]  /*81f0*/  ISETP.GE.AND P5, PT, R13, RZ, PT ;  /* 0x000000ff0d00720c */ /* 0x000fe20003fa6270 */
[----:B------:R-:W-:Y:S01]  /*8200*/  @!P6 IMAD.IADD R4, R4, 0x1, -R7 ;  /* 0x000000010404e824 */ /* 0x000fe200078e0a07 */
[----:B------:R-:W-:Y:S01]  /*8210*/  ISETP.GT.U32.AND P6, PT, R7, R9, PT ;  /* 0x000000090700720c */ /* 0x000fe20003fc4070 */
[C---:B------:R-:W-:Y:S01]  /*8220*/  VIADD R13, R0.reuse, 0x93 ;  /* 0x00000093000d7836 */ /* 0x040fe20000000000 */
[----:B------:R-:W-:Y:S01]  /*8230*/  STL [R1+0x7c8], R3 ;  /* 0x0007c80301007387 */ /* 0x000fe20000100800 */
[----:B------:R-:W-:-:S02]  /*8240*/  VIADD R12, R0, 0x92 ;  /* 0x00000092000c7836 */ /* 0x000fc40000000000 */
[--C-:B------:R-:W-:Y:S01]  /*8250*/  @!P0 IMAD.IADD R5, R5, 0x1, -R7.reuse ;  /* 0x0000000105058824 */ /* 0x100fe200078e0a07 */
[----:B------:R-:W-:Y:S01]  /*8260*/  IABS R17, R13 ;  /* 0x0000000d00117213 */ /* 0x000fe20000000000 */
[----:B------:R0:W-:Y:S01]  /*8270*/  STL [R1+0x7c4], R2 ;  /* 0x0007c40201007387 */ /* 0x0001e20000100800 */
[----:B------:R-:W-:Y:S01]  /*8280*/  ISETP.GE.AND P0, PT, R11, RZ, PT ;  /* 0x000000ff0b00720c */ /* 0x000fe20003f06270 */
[----:B------:R-:W-:Y:S01]  /*8290*/  @!P3 IMAD.IADD R8, R8, 0x1, -R7 ;  /* 0x000000010808b824 */ /* 0x000fe200078e0a07 */
[----:B------:R-:W-:Y:S01]  /*82a0*/  IABS R15, R12 ;  /* 0x0000000c000f7213 */ /* 0x000fe20000000000 */
[----:B------:R-:W-:Y:S01]  /*82b0*/  IMAD.MOV.U32 R11, RZ, RZ, R17 ;  /* 0x000000ffff0b7224 */ /* 0x000fe200078e0011 */
[----:B------:R-:W-:Y:S01]  /*82c0*/  ISETP.GT.U32.AND P3, PT, R7, R5, PT ;  /* 0x000000050700720c */ /* 0x000fe20003f64070 */
[----:B------:R-:W-:Y:S01]  /*82d0*/  @!P6 IMAD.IADD R9, R9, 0x1, -R7 ;  /* 0x000000010909e824 */ /* 0x000fe200078e0a07 */
[----:B------:R-:W-:Y:S01]  /*82e0*/  ISETP.GT.U32.AND P6, PT, R7, R8, PT ;  /* 0x000000080700720c */ /* 0x000fe20003fc4070 */
[----:B------:R-:W-:-:S04]  /*82f0*/  IMAD.HI.U32 R17, R6, R11, RZ ;  /* 0x0000000b06117227 */ /* 0x000fc800078e00ff */
[----:B------:R-:W-:Y:S02]  /*8300*/  IMAD.MOV R17, RZ, RZ, -R17 ;  /* 0x000000ffff117224 */ /* 0x000fe400078e0a11 */
[----:B0-----:R-:W-:Y:S02]  /*8310*/  IMAD.MOV.U32 R2, RZ, RZ, R10 ;  /* 0x000000ffff027224 */ /* 0x001fe400078e000a */
[----:B------:R-:W-:-:S04]  /*8320*/  IMAD.HI.U32 R16, R6, R15, RZ ;  /* 0x0000000f06107227 */ /* 0x000fc800078e00ff */
[C---:B------:R-:W-:Y:S02]  /*8330*/  IMAD R11, R7.reuse, R17, R11 ;  /* 0x00000011070b7224 */ /* 0x040fe400078e020b */
[----:B------:R-:W-:Y:S01]  /*8340*/  @!P4 IMAD.MOV R2, RZ, RZ, -R2 ;  /* 0x000000ffff02c224 */ /* 0x000fe200078e0a02 */
[C---:B------:R-:W-:Y:S01]  /*8350*/  ISETP.GT.U32.AND P4, PT, R7.reuse, R9, PT ;  /* 0x000000090700720c */ /* 0x040fe20003f84070 */
[----:B------:R-:W-:Y:S02]  /*8360*/  VIADD R14, R0, 0x94 ;  /* 0x00000094000e7836 */ /* 0x000fe40000000000 */
[----:B------:R-:W-:Y:S01]  /*8370*/  IMAD.MOV R16, RZ, RZ, -R16 ;  /* 0x000000ffff107224 */ /* 0x000fe200078e0a10 */
[----:B------:R0:W-:Y:S01]  /*8380*/  STL [R1+0x7bc], R2 ;  /* 0x0007bc0201007387 */ /* 0x0001e20000100800 */
[----:B------:R-:W-:Y:S01]  /*8390*/  @!P6 IMAD.IADD R8, R8, 0x1, -R7 ;  /* 0x000000010808e824 */ /* 0x000fe200078e0a07 */
[C---:B------:R-:W-:Y:S01]  /*83a0*/  ISETP.GT.U32.AND P6, PT, R7.reuse, R11, PT ;  /* 0x0000000b0700720c */ /* 0x040fe20003fc4070 */
[----:B------:R-:W-:Y:S01]  /*83b0*/  IMAD R10, R7, R16, R15 ;  /* 0x00000010070a7224 */ /* 0x000fe200078e020f */
[----:B------:R-:W-:Y:S01]  /*83c0*/  IABS R16, R14 ;  /* 0x0000000e00107213 */ /* 0x000fe20000000000 */
[----:B------:R-:W-:-:S02]  /*83d0*/  VIADD R15, R0, 0x95 ;  /* 0x00000095000f7836 */ /* 0x000fc40000000000 */
[----:B------:R-:W-:Y:S01]  /*83e0*/  @!P3 IMAD.IADD R5, R5, 0x1, -R7 ;  /* 0x000000010505b824 */ /* 0x000fe200078e0a07 */
[----:B------:R-:W-:Y:S01]  /*83f0*/  ISETP.GT.U32.AND P3, PT, R7, R10, PT ;  /* 0x0000000a0700720c */ /* 0x000fe20003f64070 */
[----:B------:R-:W-:Y:S01]  /*8400*/  IMAD.HI.U32 R20, R6, R16, RZ ;  /* 0x0000001006147227 */ /* 0x000fe200078e00ff */
[----:B------:R-:W-:-:S03]  /*8410*/  IABS R18, R15 ;  /* 0x0000000f00127213 */ /* 0x000fc60000000000 */
[--C-:B------:R-:W-:Y:S01]  /*8420*/  @!P4 IMAD.IADD R9, R9, 0x1, -R7.reuse ;  /* 0x000000010909c824 */ /* 0x100fe200078e0a07 */
[----:B------:R-:W-:Y:S01]  /*8430*/  ISETP.GE.AND P4, PT, R19, RZ, PT ;  /* 0x000000ff1300720c */ /* 0x000fe20003f86270 */
[----:B------:R-:W-:Y:S02]  /*8440*/  IMAD.MOV R19, RZ, RZ, -R20 ;  /* 0x000000ffff137224 */ /* 0x000fe400078e0a14 */
[----:B------:R-:W-:Y:S02]  /*8450*/  @!P6 IMAD.IADD R11, R11, 0x1, -R7 ;  /* 0x000000010b0be824 */ /* 0x000fe400078e0a07 */
[----:B0-----:R-:W-:Y:S02]  /*8460*/  IMAD.MOV.U32 R2, RZ, RZ, R4 ;  /* 0x000000ffff027224 */ /* 0x001fe400078e0004 */
[C---:B------:R-:W-:Y:S01]  /*8470*/  IMAD R16, R7.reuse, R19, R16 ;  /* 0x0000001307107224 */ /* 0x040fe200078e0210 */
[----:B------:R-:W-:Y:S01]  /*8480*/  ISETP.GT.U32.AND P6, PT, R7, R11, PT ;  /* 0x0000000b0700720c */ /* 0x000fe20003fc4070 */
[----:B------:R-:W-:-:S02]  /*8490*/  IMAD.MOV.U32 R4, RZ, RZ, R5 ;  /* 0x000000ffff047224 */ /* 0x000fc400078e0005 */
[----:B------:R-:W-:Y:S02]  /*84a0*/  VIADD R17, R0, 0x96 ;  /* 0x0000009600117836 */ /* 0x000fe40000000000 */
[----:B------:R-:W-:-:S03]  /*84b0*/  IMAD.HI.U32 R21, R6, R18, RZ ;  /* 0x0000001206157227 */ /* 0x000fc600078e00ff */
[----:B------:R-:W-:Y:S01]  /*84c0*/  IABS R20, R17 ;  /* 0x0000001100147213 */ /* 0x000fe20000000000 */
[----:B------:R-:W-:Y:S02]  /*84d0*/  @!P2 IMAD.MOV R2, RZ, RZ, -R2 ;  /* 0x000000ffff02a224 */ /* 0x000fe400078e0a02 */
[----:B------:R-:W-:Y:S01]  /*84e0*/  @!P5 IMAD.MOV R4, RZ, RZ, -R4 ;  /* 0x000000ffff04d224 */ /* 0x000fe200078e0a04 */
[----:B------:R-:W-:Y:S01]  /*84f0*/  ISETP.GT.U32.AND P5, PT, R7, R16, PT ;  /* 0x000000100700720c */ /* 0x000fe20003fa4070 */
[----:B------:R-:W-:Y:S01]  /*8500*/  IMAD.MOV R21, RZ, RZ, -R21 ;  /* 0x000000ffff157224 */ /* 0x000fe200078e0a15 */
[----:B------:R0:W-:Y:S01]  /*8510*/  STL [R1+0x7b8], R2 ;  /* 0x0007b80201007387 */ /* 0x0001e20000100800 */
[----:B------:R-:W-:Y:S02]  /*8520*/  IMAD.MOV.U32 R3, RZ, RZ, R8 ;  /* 0x000000ffff037224 */ /* 0x000fe400078e0008 */
[----:B------:R-:W-:Y:S01]  /*8530*/  @!P3 IMAD.IADD R10, R10, 0x1, -R7 ;  /* 0x000000010a0ab824 */ /* 0x000fe200078e0a07 */
[----:B------:R2:W-:Y:S01]  /*8540*/  STL [R1+0x7b4], R4 ;  /* 0x0007b40401007387 */ /* 0x0005e20000100800 */
[----:B------:R-:W-:Y:S01]  /*8550*/  @!P0 IMAD.MOV R3, RZ, RZ, -R3 ;  /* 0x000000ffff038224 */ /* 0x000fe200078e0a03 */
[----:B------:R-:W-:Y:S01]  /*8560*/  ISETP.GE.AND P0, PT, R13, RZ, PT ;  /* 0x000000ff0d00720c */ /* 0x000fe20003f06270 */
[C---:B------:R-:W-:Y:S01]  /*8570*/  IMAD R18, R7.reuse, R21, R18 ;  /* 0x0000001507127224 */ /* 0x040fe200078e0212 */
[----:B------:R-:W-:Y:S01]  /*8580*/  ISETP.GT.U32.AND P2, PT, R7, R10, PT ;  /* 0x0000000a0700720c */ /* 0x000fe20003f44070 */
[----:B------:R-:W-:Y:S01]  /*8590*/  @!P6 IMAD.IADD R11, R11, 0x1, -R7 ;  /* 0x000000010b0be824 */ /* 0x000fe200078e0a07 */
[----:B------:R3:W-:Y:S01]  /*85a0*/  STL [R1+0x7b0], R3 ;  /* 0x0007b00301007387 */ /* 0x0007e20000100800 */
[----:B0-----:R-:W-:Y:S01]  /*85b0*/  IMAD.MOV.U32 R2, RZ, RZ, R9 ;  /* 0x000000ffff027224 */ /* 0x001fe200078e0009 */
[----:B------:R-:W-:Y:S01]  /*85c0*/  ISETP.GT.U32.AND P6, PT, R7, R18, PT ;  /* 0x000000120700720c */ /* 0x000fe20003fc4070 */
[----:B------:R-:W-:Y:S01]  /*85d0*/  @!P5 IMAD.IADD R16, R16, 0x1, -R7 ;  /* 0x000000011010d824 */ /* 0x000fe200078e0a07 */
[----:B------:R-:W-:Y:S01]  /*85e0*/  ISETP.GE.AND P3, PT, R12, RZ, PT ;  /* 0x000000ff0c00720c */ /* 0x000fe20003f66270 */
[----:B--2---:R-:W-:-:S03]  /*85f0*/  IMAD.HI.U32 R4, R6, R20, RZ ;  /* 0x0000001406047227 */ /* 0x004fc600078e00ff */
[C---:B------:R-:W-:Y:S01]  /*8600*/  ISETP.GT.U32.AND P5, PT, R7.reuse, R16, PT ;  /* 0x000000100700720c */ /* 0x040fe20003fa4070 */
[----:B------:R-:W-:Y:S01]  /*8610*/  @!P4 IMAD.MOV R2, RZ, RZ, -R2 ;  /* 0x000000ffff02c224 */ /* 0x000fe200078e0a02 */
[----:B------:R-:W-:Y:S01]  /*8620*/  ISETP.GE.AND P4, PT, R14, RZ, PT ;  /* 0x000000ff0e00720c */ /* 0x000fe20003f86270 */
[----:B------:R-:W-:Y:S02]  /*8630*/  IMAD.MOV R4, RZ, RZ, -R4 ;  /* 0x000000ffff047224 */ /* 0x000fe400078e0a04 */
[----:B------:R-:W-:Y:S01]  /*8640*/  VIADD R8, R0, 0x97 ;  /* 0x0000009700087836 */ /* 0x000fe20000000000 */
[----:B------:R0:W-:Y:S01]  /*8650*/  STL [R1+0x7ac], R2 ;  /* 0x0007ac0201007387 */ /* 0x0001e20000100800 */
[----:B------:R-:W-:Y:S02]  /*8660*/  IMAD R4, R7, R4, R20 ;  /* 0x0000000407047224 */ /* 0x000fe400078e0214 */
[--C-:B------:R-:W-:Y:S01]  /*8670*/  @!P2 IMAD.IADD R10, R10, 0x1, -R7.reuse ;  /* 0x000000010a0aa824 */ /* 0x100fe200078e0a07 */
[----:B------:R-:W-:Y:S01]  /*8680*/  IABS R14, R8 ;  /* 0x00000008000e7213 */ /* 0x000fe20000000000 */
[----:B------:R-:W-:Y:S01]  /*8690*/  @!P6 IMAD.IADD R18, R18, 0x1, -R7 ;  /* 0x000000011212e824 */ /* 0x000fe200078e0a07 */
[----:B------:R-:W-:Y:S01]  /*86a0*/  ISETP.GE.AND P2, PT, R15, RZ, PT ;  /* 0x000000ff0f00720c */ /* 0x000fe20003f46270 */
[----:B---3--:R-:W-:-:S02]  /*86b0*/  IMAD.MOV.U32 R3, RZ, RZ, R10 ;  /* 0x000000ffff037224 */ /* 0x008fc400078e000a */
[----:B------:R-:W-:Y:S01]  /*86c0*/  IMAD.HI.U32 R10, R6, R14, RZ ;  /* 0x0000000e060a7227 */ /* 0x000fe200078e00ff */
[----:B------:R-:W-:-:S03]  /*86d0*/  ISETP.GT.U32.AND P6, PT, R7, R18, PT ;  /* 0x000000120700720c */ /* 0x000fc60003fc4070 */
[----:B0-----:R-:W-:Y:S02]  /*86e0*/  IMAD.MOV.U32 R2, RZ, RZ, R11 ;  /* 0x000000ffff027224 */ /* 0x001fe400078e000b */
[----:B------:R-:W-:Y:S01]  /*86f0*/  @!P3 IMAD.MOV R3, RZ, RZ, -R3 ;  /* 0x000000ffff03b224 */ /* 0x000fe200078e0a03 */
[----:B------:R-:W-:Y:S01]  /*8700*/  ISETP.GE.AND P3, PT, R17, RZ, PT ;  /* 0x000000ff1100720c */ /* 0x000fe20003f66270 */
[----:B------:R-:W-:Y:S01]  /*8710*/  @!P0 IMAD.MOV R2, RZ, RZ, -R2 ;  /* 0x000000ffff028224 */ /* 0x000fe200078e0a02 */
[----:B------:R-:W-:Y:S01]  /*8720*/  ISETP.GT.U32.AND P0, PT, R7, R4, PT ;  /* 0x000000040700720c */ /* 0x000fe20003f04070 */
[----:B------:R-:W-:Y:S01]  /*8730*/  VIADD R9, R0, 0x98 ;  /* 0x0000009800097836 */ /* 0x000fe20000000000 */
[----:B------:R-:W-:Y:S01]  /*8740*/  STL [R1+0x7a8], R3 ;  /* 0x0007a80301007387 */ /* 0x000fe20000100800 */
[----:B------:R-:W-:Y:S01]  /*8750*/  @!P5 IMAD.IADD R16, R16, 0x1, -R7 ;  /* 0x000000011010d824 */ /* 0x000fe200078e0a07 */
[----:B------:R-:W-:Y:S01]  /*8760*/  ISETP.GE.AND P5, PT, R8, RZ, PT ;  /* 0x000000ff0800720c */ /* 0x000fe20003fa6270 */
[----:B------:R-:W-:Y:S01]  /*8770*/  IMAD.MOV R10, RZ, RZ, -R10 ;  /* 0x000000ffff0a7224 */ /* 0x000fe200078e0a0a */
[----:B------:R0:W-:Y:S01]  /*8780*/  STL [R1+0x798], R2 ;  /* 0x0007980201007387 */ /* 0x0001e20000100800 */
[----:B------:R-:W-:Y:S01]  /*8790*/  IABS R12, R9 ;  /* 0x00000009000c7213 */ /* 0x000fe20000000000 */
[----:B------:R-:W-:-:S02]  /*87a0*/  VIADD R5, R0, 0x99 ;  /* 0x0000009900057836 */ /* 0x000fc40000000000 */
[----:B------:R-:W-:Y:S02]  /*87b0*/  IMAD R14, R7, R10, R14 ;  /* 0x0000000a070e7224 */ /* 0x000fe400078e020e */
[----:B------:R-:W-:Y:S01]  /*87c0*/  IMAD.HI.U32 R8, R6, R12, RZ ;  /* 0x0000000c06087227 */ /* 0x000fe200078e00ff */
[----:B------:R-:W-:-:S03]  /*87d0*/  IABS R11, R5 ;  /* 0x00000005000b7213 */ /* 0x000fc60000000000 */
[--C-:B------:R-:W-:Y:S02]  /*87e0*/  @!P0 IMAD.IADD R4, R4, 0x1, -R7.reuse ;  /* 0x0000000104048824 */ /* 0x100fe400078e0a07 */
[----:B0-----:R-:W-:Y:S02]  /*87f0*/  IMAD.MOV.U32 R2, RZ, RZ, R16 ;  /* 0x000000ffff027224 */ /* 0x001fe400078e0010 */
[----:B------:R-:W-:Y:S01]  /*8800*/  @!P6 IMAD.IADD R18, R18, 0x1, -R7 ;  /* 0x000000011212e824 */ /* 0x000fe200078e0a07 */
[C---:B------:R-:W-:Y:S01]  /*8810*/  ISETP.GT.U32.AND P0, PT, R7.reuse, R4, PT ;  /* 0x000000040700720c */ /* 0x040fe20003f04070 */
[----:B------:R-:W-:Y:S01]  /*8820*/  @!P4 IMAD.MOV R2, RZ, RZ, -R2 ;  /* 0x000000ffff02c224 */ /* 0x000fe200078e0a02 */
[----:B------:R-:W-:Y:S01]  /*8830*/  ISETP.GT.U32.AND P6, PT, R7, R14, PT ;  /* 0x0000000e0700720c */ /* 0x000fe20003fc4070 */
[----:B------:R-:W-:Y:S01]  /*8840*/  IMAD.MOV R8, RZ, RZ, -R8 ;  /* 0x000000ffff087224 */ /* 0x000fe200078e0a08 */
[----:B------:R-:W-:Y:S01]  /*8850*/  ISETP.GE.AND P4, PT, R9, RZ, PT ;  /* 0x000000ff0900720c */ /* 0x000fe20003f86270 */
[----:B------:R-:W-:Y:S01]  /*8860*/  IMAD.HI.U32 R13, R6, R11, RZ ;  /* 0x0000000b060d7227 */ /* 0x000fe200078e00ff */
[----:B------:R0:W-:Y:S03]  /*8870*/  STL [R1+0x77c], R2 ;  /* 0x00077c0201007387 */ /* 0x0001e60000100800 */
[----:B------:R-:W-:-:S02]  /*8880*/  IMAD R12, R7, R8, R12 ;  /* 0x00000008070c7224 */ /* 0x000fc400078e020c */
[----:B------:R-:W-:Y:S02]  /*8890*/  IMAD.MOV R13, RZ, RZ, -R13 ;  /* 0x000000ffff0d7224 */ /* 0x000fe400078e0a0d */
[----:B------:R-:W-:Y:S01]  /*88a0*/  @!P0 IMAD.IADD R4, R4, 0x1, -R7 ;  /* 0x0000000104048824 */ /* 0x000fe200078e0a07 */
[C---:B------:R-:W-:Y:S01]  /*88b0*/  ISETP.GT.U32.AND P0, PT, R7.reuse, R12, PT ;  /* 0x0000000c0700720c */ /* 0x040fe20003f04070 */
[----:B------:R-:W-:Y:S02]  /*88c0*/  IMAD R11, R7, R13, R11 ;  /* 0x0000000d070b7224 */ /* 0x000fe400078e020b */
[----:B0-----:R-:W-:Y:S02]  /*88d0*/  IMAD.MOV.U32 R2, RZ, RZ, R18 ;  /* 0x000000ffff027224 */ /* 0x001fe400078e0012 */
[--C-:B------:R-:W-:Y:S02]  /*88e0*/  @!P6 IMAD.IADD R14, R14, 0x1, -R7.reuse ;  /* 0x000000010e0ee824 */ /* 0x100fe400078e0a07 */
[----:B------:R-:W-:Y:S01]  /*88f0*/  @!P2 IMAD.MOV R2, RZ, RZ, -R2 ;  /* 0x000000ffff02a224 */ /* 0x000fe200078e0a02 */
[----:B------:R-:W-:Y:S01]  /*8900*/  ISETP.GE.AND P2, PT, R5, RZ, PT ;  /* 0x000000ff0500720c */ /* 0x000fe20003f46270 */
[C---:B------:R-:W-:Y:S01]  /*8910*/  VIADD R17, R0.reuse, 0x9a ;  /* 0x0000009a00117836 */ /* 0x040fe20000000000 */
[----:B------:R-:W-:Y:S01]  /*8920*/  ISETP.GT.U32.AND P6, PT, R7, R14, PT ;  /* 0x0000000e0700720c */ /* 0x000fe20003fc4070 */
[----:B------:R-:W-:Y:S01]  /*8930*/  VIADD R13, R0, 0x9b ;  /* 0x0000009b000d7836 */ /* 0x000fe20000000000 */
[----:B------:R0:W-:Y:S01]  /*8940*/  STL [R1+0x79c], R2 ;  /* 0x00079c0201007387 */ /* 0x0001e20000100800 */
[----:B------:R-:W-:Y:S01]  /*8950*/  @!P0 IMAD.IADD R12, R12, 0x1, -R7 ;  /* 0x000000010c0c8824 */ /* 0x000fe200078e0a07 */
[----:B------:R-:W-:Y:S01]  /*8960*/  IABS R10, R17 ;  /* 0x00000011000a7213 */ /* 0x000fe20000000000 */
[----:B------:R-:W-:Y:S01]  /*8970*/  VIADD R20, R0, 0xa4 ;  /* 0x000000a400147836 */ /* 0x000fe20000000000 */
[----:B------:R-:W-:-:S02]  /*8980*/  IABS R15, R13 ;  /* 0x0000000d000f7213 */ /* 0x000fc40000000000 */
[----:B------:R-:W-:Y:S01]  /*8990*/  ISETP.GT.U32.AND P0, PT, R7, R12, PT ;  /* 0x0000000c0700720c */ /* 0x000fe20003f04070 */
[----:B------:R-:W-:-:S04]  /*89a0*/  IMAD.HI.U32 R5, R6, R10, RZ ;  /* 0x0000000a06057227 */ /* 0x000fc800078e00ff */
[----:B0-----:R-:W-:Y:S02]  /*89b0*/  IMAD.MOV.U32 R2, RZ, RZ, R4 ;  /* 0x000000ffff027224 */ /* 0x001fe400078e0004 */
[----:B------:R-:W-:Y:S02]  /*89c0*/  IMAD.MOV R5, RZ, RZ, -R5 ;  /* 0x000000ffff057224 */ /* 0x000fe400078e0a05 */
[----:B------:R-:W-:Y:S01]  /*89d0*/  @!P3 IMAD.MOV R2, RZ, RZ, -R2 ;  /* 0x000000ffff02b224 */ /* 0x000fe200078e0a02 */
[C---:B------:R-:W-:Y:S01]  /*89e0*/  ISETP.GT.U32.AND P3, PT, R7.reuse, R11, PT ;  /* 0x0000000b0700720c */ /* 0x040fe20003f64070 */
[----:B------:R-:W-:Y:S02]  /*89f0*/  VIADD R4, R0, 0x9c ;  /* 0x0000009c00047836 */ /* 0x000fe40000000000 */
[----:B------:R-:W-:Y:S01]  /*8a00*/  @!P6 IMAD.IADD R14, R14, 0x1, -R7 ;  /* 0x000000010e0ee824 */ /* 0x000fe200078e0a07 */
[----:B------:R0:W-:Y:S01]  /*8a10*/  STL [R1+0x7a4], R2 ;  /* 0x0007a40201007387 */ /* 0x0001e20000100800 */
[----:B------:R-:W-:Y:S01]  /*8a20*/  IMAD R10, R7, R5, R10 ;  /* 0x00000005070a7224 */ /* 0x000fe200078e020a */
[----:B------:R-:W-:Y:S01]  /*8a30*/  IABS R9, R4 ;  /* 0x0000000400097213 */ /* 0x000fe20000000000 */
[----:B------:R-:W-:-:S03]  /*8a40*/  IMAD.HI.U32 R18, R6, R15, RZ ;  /* 0x0000000f06127227 */ /* 0x000fc600078e00ff */
[----:B------:R-:W-:Y:S01]  /*8a50*/  ISETP.GT.U32.AND P6, PT, R7, R10, PT ;  /* 0x0000000a0700720c */ /* 0x000fe20003fc4070 */
[--C-:B------:R-:W-:Y:S01]  /*8a60*/  @!P0 IMAD.IADD R12, R12, 0x1, -R7.reuse ;  /* 0x000000010c0c8824 */ /* 0x100fe200078e0a07 */
[----:B------:R-:W-:Y:S01]  /*8a70*/  ISETP.GE.AND P0, PT, R13, RZ, PT ;  /* 0x000000ff0d00720c */ /* 0x000fe20003f06270 */
[----:B------:R-:W-:Y:S02]  /*8a80*/  @!P3 IMAD.IADD R11, R11, 0x1, -R7 ;  /* 0x000000010b0bb824 */ /* 0x000fe400078e0a07 */
[----:B0-----:R-:W-:Y:S02]  /*8a90*/  IMAD.MOV.U32 R2, RZ, RZ, R14 ;  /* 0x000000ffff027224 */ /* 0x001fe400078e000e */
[----:B------:R-:W-:Y:S01]  /*8aa0*/  IMAD.HI.U32 R14, R6, R9, RZ ;  /* 0x00000009060e7227 */ /* 0x000fe200078e00ff */
[----:B------:R-:W-:-:S03]  /*8ab0*/  ISETP.GT.U32.AND P3, PT, R7, R11, PT ;  /* 0x0000000b0700720c */ /* 0x000fc60003f64070 */
[----:B------:R-:W-:Y:S01]  /*8ac0*/  @!P5 IMAD.MOV R2, RZ, RZ, -R2 ;  /* 0x000000ffff02d224 */ /* 0x000fe200078e0a02 */
[----:B------:R-:W-:Y:S01]  /*8ad0*/  ISETP.GE.AND P5, PT, R17, RZ, PT ;  /* 0x000000ff1100720c */ /* 0x000fe20003fa6270 */
[----:B------:R-:W-:Y:S02]  /*8ae0*/  IMAD.MOV R17, RZ, RZ, -R18 ;  /* 0x000000ffff117224 */ /* 0x000fe400078e0a12 */
[----:B------:R-:W-:Y:S01]  /*8af0*/  IMAD.MOV R14, RZ, RZ, -R14 ;  /* 0x000000ffff0e7224 */ /* 0x000fe200078e0a0e */
[----:B------:R0:W-:Y:S01]  /*8b00*/  STL [R1+0x7a0], R2 ;  /* 0x0007a00201007387 */ /* 0x0001e20000100800 */
[C---:B------:R-:W-:Y:S02]  /*8b10*/  IMAD R13, R7.reuse, R17, R15 ;  /* 0x00000011070d7224 */ /* 0x040fe400078e020f */
[----:B------:R-:W-:Y:S02]  /*8b20*/  VIADD R5, R0, 0x9d ;  /* 0x0000009d00057836 */ /* 0x000fe40000000000 */
[----:B------:R-:W-:-:S02]  /*8b30*/  IMAD R9, R7, R14, R9 ;  /* 0x0000000e07097224 */ /* 0x000fc400078e0209 */
[--C-:B------:R-:W-:Y:S01]  /*8b40*/  @!P3 IMAD.IADD R11, R11, 0x1, -R7.reuse ;  /* 0x000000010b0bb824 */ /* 0x100fe200078e0a07 */
[C---:B------:R-:W-:Y:S01]  /*8b50*/  ISETP.GT.U32.AND P3, PT, R7.reuse, R13, PT ;  /* 0x0000000d0700720c */ /* 0x040fe20003f64070 */
[----:B------:R-:W-:Y:S01]  /*8b60*/  IMAD.MOV.U32 R3, RZ, RZ, R12 ;  /* 0x000000ffff037224 */ /* 0x000fe200078e000c */
[----:B------:R-:W-:Y:S01]  /*8b70*/  IABS R8, R5 ;  /* 0x0000000500087213 */ /* 0x000fe20000000000 */
[----:B------:R-:W-:Y:S02]  /*8b80*/  @!P6 IMAD.IADD R10, R10, 0x1, -R7 ;  /* 0x000000010a0ae824 */ /* 0x000fe400078e0a07 */
[----:B------:R-:W-:Y:S01]  /*8b90*/  @!P4 IMAD.MOV R3, RZ, RZ, -R3 ;  /* 0x000000ffff03c224 */ /* 0x000fe200078e0a03 */
[C---:B------:R-:W-:Y:S01]  /*8ba0*/  ISETP.GT.U32.AND P4, PT, R7.reuse, R9, PT ;  /* 0x000000090700720c */ /* 0x040fe20003f84070 */
[----:B------:R-:W-:Y:S01]  /*8bb0*/  IMAD.HI.U32 R16, R6, R8, RZ ;  /* 0x0000000806107227 */ /* 0x000fe200078e00ff */
[----:B------:R-:W-:Y:S02]  /*8bc0*/  ISETP.GT.U32.AND P6, PT, R7, R10, PT ;  /* 0x0000000a0700720c */ /* 0x000fe40003fc4070 */
[----:B------:R-:W-:Y:S01]  /*8bd0*/  STL [R1+0x78c], R3 ;  /* 0x00078c0301007387 */ /* 0x000fe20000100800 */
[----:B------:R-:W-:-:S02]  /*8be0*/  VIADD R14, R0, 0x9e ;  /* 0x0000009e000e7836 */ /* 0x000fc40000000000 */
[----:B------:R-:W-:Y:S02]  /*8bf0*/  IMAD.MOV R16, RZ, RZ, -R16 ;  /* 0x000000ffff107224 */ /* 0x000fe400078e0a10 */
[----:B0-----:R-:W-:Y:S01]  /*8c00*/  IMAD.MOV.U32 R2, RZ, RZ, R11 ;  /* 0x000000ffff027224 */ /* 0x001fe200078e000b */
[----:B------:R-:W-:Y:S01]  /*8c10*/  IABS R15, R14 ;  /* 0x0000000e000f7213 */ /* 0x000fe20000000000 */
[--C-:B------:R-:W-:Y:S01]  /*8c20*/  @!P3 IMAD.IADD R13, R13, 0x1, -R7.reuse ;  /* 0x000000010d0db824 */ /* 0x100fe200078e0a07 */
[----:B------:R-:W-:Y:S01]  /*8c30*/  ISETP.GE.AND P3, PT, R5, RZ, PT ;  /* 0x000000ff0500720c */ /* 0x000fe20003f66270 */
[----:B------:R-:W-:Y:S01]  /*8c40*/  IMAD R8, R7, R16, R8 ;  /* 0x0000001007087224 */ /* 0x000fe200078e0208 */
[----:B------:R-:W-:Y:S01]  /*8c50*/  @!P2 IADD3 R2, PT, PT, -R2, RZ, RZ ;  /* 0x000000ff0202a210 */ /* 0x000fe20007ffe1ff */
[--C-:B------:R-:W-:Y:S01]  /*8c60*/  @!P4 IMAD.IADD R9, R9, 0x1, -R7.reuse ;  /* 0x000000010909c824 */ /* 0x100fe200078e0a07 */
[C---:B------:R-:W-:Y:S01]  /*8c70*/  ISETP.GT.U32.AND P4, PT, R7.reuse, R13, PT ;  /* 0x0000000d0700720c */ /* 0x040fe20003f84070 */
[----:B------:R-:W-:Y:S01]  /*8c80*/  @!P6 IMAD.IADD R10, R10, 0x1, -R7 ;  /* 0x000000010a0ae824 */ /* 0x000fe200078e0a07 */
[----:B------:R-:W-:Y:S01]  /*8c90*/  ISETP.GT.U32.AND P6, PT, R7, R8, PT ;  /* 0x000000080700720c */ /* 0x000fe20003fc4070 */
[----:B------:R-:W-:Y:S01]  /*8ca0*/  IMAD.HI.U32 R5, R6, R15, RZ ;  /* 0x0000000f06057227 */ /* 0x000fe200078e00ff */
[----:B------:R0:W-:Y:S01]  /*8cb0*/  STL [R1+0x790], R2 ;  /* 0x0007900201007387 */ /* 0x0001e20000100800 */
[----:B------:R-:W-:-:S02]  /*8cc0*/  ISETP.GE.AND P2, PT, R4, RZ, PT ;  /* 0x000000ff0400720c */ /* 0x000fc40003f46270 */
[C---:B------:R-:W-:Y:S02]  /*8cd0*/  VIADD R4, R0.reuse, 0x9f ;  /* 0x0000009f00047836 */ /* 0x040fe40000000000 */
[C---:B------:R-:W-:Y:S02]  /*8ce0*/  VIADD R12, R0.reuse, 0xa0 ;  /* 0x000000a0000c7836 */ /* 0x040fe40000000000 */
[----:B------:R-:W-:Y:S01]  /*8cf0*/  VIADD R11, R0, 0xa2 ;  /* 0x000000a2000b7836 */ /* 0x000fe20000000000 */
[----:B------:R-:W-:Y:S01]  /*8d00*/  IABS R17, R4 ;  /* 0x0000000400117213 */ /* 0x000fe20000000000 */
[----:B------:R-:W-:Y:S01]  /*8d10*/  @!P4 IMAD.IADD R13, R13, 0x1, -R7 ;  /* 0x000000010d0dc824 */ /* 0x000fe200078e0a07 */
[----:B------:R-:W-:Y:S01]  /*8d20*/  IABS R18, R12 ;  /* 0x0000000c00127213 */ /* 0x000fe20000000000 */
[----:B0-----:R-:W-:Y:S02]  /*8d30*/  IMAD.MOV.U32 R2, RZ, RZ, R10 ;  /* 0x000000ffff027224 */ /* 0x001fe400078e000a */
[----:B------:R-:W-:-:S02]  /*8d40*/  IMAD.MOV R10, RZ, RZ, -R5 ;  /* 0x000000ffff0a7224 */ /* 0x000fc400078e0a05 */
[----:B------:R-:W-:Y:S01]  /*8d50*/  @!P6 IMAD.IADD R8, R8, 0x1, -R7 ;  /* 0x000000010808e824 */ /* 0x000fe200078e0a07 */
[C---:B------:R-:W-:Y:S01]  /*8d60*/  ISETP.GT.U32.AND P6, PT, R7.reuse, R9, PT ;  /* 0x000000090700720c */ /* 0x040fe20003fc4070 */
[----:B------:R-:W-:Y:S02]  /*8d70*/  IMAD R15, R7, R10, R15 ;  /* 0x0000000a070f7224 */ /* 0x000fe400078e020f */
[----:B------:R-:W-:-:S03]  /*8d80*/  IMAD.HI.U32 R5, R6, R17, RZ ;  /* 0x0000001106057227 */ /* 0x000fc600078e00ff */
[C---:B------:R-:W-:Y:S01]  /*8d90*/  ISETP.GT.U32.AND P4, PT, R7.reuse, R15, PT ;  /* 0x0000000f0700720c */ /* 0x040fe20003f84070 */
[----:B------:R-:W-:Y:S02]  /*8da0*/  IMAD.MOV R5, RZ, RZ, -R5 ;  /* 0x000000ffff057224 */ /* 0x000fe400078e0a05 */
[----:B------:R-:W-:Y:S01]  /*8db0*/  @!P5 IMAD.MOV R2, RZ, RZ, -R2 ;  /* 0x000000ffff02d224 */ /* 0x000fe200078e0a02 */
[C---:B------:R-:W-:Y:S01]  /*8dc0*/  ISETP.GT.U32.AND P5, PT, R7.reuse, R8, PT ;  /* 0x000000080700720c */ /* 0x040fe20003fa4070 */
[----:B------:R-:W-:Y:S02]  /*8dd0*/  VIADD R10, R0, 0xa1 ;  /* 0x000000a1000a7836 */ /* 0x000fe40000000000 */
[----:B------:R-:W-:Y:S01]  /*8de0*/  IMAD R17, R7, R5, R17 ;  /* 0x0000000507117224 */ /* 0x000fe200078e0211 */
[----:B------:R0:W-:Y:S01]  /*8df0*/  STL [R1+0x794], R2 ;  /* 0x0007940201007387 */ /* 0x0001e20000100800 */
[----:B------:R-:W-:Y:S01]  /*8e00*/  @!P6 IMAD.IADD R9, R9, 0x1, -R7 ;  /* 0x000000010909e824 */ /* 0x000fe200078e0a07 */
[----:B------:R-:W-:Y:S01]  /*8e10*/  IABS R5, R10 ;  /* 0x0000000a00057213 */ /* 0x000fe20000000000 */
[----:B------:R-:W-:Y:S01]  /*8e20*/  IMAD.HI.U32 R19, R6, R18, RZ ;  /* 0x0000001206137227 */ /* 0x000fe200078e00ff */
[----:B------:R-:W-:-:S03]  /*8e30*/  ISETP.GT.U32.AND P6, PT, R7, R17, PT ;  /* 0x000000110700720c */ /* 0x000fc60003fc4070 */
[----:B------:R-:W-:Y:S01]  /*8e40*/  @!P4 IMAD.IADD R15, R15, 0x1, -R7 ;  /* 0x000000010f0fc824 */ /* 0x000fe200078e0a07 */
[----:B------:R-:W-:Y:S01]  /*8e50*/  ISETP.GE.AND P4, PT, R4, RZ, PT ;  /* 0x000000ff0400720c */ /* 0x000fe20003f86270 */
[----:B------:R-:W-:Y:S02]  /*8e60*/  IMAD.MOV R19, RZ, RZ, -R19 ;  /* 0x000000ffff137224 */ /* 0x000fe400078e0a13 */
[----:B0-----:R-:W-:Y:S02]  /*8e70*/  IMAD.MOV.U32 R2, RZ, RZ, R13 ;  /* 0x000000ffff027224 */ /* 0x001fe400078e000d */
[----:B------:R-:W-:-:S04]  /*8e80*/  IMAD.HI.U32 R16, R6, R5, RZ ;  /* 0x0000000506107227 */ /* 0x000fc800078e00ff */
[----:B------:R-:W-:Y:S01]  /*8e90*/  @!P0 IMAD.MOV R2, RZ, RZ, -R2 ;  /* 0x000000ffff028224 */ /* 0x000fe200078e0a02 */
[C---:B------:R-:W-:Y:S01]  /*8ea0*/  ISETP.GT.U32.AND P0, PT, R7.reuse, R15, PT ;  /* 0x0000000f0700720c */ /* 0x040fe20003f04070 */
[C---:B------:R-:W-:Y:S02]  /*8eb0*/  IMAD R4, R7.reuse, R19, R18 ;  /* 0x0000001307047224 */ /* 0x040fe400078e0212 */
[----:B------:R-:W-:Y:S01]  /*8ec0*/  IMAD.MOV R16, RZ, RZ, -R16 ;  /* 0x000000ffff107224 */ /* 0x000fe200078e0a10 */
[----:B------:R0:W-:Y:S01]  /*8ed0*/  STL [R1+0x788], R2 ;  /* 0x0007880201007387 */ /* 0x0001e20000100800 */
[----:B------:R-:W-:Y:S02]  /*8ee0*/  IMAD.MOV.U32 R3, RZ, RZ, R9 ;  /* 0x000000ffff037224 */ /* 0x000fe400078e0009 */
[C---:B------:R-:W-:Y:S02]  /*8ef0*/  IMAD R5, R7.reuse, R16, R5 ;  /* 0x0000001007057224 */ /* 0x040fe400078e0205 */
[----:B------:R-:W-:Y:S01]  /*8f00*/  @!P2 IMAD.MOV R3, RZ, RZ, -R3 ;  /* 0x000000ffff03a224 */ /* 0x000fe200078e0a03 */
[----:B------:R-:W-:Y:S01]  /*8f10*/  ISETP.GT.U32.AND P2, PT, R7, R4, PT ;  /* 0x000000040700720c */ /* 0x000fe20003f44070 */
[--C-:B------:R-:W-:Y:S01]  /*8f20*/  @!P5 IMAD.IADD R8, R8, 0x1, -R7.reuse ;  /* 0x000000010808d824 */ /* 0x100fe200078e0a07 */
[----:B------:R-:W-:Y:S01]  /*8f30*/  ISETP.GE.AND P5, PT, R14, RZ, PT ;  /* 0x000000ff0e00720c */ /* 0x000fe20003fa6270 */
[--C-:B------:R-:W-:Y:S01]  /*8f40*/  @!P6 IMAD.IADD R17, R17, 0x1, -R7.reuse ;  /* 0x000000011111e824 */ /* 0x100fe200078e0a07 */
[----:B------:R-:W-:Y:S01]  /*8f50*/  IABS R14, R11 ;  /* 0x0000000b000e7213 */ /* 0x000fe20000000000 */
[----:B------:R-:W-:Y:S01]  /*8f60*/  @!P0 IMAD.IADD R15, R15, 0x1, -R7 ;  /* 0x000000010f0f8824 */ /* 0x000fe200078e0a07 */
[C---:B------:R-:W-:Y:S01]  /*8f70*/  ISETP.GT.U32.AND P0, PT, R7.reuse, R5, PT ;  /* 0x000000050700720c */ /* 0x040fe20003f04070 */
[----:B0-----:R-:W-:Y:S01]  /*8f80*/  IMAD.MOV.U32 R2, RZ, RZ, R8 ;  /* 0x000000ffff027224 */ /* 0x001fe200078e0008 */
[----:B------:R-:W-:Y:S01]  /*8f90*/  ISETP.GT.U32.AND P6, PT, R7, R17, PT ;  /* 0x000000110700720c */ /* 0x000fe20003fc4070 */
[----:B------:R-:W-:Y:S01]  /*8fa0*/  IMAD.HI.U32 R13, R6, R14, RZ ;  /* 0x0000000e060d7227 */ /* 0x000fe200078e00ff */
[----:B------:R0:W-:Y:S03]  /*8fb0*/  STL [R1+0x784], R3 ;  /* 0x0007840301007387 */ /* 0x0001e60000100800 */
[----:B------:R-:W-:-:S02]  /*8fc0*/  IMAD.MOV R13, RZ, RZ, -R13 ;  /* 0x000000ffff0d7224 */ /* 0x000fc400078e0a0d */
[--C-:B------:R-:W-:Y:S01]  /*8fd0*/  @!P2 IMAD.IADD R4, R4, 0x1, -R7.reuse ;  /* 0x000000010404a824 */ /* 0x100fe200078e0a07 */
[----:B------:R-:W-:Y:S01]  /*8fe0*/  ISETP.GE.AND P2, PT, R10, RZ, PT ;  /* 0x000000ff0a00720c */ /* 0x000fe20003f46270 */
[----:B------:R-:W-:Y:S02]  /*8ff0*/  IMAD R8, R7, R13, R14 ;  /* 0x0000000d07087224 */ /* 0x000fe400078e020e */
[----:B------:R-:W-:Y:S02]  /*9000*/  VIADD R9, R0, 0xa3 ;  /* 0x000000a300097836 */ /* 0x000fe40000000000 */
[----:B------:R-:W-:Y:S01]  /*9010*/  @!P3 IMAD.MOV R2, RZ, RZ, -R2 ;  /* 0x000000ffff02b224 */ /* 0x000fe200078e0a02 */
[----:B------:R-:W-:Y:S01]  /*9020*/  ISETP.GE.AND P3, PT, R12, RZ, PT ;  /* 0x000000ff0c00720c */ /* 0x000fe20003f66270 */
[--C-:B------:R-:W-:Y:S01]  /*9030*/  @!P0 IMAD.IADD R5, R5, 0x1, -R7.reuse ;  /* 0x0000000105058824 */ /* 0x100fe200078e0a07 */
[----:B------:R-:W-:Y:S01]  /*9040*/  ISETP.GT.U32.AND P0, PT, R7, R4, PT ;  /* 0x000000040700720c */ /* 0x000fe20003f04070 */
[----:B------:R-:W-:Y:S01]  /*9050*/  VIADD R13, R0, 0xa5 ;  /* 0x000000a5000d7836 */ /* 0x000fe20000000000 */
[----:B------:R-:W-:Y:S01]  /*9060*/  IABS R12, R20 ;  /* 0x00000014000c7213 */ /* 0x000fe20000000000 */
[----:B------:R-:W-:Y:S01]  /*9070*/  @!P6 IMAD.IADD R17, R17, 0x1, -R7 ;  /* 0x000000011111e824 */ /* 0x000fe200078e0a07 */
[----:B------:R-:W-:Y:S01]  /*9080*/  IABS R14, R9 ;  /* 0x00000009000e7213 */ /* 0x000fe20000000000 */
[----:B0-----:R-:W-:Y:S01]  /*9090*/  IMAD.MOV.U32 R3, RZ, RZ, R15 ;  /* 0x000000ffff037224 */ /* 0x001fe200078e000f */
[C---:B------:R-:W-:Y:S01]  /*90a0*/  ISETP.GT.U32.AND P6, PT, R7.reuse, R8, PT ;  /* 0x000000080700720c */ /* 0x040fe20003fc4070 */
[----:B------:R0:W-:Y:S01]  /*90b0*/  STL [R1+0x780], R2 ;  /* 0x0007800201007387 */ /* 0x0001e20000100800 */
[----:B------:R-:W-:Y:S01]  /*90c0*/  IABS R16, R13 ;  /* 0x0000000d00107213 */ /* 0x000fe20000000000 */
[----:B------:R-:W-:Y:S01]  /*90d0*/  @!P5 IMAD.MOV R3, RZ, RZ, -R3 ;  /* 0x000000ffff03d224 */ /* 0x000fe200078e0a03 */
[----:B------:R-:W-:Y:S01]  /*90e0*/  ISETP.GT.U32.AND P5, PT, R7, R5, PT ;  /* 0x000000050700720c */ /* 0x000fe20003fa4070 */
[----:B------:R-:W-:-:S02]  /*90f0*/  IMAD.MOV.U32 R10, RZ, RZ, R12 ;  /* 0x000000ffff0a7224 */ /* 0x000fc400078e000c */
[----:B------:R-:W-:Y:S01]  /*9100*/  IMAD.HI.U32 R12, R6, R14, RZ ;  /* 0x0000000e060c7227 */ /* 0x000fe200078e00ff */
[----:B------:R2:W-:Y:S03]  /*9110*/  STL [R1+0x774], R3 ;  /* 0x0007740301007387 */ /* 0x0005e60000100800 */
[----:B0-----:R-:W-:Y:S02]  /*9120*/  IMAD.MOV.U32 R2, RZ, RZ, R17 ;  /* 0x000000ffff027224 */ /* 0x001fe400078e0011 */
[----:B------:R-:W-:Y:S01]  /*9130*/  @!P0 IMAD.IADD R4, R4, 0x1, -R7 ;  /* 0x0000000104048824 */ /* 0x000fe200078e0a07 */
[----:B------:R-:W-:Y:S01]  /*9140*/  ISETP.GE.AND P0, PT, R9, RZ, PT ;  /* 0x000000ff0900720c */ /* 0x000fe20003f06270 */
[----:B------:R-:W-:Y:S01]  /*9150*/  @!P4 IMAD.MOV R2, RZ, RZ, -R2 ;  /* 0x000000ffff02c224 */ /* 0x000fe200078e0a02 */
[----:B------:R-:W-:Y:S01]  /*9160*/  ISETP.GE.AND P4, PT, R11, RZ, PT ;  /* 0x000000ff0b00720c */ /* 0x000fe20003f86270 */
[----:B------:R-:W-:-:S02]  /*9170*/  IMAD.MOV.U32 R11, RZ, RZ, R16 ;  /* 0x000000ffff0b7224 */ /* 0x000fc400078e0010 */
[----:B------:R-:W-:Y:S01]  /*9180*/  IMAD.MOV R16, RZ, RZ, -R12 ;  /* 0x000000ffff107224 */ /* 0x000fe200078e0a0c */
[----:B------:R0:W-:Y:S01]  /*9190*/  STL [R1+0x778], R2 ;  /* 0x0007780201007387 */ /* 0x0001e20000100800 */
[--C-:B------:R-:W-:Y:S02]  /*91a0*/  @!P6 IMAD.IADD R8, R8, 0x1, -R7.reuse ;  /* 0x000000010808e824 */ /* 0x100fe400078e0a07 */
[----:B------:R-:W-:Y:S02]  /*91b0*/  IMAD R9, R7, R16, R14 ;  /* 0x0000001007097224 */ /* 0x000fe400078e020e */
[----:B------:R-:W-:Y:S01]  /*91c0*/  @!P5 IMAD.IADD R5, R5, 0x1, -R7 ;  /* 0x000000010505d824 */ /* 0x000fe200078e0a07 */
[C---:B------:R-:W-:Y:S01]  /*91d0*/  ISETP.GT.U32.AND P6, PT, R7.reuse, R8, PT ;  /* 0x000000080700720c */ /* 0x040fe20003fc4070 */
[----:B------:R-:W-:Y:S01]  /*91e0*/  IMAD.HI.U32 R15, R6, R10, RZ ;  /* 0x0000000a060f7227 */ /* 0x000fe200078e00ff */
[----:B------:R-:W-:-:S03]  /*91f0*/  ISETP.GT.U32.AND P5, PT, R7, R9, PT ;  /* 0x000000090700720c */ /* 0x000fc60003fa4070 */
[----:B------:R-:W-:-:S04]  /*9200*/  IMAD.HI.U32 R16, R6, R11, RZ ;  /* 0x0000000b06107227 */ /* 0x000fc800078e00ff */
[----:B------:R-:W-:Y:S02]  /*9210*/  IMAD.MOV R12, RZ, RZ, -R15 ;  /* 0x000000ffff0c7224 */ /* 0x000fe400078e0a0f */
[----:B------:R-:W-:Y:S02]  /*9220*/  IMAD.MOV R16, RZ, RZ, -R16 ;  /* 0x000000ffff107224 */ /* 0x000fe400078e0a10 */
[C---:B------:R-:W-:Y:S02]  /*9230*/  IMAD R10, R7.reuse, R12, R10 ;  /* 0x0000000c070a7224 */ /* 0x040fe400078e020a */
[C---:B------:R-:W-:Y:S02]  /*9240*/  IMAD R11, R7.reuse, R16, R11 ;  /* 0x00000010070b7224 */ /* 0x040fe400078e020b */
[--C-:B------:R-:W-:Y:S01]  /*9250*/  @!P6 IMAD.IADD R8, R8, 0x1, -R7.reuse ;  /* 0x000000010808e824 */ /* 0x100fe200078e0a07 */
[----:B------:R-:W-:Y:S01]  /*9260*/  ISETP.GT.U32.AND P6, PT, R7, R10, PT ;  /* 0x0000000a0700720c */ /* 0x000fe20003fc4070 */
[----:B------:R-:W-:Y:S01]  /*9270*/  @!P5 IMAD.IADD R9, R9, 0x1, -R7 ;  /* 0x000000010909d824 */ /* 0x000fe200078e0a07 */
[----:B------:R-:W-:Y:S01]  /*9280*/  ISETP.GT.U32.AND P5, PT, R7, R11, PT ;  /* 0x0000000b0700720c */ /* 0x000fe20003fa4070 */
[----:B------:R-:W-:-:S02]  /*9290*/  VIADD R14, R0, 0xa6 ;  /* 0x000000a6000e7836 */ /* 0x000fc40000000000 */
[----:B------:R-:W-:Y:S02]  /*92a0*/  VIADD R15, R0, 0xa7 ;  /* 0x000000a7000f7836 */ /* 0x000fe40000000000 */
[----:B--2---:R-:W-:Y:S01]  /*92b0*/  IMAD.MOV.U32 R3, RZ, RZ, R4 ;  /* 0x000000ffff037224 */ /* 0x004fe200078e0004 */
[----:B------:R-:W-:Y:S01]  /*92c0*/  IABS R12, R14 ;  /* 0x0000000e000c7213 */ /* 0x000fe20000000000 */
[----:B0-----:R-:W-:Y:S01]  /*92d0*/  IMAD.MOV.U32 R2, RZ, RZ, R5 ;  /* 0x000000ffff027224 */ /* 0x001fe200078e0005 */
[----:B------:R-:W-:Y:S01]  /*92e0*/  IABS R18, R15 ;  /* 0x0000000f00127213 */ /* 0x000fe20000000000 */
[----:B------:R-:W-:Y:S02]  /*92f0*/  @!P3 IMAD.MOV R3, RZ, RZ, -R3 ;  /* 0x000000ffff03b224 */ /* 0x000fe400078e0a03 */
[----:B------:R-:W-:-:S03]  /*9300*/  IMAD.HI.U32 R21, R6, R12, RZ ;  /* 0x0000000c06157227 */ /* 0x000fc600078e00ff */
[----:B------:R-:W-:Y:S01]  /*9310*/  STL [R1+0x770], R3 ;  /* 0x0007700301007387 */ /* 0x000fe20000100800 */
[--C-:B------:R-:W-:Y:S01]  /*9320*/  @!P6 IMAD.IADD R10, R10, 0x1, -R7.reuse ;  /* 0x000000010a0ae824 */ /* 0x100fe200078e0a07 */
[----:B------:R-:W-:Y:S01]  /*9330*/  ISETP.GE.AND P6, PT, R20, RZ, PT ;  /* 0x000000ff1400720c */ /* 0x000fe20003fc6270 */
[----:B------:R-:W-:Y:S01]  /*9340*/  @!P5 IMAD.IADD R11, R11, 0x1, -R7 ;  /* 0x000000010b0bd824 */ /* 0x000fe200078e0a07 */
[C---:B------:R-:W-:Y:S01]  /*9350*/  ISETP.GT.U32.AND P5, PT, R7.reuse, R9, PT ;  /* 0x000000090700720c */ /* 0x040fe20003fa4070 */
[----:B------:R-:W-:Y:S01]  /*9360*/  @!P2 IMAD.MOV R2, RZ, RZ, -R2 ;  /* 0x000000ffff02a224 */ /* 0x000fe200078e0a02 */
[C---:B------:R-:W-:Y:S01]  /*9370*/  ISETP.GT.U32.AND P3, PT, R7.reuse, R10, PT ;  /* 0x0000000a0700720c */ /* 0x040fe20003f64070 */
[----:B------:R-:W-:Y:S01]  /*9380*/  IMAD.MOV R21, RZ, RZ, -R21 ;  /* 0x000000ffff157224 */ /* 0x000fe200078e0a15 */
[----:B------:R-:W-:Y:S01]  /*9390*/  ISETP.GT.U32.AND P2, PT, R7, R11, PT ;  /* 0x0000000b0700720c */ /* 0x000fe20003f44070 */
[----:B------:R-:W-:Y:S01]  /*93a0*/  IMAD.HI.U32 R20, R6, R18, RZ ;  /* 0x0000001206147227 */ /* 0x000fe200078e00ff */
[----:B------:R0:W-:Y:S03]  /*93b0*/  STL [R1+0x76c], R2 ;  /* 0x00076c0201007387 */ /* 0x0001e60000100800 */
[----:B------:R-:W-:-:S02]  /*93c0*/  VIADD R16, R0, 0xa8 ;  /* 0x000000a800107836 */ /* 0x000fc40000000000 */
[C---:B------:R-:W-:Y:S02]  /*93d0*/  IMAD R12, R7.reuse, R21, R12 ;  /* 0x00000015070c7224 */ /* 0x040fe400078e020c */
[----:B------:R-:W-:Y:S01]  /*93e0*/  IMAD.MOV R20, RZ, RZ, -R20 ;  /* 0x000000ffff147224 */ /* 0x000fe200078e0a14 */
[----:B------:R-:W-:Y:S01]  /*93f0*/  IABS R19, R16 ;  /* 0x0000001000137213 */ /* 0x000fe20000000000 */
[----:B------:R-:W-:Y:S02]  /*9400*/  VIADD R17, R0, 0xa9 ;  /* 0x000000a900117836 */ /* 0x000fe40000000000 */
[----:B0-----:R-:W-:Y:S02]  /*9410*/  IMAD.MOV.U32 R2, RZ, RZ, R8 ;  /* 0x000000ffff027224 */ /* 0x001fe400078e0008 */
[C---:B------:R-:W-:Y:S01]  /*9420*/  IMAD R18, R7.reuse, R20, R18 ;  /* 0x0000001407127224 */ /* 0x040fe200078e0212 */
[----:B------:R-:W-:Y:S01]  /*9430*/  IABS R21, R17 ;  /* 0x0000001100157213 */ /* 0x000fe20000000000 */
[----:B------:R-:W-:Y:S01]  /*9440*/  @!P4 IMAD.MOV R2, RZ, RZ, -R2 ;  /* 0x000000ffff02c224 */ /* 0x000fe200078e0a02 */
[----:B------:R-:W-:Y:S01]  /*9450*/  ISETP.GT.U32.AND P4, PT, R7, R12, PT ;  /* 0x0000000c0700720c */ /* 0x000fe20003f84070 */
[----:B------:R-:W-:-:S03]  /*9460*/  IMAD.HI.U32 R22, R6, R19, RZ ;  /* 0x0000001306167227 */ /* 0x000fc600078e00ff */
[----:B------:R0:W-:Y:S01]  /*9470*/  STL [R1+0x768], R2 ;  /* 0x0007680201007387 */ /* 0x0001e20000100800 */
[----:B------:R-:W-:Y:S01]  /*9480*/  @!P5 IMAD.IADD R9, R9, 0x1, -R7 ;  /* 0x000000010909d824 */ /* 0x000fe200078e0a07 */
[----:B------:R-:W-:Y:S01]  /*9490*/  ISETP.GT.U32.AND P5, PT, R7, R18, PT ;  /* 0x000000120700720c */ /* 0x000fe20003fa4070 */
[----:B------:R-:W-:-:S04]  /*94a0*/  IMAD.HI.U32 R5, R6, R21, RZ ;  /* 0x0000001506057227 */ /* 0x000fc800078e00ff */
[----:B------:R-:W-:Y:S02]  /*94b0*/  IMAD.MOV R22, RZ, RZ, -R22 ;  /* 0x000000ffff167224 */ /* 0x000fe400078e0a16 */
[----:B------:R-:W-:Y:S02]  /*94c0*/  @!P3 IMAD.IADD R10, R10, 0x1, -R7 ;  /* 0x000000010a0ab824 */ /* 0x000fe400078e0a07 */
[----:B------:R-:W-:Y:S02]  /*94d0*/  IMAD.MOV R5, RZ, RZ, -R5 ;  /* 0x000000ffff057224 */ /* 0x000fe400078e0a05 */
[C---:B------:R-:W-:Y:S02]  /*94e0*/  IMAD R19, R7.reuse, R22, R19 ;  /* 0x0000001607137224 */ /* 0x040fe400078e0213 */
[----:B------:R-:W-:Y:S01]  /*94f0*/  @!P4 IMAD.IADD R12, R12, 0x1, -R7 ;  /* 0x000000010c0cc824 */ /* 0x000fe200078e0a07 */
[----:B------:R-:W-:Y:S01]  /*9500*/  ISETP.GE.AND P4, PT, R14, RZ, PT ;  /* 0x000000ff0e00720c */ /* 0x000fe20003f86270 */
[C---:B------:R-:W-:Y:S01]  /*9510*/  IMAD R5, R7.reuse, R5, R21 ;  /* 0x0000000507057224 */ /* 0x040fe200078e0215 */
[----:B------:R-:W-:Y:S01]  /*9520*/  ISETP.GT.U32.AND P3, PT, R7, R19, PT ;  /* 0x000000130700720c */ /* 0x000fe20003f64070 */
[----:B------:R-:W-:-:S02]  /*9530*/  IMAD.MOV.U32 R3, RZ, RZ, R10 ;  /* 0x000000ffff037224 */ /* 0x000fc400078e000a */
[----:B------:R-:W-:Y:S02]  /*9540*/  VIADD R4, R0, 0xaa ;  /* 0x000000aa00047836 */ /* 0x000fe40000000000 */
[----:B------:R-:W-:Y:S01]  /*9550*/  @!P5 IMAD.IADD R18, R18, 0x1, -R7 ;  /* 0x000000011212d824 */ /* 0x000fe200078e0a07 */
[C---:B------:R-:W-:Y:S01]  /*9560*/  ISETP.GT.U32.AND P5, PT, R7.reuse, R12, PT ;  /* 0x0000000c0700720c */ /* 0x040fe20003fa4070 */
[----:B------:R-:W-:Y:S01]  /*9570*/  @!P6 IMAD.MOV R3, RZ, RZ, -R3 ;  /* 0x000000ffff03e224 */ /* 0x000fe200078e0a03 */
[----:B------:R-:W-:Y:S01]  /*9580*/  ISETP.GT.U32.AND P6, PT, R7, R5, PT ;  /* 0x000000050700720c */ /* 0x000fe20003fc4070 */
[----:B------:R-:W-:Y:S01]  /*9590*/  @!P2 IMAD.IADD R11, R11, 0x1, -R7 ;  /* 0x000000010b0ba824 */ /* 0x000fe200078e0a07 */
[----:B------:R-:W-:Y:S01]  /*95a0*/  ISETP.GE.AND P2, PT, R13, RZ, PT ;  /* 0x000000ff0d00720c */ /* 0x000fe20003f46270 */
[----:B0-----:R-:W-:Y:S01]  /*95b0*/  IMAD.MOV.U32 R2, RZ, RZ, R9 ;  /* 0x000000ffff027224 */ /* 0x001fe200078e0009 */
[----:B------:R-:W-:Y:S01]  /*95c0*/  IABS R13, R4 ;  /* 0x00000004000d7213 */ /* 0x000fe20000000000 */
[----:B------:R-:W-:-:S02]  /*95d0*/  VIADD R8, R0, 0xab ;  /* 0x000000ab00087836 */ /* 0x000fc40000000000 */
[----:B------:R-:W-:Y:S01]  /*95e0*/  @!P0 IMAD.MOV R2, RZ, RZ, -R2 ;  /* 0x000000ffff028224 */ /* 0x000fe200078e0a02 */
[----:B------:R-:W-:Y:S01]  /*95f0*/  ISETP.GT.U32.AND P0, PT, R7, R18, PT ;  /* 0x000000120700720c */ /* 0x000fe20003f04070 */
[----:B------:R-:W-:Y:S01]  /*9600*/  IMAD.HI.U32 R9, R6, R13, RZ ;  /* 0x0000000d06097227 */ /* 0x000fe200078e00ff */
[----:B------:R-:W-:Y:S02]  /*9610*/  IABS R14, R8 ;  /* 0x00000008000e7213 */ /* 0x000fe40000000000 */
[----:B------:R0:W-:Y:S01]  /*9620*/  STL [R1+0x764], R2 ;  /* 0x0007640201007387 */ /* 0x0001e20000100800 */
[--C-:B------:R-:W-:Y:S02]  /*9630*/  @!P3 IMAD.IADD R19, R19, 0x1, -R7.reuse ;  /* 0x000000011313b824 */ /* 0x100fe400078e0a07 */
[----:B------:R-:W-:Y:S01]  /*9640*/  @!P5 IMAD.IADD R12, R12, 0x1, -R7 ;  /* 0x000000010c0cd824 */ /* 0x000fe200078e0a07 */
[----:B------:R-:W-:Y:S01]  /*9650*/  ISETP.GE.AND P5, PT, R16, RZ, PT ;  /* 0x000000ff1000720c */ /* 0x000fe20003fa6270 */
[----:B------:R-:W-:Y:S01]  /*9660*/  IMAD.MOV R9, RZ, RZ, -R9 ;  /* 0x000000ffff097224 */ /* 0x000fe200078e0a09 */
[----:B------:R-:W-:Y:S01]  /*9670*/  ISETP.GT.U32.AND P3, PT, R7, R19, PT ;  /* 0x000000130700720c */ /* 0x000fe20003f64070 */
[----:B------:R-:W-:Y:S01]  /*9680*/  @!P6 IMAD.IADD R5, R5, 0x1, -R7 ;  /* 0x000000010505e824 */ /* 0x000fe200078e0a07 */
[----:B------:R2:W-:Y:S01]  /*9690*/  STL [R1+0x760], R3 ;  /* 0x0007600301007387 */ /* 0x0005e20000100800 */
[----:B------:R-:W-:-:S02]  /*96a0*/  IMAD.MOV.U32 R10, RZ, RZ, R12 ;  /* 0x000000ffff0a7224 */ /* 0x000fc400078e000c */
[----:B0-----:R-:W-:Y:S01]  /*96b0*/  IMAD.MOV.U32 R2, RZ, RZ, R11 ;  /* 0x000000ffff027224 */ /* 0x001fe200078e000b */
[C---:B------:R-:W-:Y:S01]  /*96c0*/  ISETP.GT.U32.AND P6, PT, R7.reuse, R5, PT ;  /* 0x000000050700720c */ /* 0x040fe20003fc4070 */
[----:B------:R-:W-:Y:S02]  /*96d0*/  IMAD R11, R7, R9, R13 ;  /* 0x00000009070b7224 */ /* 0x000fe400078e020d */
[----:B------:R-:W-:-:S04]  /*96e0*/  IMAD.HI.U32 R16, R6, R14, RZ ;  /* 0x0000000e06107227 */ /* 0x000fc800078e00ff */
[----:B------:R-:W-:Y:S01]  /*96f0*/  @!P4 IMAD.MOV R10, RZ, RZ, -R10 ;  /* 0x000000ffff0ac224 */ /* 0x000fe200078e0a0a */
[----:B------:R-:W-:Y:S01]  /*9700*/  ISETP.GT.U32.AND P4, PT, R7, R11, PT ;  /* 0x0000000b0700720c */ /* 0x000fe20003f84070 */
[----:B------:R-:W-:Y:S01]  /*9710*/  @!P2 IMAD.MOV R2, RZ, RZ, -R2 ;  /* 0x000000ffff02a224 */ /* 0x000fe200078e0a02 */
[----:B------:R-:W-:Y:S01]  /*9720*/  IADD3 R16, PT, PT, -R16, RZ, RZ ;  /* 0x000000ff10107210 */ /* 0x000fe20007ffe1ff */
[--C-:B------:R-:W-:Y:S01]  /*9730*/  @!P0 IMAD.IADD R18, R18, 0x1, -R7.reuse ;  /* 0x0000000112128824 */ /* 0x100fe200078e0a07 */
[----:B------:R-:W-:Y:S01]  /*9740*/  ISETP.GE.AND P2, PT, R15, RZ, PT ;  /* 0x000000ff0f00720c */ /* 0x000fe20003f46270 */
[--C-:B------:R-:W-:Y:S01]  /*9750*/  @!P3 IMAD.IADD R19, R19, 0x1, -R7.reuse ;  /* 0x000000011313b824 */ /* 0x100fe200078e0a07 */
[----:B------:R-:W-:Y:S01]  /*9760*/  ISETP.GE.AND P3, PT, R4, RZ, PT ;  /* 0x000000ff0400720c */ /* 0x000fe20003f66270 */
[----:B------:R-:W-:Y:S01]  /*9770*/  IMAD R16, R7, R16, R14 ;  /* 0x0000001007107224 */ /* 0x000fe200078e020e */
[----:B------:R0:W-:Y:S01]  /*9780*/  STL [R1+0x75c], R2 ;  /* 0x00075c0201007387 */ /* 0x0001e20000100800 */
[----:B------:R-:W-:Y:S01]  /*9790*/  VIADD R4, R0, 0xac ;  /* 0x000000ac00047836 */ /* 0x000fe20000000000 */
[----:B------:R-:W-:Y:S01]  /*97a0*/  ISETP.GE.AND P0, PT, R17, RZ, PT ;  /* 0x000000ff1100720c */ /* 0x000fe20003f06270 */
[--C-:B------:R-:W-:Y:S01]  /*97b0*/  @!P6 IMAD.IADD R5, R5, 0x1, -R7.reuse ;  /* 0x000000010505e824 */ /* 0x100fe200078e0a07 */
[----:B------:R-:W-:Y:S01]  /*97c0*/  ISETP.GT.U32.AND P6, PT, R7, R16, PT ;  /* 0x000000100700720c */ /* 0x000fe20003fc4070 */
[----:B--2---:R-:W-:Y:S01]  /*97d0*/  IMAD.MOV.U32 R3, RZ, RZ, R18 ;  /* 0x000000ffff037224 */ /* 0x004fe200078e0012 */
[----:B------:R-:W-:Y:S01]  /*97e0*/  IABS R13, R4 ;  /* 0x00000004000d7213 */ /* 0x000fe20000000000 */
[----:B------:R-:W-:Y:S01]  /*97f0*/  @!P4 IMAD.IADD R11, R11, 0x1, -R7 ;  /* 0x000000010b0bc824 */ /* 0x000fe200078e0a07 */
[----:B------:R2:W-:Y:S01]  /*9800*/  STL [R1+0x758], R10 ;  /* 0x0007580a01007387 */ /* 0x0005e20000100800 */
[----:B------:R-:W-:Y:S01]  /*9810*/  @!P2 IMAD.MOV R3, RZ, RZ, -R3 ;  /* 0x000000ffff03a224 */ /* 0x000fe200078e0a03 */
[----:B------:R-:W-:Y:S01]  /*9820*/  ISETP.GE.AND P2, PT, R8, RZ, PT ;  /* 0x000000ff0800720c */ /* 0x000fe20003f46270 */
[----:B0-----:R-:W-:Y:S01]  /*9830*/  IMAD.MOV.U32 R2, RZ, RZ, R19 ;  /* 0x000000ffff027224 */ /* 0x001fe200078e0013 */
[----:B------:R-:W-:Y:S01]  /*9840*/  ISETP.GT.U32.AND P4, PT, R7, R11, PT ;  /* 0x0000000b0700720c */ /* 0x000fe20003f84070 */
[----:B------:R-:W-:Y:S01]  /*9850*/  VIADD R9, R0, 0xad ;  /* 0x000000ad00097836 */ /* 0x000fe20000000000 */
[----:B------:R-:W-:Y:S01]  /*9860*/  STL [R1+0x754], R3 ;  /* 0x0007540301007387 */ /* 0x000fe20000100800 */
[----:B------:R-:W-:Y:S01]  /*9870*/  @!P5 IMAD.MOV R2, RZ, RZ, -R2 ;  /* 0x000000ffff02d224 */ /* 0x000fe200078e0a02 */
[----:B------:R-:W-:Y:S01]  /*9880*/  ISETP.GE.AND P5, PT, R4, RZ, PT ;  /* 0x000000ff0400720c */ /* 0x000fe20003fa6270 */
[----:B------:R-:W-:Y:S01]  /*9890*/  IMAD.HI.U32 R4, R6, R13, RZ ;  /* 0x0000000d06047227 */ /* 0x000fe200078e00ff */
[----:B--2---:R-:W-:-:S02]  /*98a0*/  IABS R10, R9 ;  /* 0x00000009000a7213 */ /* 0x004fc40000000000 */
[----:B------:R0:W-:Y:S01]  /*98b0*/  STL [R1+0x750], R2 ;  /* 0x0007500201007387 */ /* 0x0001e20000100800 */
[--C-:B------:R-:W-:Y:S02]  /*98c0*/  @!P6 IMAD.IADD R16, R16, 0x1, -R7.reuse ;  /* 0x000000011010e824 */ /* 0x100fe400078e0a07 */
[C---:B------:R-:W-:Y:S02]  /*98d0*/  VIADD R8, R0.reuse, 0xae ;  /* 0x000000ae00087836 */ /* 0x040fe40000000000 */
[----:B------:R-:W-:Y:S01]  /*98e0*/  @!P4 IMAD.IADD R11, R11, 0x1, -R7 ;  /* 0x000000010b0bc824 */ /* 0x000fe200078e0a07 */
[----:B------:R-:W-:Y:S01]  /*98f0*/  ISETP.GT.U32.AND P6, PT, R7, R16, PT ;  /* 0x000000100700720c */ /* 0x000fe20003fc4070 */
[C---:B------:R-:W-:Y:S01]  /*9900*/  VIADD R14, R0.reuse, 0xb0 ;  /* 0x000000b0000e7836 */ /* 0x040fe20000000000 */
[----:B------:R-:W-:Y:S01]  /*9910*/  IABS R12, R8 ;  /* 0x00000008000c7213 */ /* 0x000fe20000000000 */
[----:B------:R-:W-:Y:S02]  /*9920*/  VIADD R21, R0, 0xb8 ;  /* 0x000000b800157836 */ /* 0x000fe40000000000 */
[----:B0-----:R-:W-:-:S02]  /*9930*/  IMAD.MOV.U32 R2, RZ, RZ, R5 ;  /* 0x000000ffff027224 */ /* 0x001fc400078e0005 */
[----:B------:R-:W-:Y:S02]  /*9940*/  IMAD.MOV R5, RZ, RZ, -R4 ;  /* 0x000000ffff057224 */ /* 0x000fe400078e0a04 */
[----:B------:R-:W-:-:S04]  /*9950*/  IMAD.HI.U32 R4, R6, R10, RZ ;  /* 0x0000000a06047227 */ /* 0x000fc800078e00ff */
[C---:B------:R-:W-:Y:S02]  /*9960*/  IMAD R5, R7.reuse, R5, R13 ;  /* 0x0000000507057224 */ /* 0x040fe400078e020d */
[----:B------:R-:W-:Y:S02]  /*9970*/  IMAD.MOV R4, RZ, RZ, -R4 ;  /* 0x000000ffff047224 */ /* 0x000fe400078e0a04 */
[----:B------:R-:W-:Y:S01]  /*9980*/  @!P0 IMAD.MOV R2, RZ, RZ, -R2 ;  /* 0x000000ffff028224 */ /* 0x000fe200078e0a02 */
[C---:B------:R-:W-:Y:S01]  /*9990*/  ISETP.GT.U32.AND P4, PT, R7.reuse, R5, PT ;  /* 0x000000050700720c */ /* 0x040fe20003f84070 */
[----:B------:R-:W-:Y:S01]  /*99a0*/  IMAD R10, R7, R4, R10 ;  /* 0x00000004070a7224 */ /* 0x000fe200078e020a */
[----:B------:R-:W-:Y:S01]  /*99b0*/  ISETP.GE.AND P0, PT, R9, RZ, PT ;  /* 0x000000ff0900720c */ /* 0x000fe20003f06270 */
[----:B------:R-:W-:Y:S01]  /*99c0*/  IMAD.HI.U32 R13, R6, R12, RZ ;  /* 0x0000000c060d7227 */ /* 0x000fe200078e00ff */
[----:B------:R0:W-:Y:S03]  /*99d0*/  STL [R1+0x74c], R2 ;  /* 0x00074c0201007387 */ /* 0x0001e60000100800 */
[----:B------:R-:W-:-:S02]  /*99e0*/  VIADD R9, R0, 0xaf ;  /* 0x000000af00097836 */ /* 0x000fc40000000000 */
[----:B------:R-:W-:Y:S01]  /*99f0*/  @!P6 IMAD.IADD R16, R16, 0x1, -R7 ;  /* 0x000000011010e824 */ /* 0x000fe200078e0a07 */
[----:B------:R-:W-:Y:S01]  /*9a00*/  ISETP.GT.U32.AND P6, PT, R7, R10, PT ;  /* 0x0000000a0700720c */ /* 0x000fe20003fc4070 */
[----:B------:R-:W-:Y:S01]  /*9a10*/  IMAD.MOV R13, RZ, RZ, -R13 ;  /* 0x000000ffff0d7224 */ /* 0x000fe200078e0a0d */
[----:B------:R-:W-:Y:S01]  /*9a20*/  IABS R15, R9 ;  /* 0x00000009000f7213 */ /* 0x000fe20000000000 */
[----:B------:R-:W-:Y:S02]  /*9a30*/  @!P4 IMAD.IADD R5, R5, 0x1, -R7 ;  /* 0x000000010505c824 */ /* 0x000fe400078e0a07 */
[----:B0-----:R-:W-:Y:S02]  /*9a40*/  IMAD.MOV.U32 R2, RZ, RZ, R11 ;  /* 0x000000ffff027224 */ /* 0x001fe400078e000b */
[C---:B------:R-:W-:Y:S01]  /*9a50*/  IMAD R12, R7.reuse, R13, R12 ;  /* 0x0000000d070c7224 */ /* 0x040fe200078e020c */
[----:B------:R-:W-:Y:S01]  /*9a60*/  IABS R13, R14 ;  /* 0x0000000e000d7213 */ /* 0x000fe20000000000 */
[----:B------:R-:W-:Y:S01]  /*9a70*/  @!P3 IMAD.MOV R2, RZ, RZ, -R2 ;  /* 0x000000ffff02b224 */ /* 0x000fe200078e0a02 */
[C---:B------:R-:W-:Y:S01]  /*9a80*/  ISETP.GT.U32.AND P3, PT, R7.reuse, R5, PT ;  /* 0x000000050700720c */ /* 0x040fe20003f64070 */
[----:B------:R-:W-:Y:S01]  /*9a90*/  IMAD.HI.U32 R18, R6, R15, RZ ;  /* 0x0000000f06127227 */ /* 0x000fe200078e00ff */
[----:B------:R-:W-:-:S02]  /*9aa0*/  ISETP.GT.U32.AND P4, PT, R7, R12, PT ;  /* 0x0000000c0700720c */ /* 0x000fc40003f84070 */
[----:B------:R0:W-:Y:S01]  /*9ab0*/  STL [R1+0x748], R2 ;  /* 0x0007480201007387 */ /* 0x0001e20000100800 */
[----:B------:R-:W-:Y:S02]  /*9ac0*/  IMAD.MOV R18, RZ, RZ, -R18 ;  /* 0x000000ffff127224 */ /* 0x000fe400078e0a12 */
[--C-:B------:R-:W-:Y:S02]  /*9ad0*/  @!P6 IMAD.IADD R10, R10, 0x1, -R7.reuse ;  /* 0x000000010a0ae824 */ /* 0x100fe400078e0a07 */
[C---:B------:R-:W-:Y:S02]  /*9ae0*/  VIADD R4, R0.reuse, 0xb1 ;  /* 0x000000b100047836 */ /* 0x040fe40000000000 */
[----:B------:R-:W-:Y:S01]  /*9af0*/  VIADD R20, R0, 0xba ;  /* 0x000000ba00147836 */ /* 0x000fe20000000000 */
[----:B------:R-:W-:Y:S01]  /*9b00*/  ISETP.GT.U32.AND P6, PT, R7, R10, PT ;  /* 0x0000000a0700720c */ /* 0x000fe20003fc4070 */
[----:B------:R-:W-:Y:S01]  /*9b10*/  @!P3 IMAD.IADD R5, R5, 0x1, -R7 ;  /* 0x000000010505b824 */ /* 0x000fe200078e0a07 */
[----:B------:R-:W-:Y:S01]  /*9b20*/  IABS R17, R4 ;  /* 0x0000000400117213 */ /* 0x000fe20000000000 */
[----:B0-----:R-:W-:-:S02]  /*9b30*/  IMAD.MOV.U32 R2, RZ, RZ, R16 ;  /* 0x000000ffff027224 */ /* 0x001fc400078e0010 */
[----:B------:R-:W-:Y:S02]  /*9b40*/  @!P4 IMAD.IADD R12, R12, 0x1, -R7 ;  /* 0x000000010c0cc824 */ /* 0x000fe400078e0a07 */
[----:B------:R-:W-:Y:S01]  /*9b50*/  @!P2 IMAD.MOV R2, RZ, RZ, -R2 ;  /* 0x000000ffff02a224 */ /* 0x000fe200078e0a02 */
[----:B------:R-:W-:Y:S01]  /*9b60*/  ISETP.GE.AND P2, PT, R8, RZ, PT ;  /* 0x000000ff0800720c */ /* 0x000fe20003f46270 */
[C---:B------:R-:W-:Y:S01]  /*9b70*/  IMAD R8, R7.reuse, R18, R15 ;  /* 0x0000001207087224 */ /* 0x040fe200078e020f */
[C---:B------:R-:W-:Y:S01]  /*9b80*/  ISETP.GT.U32.AND P4, PT, R7.reuse, R12, PT ;  /* 0x0000000c0700720c */ /* 0x040fe20003f84070 */
[----:B------:R-:W-:Y:S01]  /*9b90*/  IMAD.MOV.U32 R11, RZ, RZ, R17 ;  /* 0x000000ffff0b7224 */ /* 0x000fe200078e0011 */
[----:B------:R0:W-:Y:S01]  /*9ba0*/  STL [R1+0x724], R2 ;  /* 0x0007240201007387 */ /* 0x0001e20000100800 */
[----:B------:R-:W-:Y:S01]  /*9bb0*/  IMAD.HI.U32 R16, R6, R13, RZ ;  /* 0x0000000d06107227 */ /* 0x000fe200078e00ff */
[----:B------:R-:W-:-:S03]  /*9bc0*/  ISETP.GT.U32.AND P3, PT, R7, R8, PT ;  /* 0x000000080700720c */ /* 0x000fc60003f64070 */
[----:B------:R-:W-:-:S04]  /*9bd0*/  IMAD.HI.U32 R15, R6, R11, RZ ;  /* 0x0000000b060f7227 */ /* 0x000fc800078e00ff */
[----:B------:R-:W-:Y:S02]  /*9be0*/  IMAD.MOV R16, RZ, RZ, -R16 ;  /* 0x000000ffff107224 */ /* 0x000fe400078e0a10 */
[----:B0-----:R-:W-:Y:S02]  /*9bf0*/  IMAD.MOV.U32 R2, RZ, RZ, R5 ;  /* 0x000000ffff027224 */ /* 0x001fe400078e0005 */
[----:B------:R-:W-:Y:S02]  /*9c00*/  @!P6 IMAD.IADD R10, R10, 0x1, -R7 ;  /* 0x000000010a0ae824 */ /* 0x000fe400078e0a07 */
[----:B------:R-:W-:Y:S01]  /*9c10*/  @!P5 IMAD.MOV R2, RZ, RZ, -R2 ;  /* 0x000000ffff02d224 */ /* 0x000fe200078e0a02 */
[----:B------:R-:W-:Y:S01]  /*9c20*/  ISETP.GE.AND P5, PT, R9, RZ, PT ;  /* 0x000000ff0900720c */ /* 0x000fe20003fa6270 */
[C---:B------:R-:W-:Y:S02]  /*9c30*/  IMAD R13, R7.reuse, R16, R13 ;  /* 0x00000010070d7224 */ /* 0x040fe400078e020d */
[----:B------:R-:W-:Y:S01]  /*9c40*/  IMAD.MOV R15, RZ, RZ, -R15 ;  /* 0x000000ffff0f7224 */ /* 0x000fe200078e0a0f */
[----:B------:R0:W-:Y:S01]  /*9c50*/  STL [R1+0x728], R2 ;  /* 0x0007280201007387 */ /* 0x0001e20000100800 */
[----:B------:R-:W-:Y:S01]  /*9c60*/  VIADD R5, R0, 0xb2 ;  /* 0x000000b200057836 */ /* 0x000fe20000000000 */
[----:B------:R-:W-:Y:S01]  /*9c70*/  ISETP.GT.U32.AND P6, PT, R7, R13, PT ;  /* 0x0000000d0700720c */ /* 0x000fe20003fc4070 */
[----:B------:R-:W-:-:S02]  /*9c80*/  @!P3 IMAD.IADD R8, R8, 0x1, -R7 ;  /* 0x000000010808b824 */ /* 0x000fc400078e0a07 */
[C---:B------:R-:W-:Y:S01]  /*9c90*/  IMAD R9, R7.reuse, R15, R11 ;  /* 0x0000000f07097224 */ /* 0x040fe200078e020b */
[----:B------:R-:W-:Y:S01]  /*9ca0*/  IABS R15, R5 ;  /* 0x00000005000f7213 */ /* 0x000fe20000000000 */
[----:B------:R-:W-:Y:S01]  /*9cb0*/  VIADD R11, R0, 0xb3 ;  /* 0x000000b3000b7836 */ /* 0x000fe20000000000 */
[C---:B------:R-:W-:Y:S01]  /*9cc0*/  ISETP.GT.U32.AND P3, PT, R7.reuse, R8, PT ;  /* 0x000000080700720c */ /* 0x040fe20003f64070 */
[----:B------:R-:W-:Y:S01]  /*9cd0*/  @!P4 IMAD.IADD R12, R12, 0x1, -R7 ;  /* 0x000000010c0cc824 */ /* 0x000fe200078e0a07 */
[----:B------:R-:W-:Y:S01]  /*9ce0*/  ISETP.GT.U32.AND P4, PT, R7, R9, PT ;  /* 0x000000090700720c */ /* 0x000fe20003f84070 */
[----:B0-----:R-:W-:Y:S02]  /*9cf0*/  IMAD.MOV.U32 R2, RZ, RZ, R10 ;  /* 0x000000ffff027224 */ /* 0x001fe400078e000a */
[----:B------:R-:W-:Y:S02]  /*9d00*/  IMAD.MOV.U32 R10, RZ, RZ, R15 ;  /* 0x000000ffff0a7224 */ /* 0x000fe400078e000f */
[----:B------:R-:W-:Y:S01]  /*9d10*/  @!P0 IMAD.MOV R2, RZ, RZ, -R2 ;  /* 0x000000ffff028224 */ /* 0x000fe200078e0a02 */
[----:B------:R-:W-:Y:S01]  /*9d20*/  ISETP.GE.AND P0, PT, R14, RZ, PT ;  /* 0x000000ff0e00720c */ /* 0x000fe20003f06270 */
[--C-:B------:R-:W-:Y:S01]  /*9d30*/  @!P6 IMAD.IADD R13, R13, 0x1, -R7.reuse ;  /* 0x000000010d0de824 */ /* 0x100fe200078e0a07 */
[----:B------:R-:W-:Y:S01]  /*9d40*/  IABS R14, R11 ;  /* 0x0000000b000e7213 */ /* 0x000fe20000000000 */
[----:B------:R-:W-:Y:S01]  /*9d50*/  VIADD R17, R0, 0xb9 ;  /* 0x000000b900117836 */ /* 0x000fe20000000000 */
[----:B------:R0:W-:Y:S01]  /*9d60*/  STL [R1+0x72c], R2 ;  /* 0x00072c0201007387 */ /* 0x0001e20000100800 */
[--C-:B------:R-:W-:Y:S01]  /*9d70*/  @!P3 IMAD.IADD R8, R8, 0x1, -R7.reuse ;  /* 0x000000010808b824 */ /* 0x100fe200078e0a07 */
[----:B------:R-:W-:Y:S01]  /*9d80*/  ISETP.GE.AND P3, PT, R5, RZ, PT ;  /* 0x000000ff0500720c */ /* 0x000fe20003f66270 */
[----:B------:R-:W-:Y:S01]  /*9d90*/  @!P4 IMAD.IADD R9, R9, 0x1, -R7 ;  /* 0x000000010909c824 */ /* 0x000fe200078e0a07 */
[----:B------:R-:W-:Y:S01]  /*9da0*/  ISETP.GT.U32.AND P6, PT, R7, R13, PT ;  /* 0x0000000d0700720c */ /* 0x000fe20003fc4070 */
[----:B------:R-:W-:-:S02]  /*9db0*/  VIADD R16, R0, 0xbb ;  /* 0x000000bb00107836 */ /* 0x000fc40000000000 */
[----:B------:R-:W-:Y:S01]  /*9dc0*/  VIADD R18, R0, 0xbd ;  /* 0x000000bd00127836 */ /* 0x000fe20000000000 */
[----:B------:R-:W-:Y:S01]  /*9dd0*/  ISETP.GT.U32.AND P4, PT, R7, R9, PT ;  /* 0x000000090700720c */ /* 0x000fe20003f84070 */
[----:B0-----:R-:W-:Y:S01]  /*9de0*/  IMAD.MOV.U32 R2, RZ, RZ, R12 ;  /* 0x000000ffff027224 */ /* 0x001fe200078e000c */
[----:B------:R-:W-:Y:S01]  /*9df0*/  IABS R19, R16 ;  /* 0x0000001000137213 */ /* 0x000fe20000000000 */
[----:B------:R-:W-:-:S04]  /*9e00*/  IMAD.HI.U32 R12, R6, R10, RZ ;  /* 0x0000000a060c7227 */ /* 0x000fc800078e00ff */
[----:B------:R-:W-:Y:S01]  /*9e10*/  @!P2 IMAD.MOV R2, RZ, RZ, -R2 ;  /* 0x000000ffff02a224 */ /* 0x000fe200078e0a02 */
[----:B------:R-:W-:Y:S01]  /*9e20*/  ISETP.GE.AND P2, PT, R4, RZ, PT ;  /* 0x000000ff0400720c */ /* 0x000fe20003f46270 */
[----:B------:R-:W-:Y:S02]  /*9e30*/  IMAD.MOV.U32 R4, RZ, RZ, R14 ;  /* 0x000000ffff047224 */ /* 0x000fe400078e000e */
[----:B------:R-:W-:Y:S01]  /*9e40*/  IMAD.MOV R14, RZ, RZ, -R12 ;  /* 0x000000ffff0e7224 */ /* 0x000fe200078e0a0c */
[----:B------:R0:W-:Y:S01]  /*9e50*/  STL [R1+0x730], R2 ;  /* 0x0007300201007387 */ /* 0x0001e20000100800 */
[----:B------:R-:W-:-:S04]  /*9e60*/  IMAD.HI.U32 R12, R6, R4, RZ ;  /* 0x00000004060c7227 */ /* 0x000fc800078e00ff */
[----:B------:R-:W-:Y:S02]  /*9e70*/  IMAD R5, R7, R14, R10 ;  /* 0x0000000e07057224 */ /* 0x000fe400078e020a */
[----:B------:R-:W-:Y:S01]  /*9e80*/  @!P6 IMAD.IADD R13, R13, 0x1, -R7 ;  /* 0x000000010d0de824 */ /* 0x000fe200078e0a07 */
[----:B------:R-:W-:Y:S01]  /*9e90*/  ISETP.GE.AND P6, PT, R11, RZ, PT ;  /* 0x000000ff0b00720c */ /* 0x000fe20003fc6270 */
[----:B------:R-:W-:Y:S02]  /*9ea0*/  VIADD R10, R0, 0xb4 ;  /* 0x000000b4000a7836 */ /* 0x000fe40000000000 */
[----:B0-----:R-:W-:Y:S02]  /*9eb0*/  IMAD.MOV.U32 R2, RZ, RZ, R8 ;  /* 0x000000ffff027224 */ /* 0x001fe400078e0008 */
[----:B------:R-:W-:Y:S01]  /*9ec0*/  IMAD.MOV R8, RZ, RZ, -R12 ;  /* 0x000000ffff087224 */ /* 0x000fe200078e0a0c */
[----:B------:R-:W-:Y:S01]  /*9ed0*/  IABS R15, R10 ;  /* 0x0000000a000f7213 */ /* 0x000fe20000000000 */
[----:B------:R-:W-:Y:S01]  /*9ee0*/  @!P5 IMAD.MOV R2, RZ, RZ, -R2 ;  /* 0x000000ffff02d224 */ /* 0x000fe200078e0a02 */
[C---:B------:R-:W-:Y:S01]  /*9ef0*/  ISETP.GT.U32.AND P5, PT, R7.reuse, R5, PT ;  /* 0x000000050700720c */ /* 0x040fe20003fa4070 */
[----:B------:R-:W-:-:S02]  /*9f00*/  IMAD R4, R7, R8, R4 ;  /* 0x0000000807047224 */ /* 0x000fc400078e0204 */
[----:B------:R-:W-:Y:S01]  /*9f10*/  @!P4 IMAD.IADD R9, R9, 0x1, -R7 ;  /* 0x000000010909c824 */ /* 0x000fe200078e0a07 */
[----:B------:R0:W-:Y:S01]  /*9f20*/  STL [R1+0x744], R2 ;  /* 0x0007440201007387 */ /* 0x0001e20000100800 */
[C---:B------:R-:W-:Y:S01]  /*9f30*/  VIADD R12, R0.reuse, 0xb5 ;  /* 0x000000b5000c7836 */ /* 0x040fe20000000000 */
[----:B------:R-:W-:Y:S01]  /*9f40*/  ISETP.GT.U32.AND P4, PT, R7, R4, PT ;  /* 0x000000040700720c */ /* 0x000fe20003f84070 */
[----:B------:R-:W-:-:S03]  /*9f50*/  VIADD R11, R0, 0xb6 ;  /* 0x000000b6000b7836 */ /* 0x000fc60000000000 */
[----:B------:R-:W-:Y:S02]  /*9f60*/  IABS R22, R12 ;  /* 0x0000000c00167213 */ /* 0x000fe40000000000 */
[----:B------:R-:W-:Y:S01]  /*9f70*/  IABS R8, R11 ;  /* 0x0000000b00087213 */ /* 0x000fe20000000000 */
        /* <DEDUP_REMOVED lines=49> */
[----:B------:R-:W-:Y:S02]  /*a290*/  IMAD.HI.U32 R4, R6, R19, RZ ;  /* 0x0000001306047227 */ /* 0x000fe400078e00ff */
[----:B------:R-:W-:-:S02]  /*a2a0*/  @!P3 IADD3 R15, PT, PT, R15, -R7, RZ ;  /* 0x800000070f0fb210 */ /* 0x000fc40007ffe0ff */
[C---:B------:R-:W-:Y:S01]  /*a2b0*/  ISETP.GT.U32.AND P3, PT, R7.reuse, R8, PT ;  /* 0x000000080700720c */ /* 0x040fe20003f64070 */
[C---:B------:R-:W-:Y:S02]  /*a2c0*/  IMAD R10, R7.reuse, R14, R10 ;  /* 0x0000000e070a7224 */ /* 0x040fe400078e020a */
[----:B------:R-:W-:Y:S02]  /*a2d0*/  @!P6 IMAD.IADD R22, R22, 0x1, -R7 ;  /* 0x000000011616e824 */ /* 0x000fe400078e0a07 */
[----:B------:R-:W-:Y:S02]  /*a2e0*/  IMAD.MOV R4, RZ, RZ, -R4 ;  /* 0x000000ffff047224 */ /* 0x000fe400078e0a04 */
[----:B------:R-:W-:Y:S01]  /*a2f0*/  IMAD.MOV.U32 R3, RZ, RZ, R15 ;  /* 0x000000ffff037224 */ /* 0x000fe200078e000f */
[C---:B------:R-:W-:Y:S01]  /*a300*/  ISETP.GT.U32.AND P6, PT, R7.reuse, R22, PT ;  /* 0x000000160700720c */ /* 0x040fe20003fc4070 */
[C---:B------:R-:W-:Y:S01]  /*a310*/  IMAD R12, R7.reuse, R9, R12 ;  /* 0x00000009070c7224 */ /* 0x040fe200078e020c */
[----:B------:R-:W-:Y:S01]  /*a320*/  IABS R9, R18 ;  /* 0x0000001200097213 */ /* 0x000fe20000000000 */
[----:B------:R-:W-:-:S02]  /*a330*/  IMAD R11, R7, R13, R11 ;  /* 0x0000000d070b7224 */ /* 0x000fc400078e020b */
[----:B------:R-:W-:Y:S02]  /*a340*/  @!P3 IMAD.IADD R8, R8, 0x1, -R7 ;  /* 0x000000010808b824 */ /* 0x000fe400078e0a07 */
[C---:B------:R-:W-:Y:S02]  /*a350*/  IMAD R19, R7.reuse, R4, R19 ;  /* 0x0000000407137224 */ /* 0x040fe400078e0213 */
[----:B------:R-:W-:Y:S01]  /*a360*/  @!P5 IMAD.MOV R3, RZ, RZ, -R3 ;  /* 0x000000ffff03d224 */ /* 0x000fe200078e0a03 */
[C---:B------:R-:W-:Y:S01]  /*a370*/  ISETP.GT.U32.AND P3, PT, R7.reuse, R8, PT ;  /* 0x000000080700720c */ /* 0x040fe20003f64070 */
[----:B------:R-:W-:Y:S01]  /*a380*/  VIADD R14, R0, 0xbe ;  /* 0x000000be000e7836 */ /* 0x000fe20000000000 */
[C---:B------:R-:W-:Y:S01]  /*a390*/  ISETP.GT.U32.AND P5, PT, R7.reuse, R10, PT ;  /* 0x0000000a0700720c */ /* 0x040fe20003fa4070 */
[----:B------:R-:W-:Y:S01]  /*a3a0*/  @!P6 IMAD.IADD R22, R22, 0x1, -R7 ;  /* 0x000000011616e824 */ /* 0x000fe200078e0a07 */
[----:B------:R-:W-:Y:S01]  /*a3b0*/  ISETP.GT.U32.AND P6, PT, R7, R5, PT ;  /* 0x000000050700720c */ /* 0x000fe20003fc4070 */
[----:B------:R-:W-:Y:S01]  /*a3c0*/  VIADD R13, R0, 0xbc ;  /* 0x000000bc000d7836 */ /* 0x000fe20000000000 */
[----:B------:R-:W-:Y:S01]  /*a3d0*/  IABS R23, R14 ;  /* 0x0000000e00177213 */ /* 0x000fe20000000000 */
[----:B0-----:R-:W-:Y:S01]  /*a3e0*/  IMAD.MOV.U32 R2, RZ, RZ, R22 ;  /* 0x000000ffff027224 */ /* 0x001fe200078e0016 */
[----:B------:R-:W-:Y:S01]  /*a3f0*/  STL [R1+0x720], R3 ;  /* 0x0007200301007387 */ /* 0x000fe20000100800 */
[----:B------:R-:W-:Y:S01]  /*a400*/  IMAD.HI.U32 R24, R6, R9, RZ ;  /* 0x0000000906187227 */ /* 0x000fe200078e00ff */
[----:B------:R-:W-:-:S03]  /*a410*/  IABS R4, R13 ;  /* 0x0000000d00047213 */ /* 0x000fc60000000000 */
[--C-:B------:R-:W-:Y:S01]  /*a420*/  @!P3 IMAD.IADD R8, R8, 0x1, -R7.reuse ;  /* 0x000000010808b824 */ /* 0x100fe200078e0a07 */
[C---:B------:R-:W-:Y:S01]  /*a430*/  ISETP.GT.U32.AND P3, PT, R7.reuse, R12, PT ;  /* 0x0000000c0700720c */ /* 0x040fe20003f64070 */
[----:B------:R-:W-:Y:S01]  /*a440*/  @!P2 IMAD.MOV R2, RZ, RZ, -R2 ;  /* 0x000000ffff02a224 */ /* 0x000fe200078e0a02 */
[----:B------:R-:W-:Y:S01]  /*a450*/  ISETP.GT.U32.AND P2, PT, R7, R11, PT ;  /* 0x0000000b0700720c */ /* 0x000fe20003f44070 */
[--C-:B------:R-:W-:Y:S01]  /*a460*/  @!P6 IMAD.IADD R5, R5, 0x1, -R7.reuse ;  /* 0x000000010505e824 */ /* 0x100fe200078e0a07 */
[C---:B------:R-:W-:Y:S01]  /*a470*/  ISETP.GT.U32.AND P6, PT, R7.reuse, R19, PT ;  /* 0x000000130700720c */ /* 0x040fe20003fc4070 */
[----:B------:R-:W-:Y:S01]  /*a480*/  @!P5 IMAD.IADD R10, R10, 0x1, -R7 ;  /* 0x000000010a0ad824 */ /* 0x000fe200078e0a07 */
[----:B------:R0:W-:Y:S01]  /*a490*/  STL [R1+0x718], R2 ;  /* 0x0007180201007387 */ /* 0x0001e20000100800 */
[----:B------:R-:W-:Y:S01]  /*a4a0*/  IMAD.MOV.U32 R15, RZ, RZ, R23 ;  /* 0x000000ffff0f7224 */ /* 0x000fe200078e0017 */
[----:B------:R-:W-:Y:S01]  /*a4b0*/  ISETP.GT.U32.AND P5, PT, R7, R5, PT ;  /* 0x000000050700720c */ /* 0x000fe20003fa4070 */
[----:B------:R-:W-:-:S04]  /*a4c0*/  IMAD.HI.U32 R23, R6, R4, RZ ;  /* 0x0000000406177227 */ /* 0x000fc800078e00ff */
[--C-:B------:R-:W-:Y:S02]  /*a4d0*/  @!P3 IMAD.IADD R12, R12, 0x1, -R7.reuse ;  /* 0x000000010c0cb824 */ /* 0x100fe400078e0a07 */
[--C-:B------:R-:W-:Y:S01]  /*a4e0*/  @!P2 IMAD.IADD R11, R11, 0x1, -R7.reuse ;  /* 0x000000010b0ba824 */ /* 0x100fe200078e0a07 */
[----:B------:R-:W-:Y:S01]  /*a4f0*/  ISETP.GT.U32.AND P2, PT, R7, R10, PT ;  /* 0x0000000a0700720c */ /* 0x000fe20003f44070 */
[----:B0-----:R-:W-:Y:S02]  /*a500*/  IMAD.MOV.U32 R2, RZ, RZ, R8 ;  /* 0x000000ffff027224 */ /* 0x001fe400078e0008 */
[----:B------:R-:W-:Y:S01]  /*a510*/  @!P6 IMAD.IADD R19, R19, 0x1, -R7 ;  /* 0x000000011313e824 */ /* 0x000fe200078e0a07 */
[C---:B------:R-:W-:Y:S01]  /*a520*/  ISETP.GT.U32.AND P6, PT, R7.reuse, R12, PT ;  /* 0x0000000c0700720c */ /* 0x040fe20003fc4070 */
[----:B------:R-:W-:Y:S01]  /*a530*/  IMAD.MOV R23, RZ, RZ, -R23 ;  /* 0x000000ffff177224 */ /* 0x000fe200078e0a17 */
[----:B------:R-:W-:Y:S01]  /*a540*/  ISETP.GT.U32.AND P3, PT, R7, R11, PT ;  /* 0x0000000b0700720c */ /* 0x000fe20003f64070 */
        /* <DEDUP_REMOVED lines=19> */
[----:B------:R-:W-:-:S02]  /*a680*/  VIADD R23, R0, 0xbf ;  /* 0x000000bf00177836 */ /* 0x000fc40000000000 */
[----:B------:R-:W-:Y:S02]  /*a690*/  IMAD.MOV.U32 R25, RZ, RZ, R5 ;  /* 0x000000ffff197224 */ /* 0x000fe400078e0005 */
[--C-:B------:R-:W-:Y:S01]  /*a6a0*/  @!P5 IMAD.IADD R4, R4, 0x1, -R7.reuse ;  /* 0x000000010404d824 */ /* 0x100fe200078e0a07 */
[----:B------:R-:W-:Y:S01]  /*a6b0*/  IABS R8, R23 ;  /* 0x0000001700087213 */ /* 0x000fe20000000000 */
[----:B------:R-:W-:Y:S01]  /*a6c0*/  IMAD.MOV.U32 R3, RZ, RZ, R10 ;  /* 0x000000ffff037224 */ /* 0x000fe200078e000a */
[----:B------:R-:W-:Y:S01]  /*a6d0*/  ISETP.GE.AND P5, PT, R20, RZ, PT ;  /* 0x000000ff1400720c */ /* 0x000fe20003fa6270 */
[----:B------:R-:W-:Y:S01]  /*a6e0*/  @!P2 IMAD.IADD R9, R9, 0x1, -R7 ;  /* 0x000000010909a824 */ /* 0x000fe200078e0a07 */
[----:B------:R-:W-:Y:S01]  /*a6f0*/  ISETP.GE.AND P2, PT, R16, RZ, PT ;  /* 0x000000ff1000720c */ /* 0x000fe20003f46270 */
[----:B0-----:R-:W-:Y:S02]  /*a700*/  IMAD.MOV.U32 R2, RZ, RZ, R11 ;  /* 0x000000ffff027224 */ /* 0x001fe400078e000b */
[----:B------:R-:W-:Y:S01]  /*a710*/  @!P6 IMAD.IADD R15, R15, 0x1, -R7 ;  /* 0x000000010f0fe824 */ /* 0x000fe200078e0a07 */
[----:B------:R-:W-:Y:S01]  /*a720*/  ISETP.GT.U32.AND P6, PT, R7, R4, PT ;  /* 0x000000040700720c */ /* 0x000fe20003fc4070 */
[----:B------:R-:W-:-:S02]  /*a730*/  @!P4 IMAD.MOV R25, RZ, RZ, -R25 ;  /* 0x000000ffff19c224 */ /* 0x000fc400078e0a19 */
[----:B------:R-:W-:Y:S01]  /*a740*/  @!P3 IMAD.MOV R3, RZ, RZ, -R3 ;  /* 0x000000ffff03b224 */ /* 0x000fe200078e0a03 */
[C---:B------:R-:W-:Y:S01]  /*a750*/  ISETP.GT.U32.AND P4, PT, R7.reuse, R15, PT ;  /* 0x0000000f0700720c */ /* 0x040fe20003f84070 */
[----:B------:R-:W-:Y:S01]  /*a760*/  IMAD.HI.U32 R21, R6, R8, RZ ;  /* 0x0000000806157227 */ /* 0x000fe200078e00ff */
[----:B------:R-:W-:Y:S01]  /*a770*/  STL [R1+0x70c], R25 ;  /* 0x00070c1901007387 */ /* 0x000fe20000100800 */
[----:B------:R-:W-:Y:S02]  /*a780*/  ISETP.GT.U32.AND P3, PT, R7, R9, PT ;  /* 0x000000090700720c */ /* 0x000fe40003f64070 */
[----:B------:R-:W-:Y:S01]  /*a790*/  @!P0 IMAD.MOV R2, RZ, RZ, -R2 ;  /* 0x000000ffff028224 */ /* 0x000fe200078e0a02 */
[----:B------:R0:W-:Y:S01]  /*a7a0*/  STL [R1+0x708], R3 ;  /* 0x0007080301007387 */ /* 0x0001e20000100800 */
[----:B------:R-:W-:Y:S01]  /*a7b0*/  IMAD.MOV R21, RZ, RZ, -R21 ;  /* 0x000000ffff157224 */ /* 0x000fe200078e0a15 */
[----:B------:R-:W-:Y:S01]  /*a7c0*/  ISETP.GE.AND P0, PT, R13, RZ, PT ;  /* 0x000000ff0d00720c */ /* 0x000fe20003f06270 */
        /* <DEDUP_REMOVED lines=12> */
[C---:B------:R-:W-:Y:S01]  /*a890*/  ISETP.GT.U32.AND P5, PT, R7.reuse, R8, PT ;  /* 0x000000080700720c */ /* 0x040fe20003fa4070 */
[----:B------:R-:W-:Y:S01]  /*a8a0*/  @!P2 IMAD.MOV R2, RZ, RZ, -R2 ;  /* 0x000000ffff02a224 */ /* 0x000fe200078e0a02 */
[----:B------:R-:W-:Y:S01]  /*a8b0*/  ISETP.GE.AND P2, PT, R18, RZ, PT ;  /* 0x000000ff1200720c */ /* 0x000fe20003f46270 */
[----:B------:R-:W-:Y:S01]  /*a8c0*/  IMAD.MOV R5, RZ, RZ, -R5 ;  /* 0x000000ffff057224 */ /* 0x000fe200078e0a05 */
[----:B------:R0:W-:Y:S01]  /*a8d0*/  STL [R1+0x700], R3 ;  /* 0x0007000301007387 */ /* 0x0001e20000100800 */
[C---:B------:R-:W-:Y:S02]  /*a8e0*/  VIADD R17, R0.reuse, 0xc1 ;  /* 0x000000c100117836 */ /* 0x040fe40000000000 */
[----:B------:R-:W-:Y:S01]  /*a8f0*/  IMAD R12, R7, R5, R20 ;  /* 0x00000005070c7224 */ /* 0x000fe200078e0214 */
        /* <DEDUP_REMOVED lines=40> */
[C---:B------:R-:W-:Y:S01]  /*ab80*/  ISETP.GT.U32.AND P3, PT, R7.reuse, R17, PT ;  /* 0x000000110700720c */ /* 0x040fe20003f64070 */
[----:B------:R-:W-:-:S02]  /*ab90*/  IMAD R20, R7, R11, R20 ;  /* 0x0000000b07147224 */ /* 0x000fc400078e0214 */
[----:B------:R-:W-:Y:S01]  /*aba0*/  IMAD R15, R7, R13, R15 ;  /* 0x0000000d070f7224 */ /* 0x000fe200078e020f */
[----:B------:R0:W-:Y:S01]  /*abb0*/  STL [R1+0x6e8], R2 ;  /* 0x0006e80201007387 */ /* 0x0001e20000100800 */
[----:B------:R-:W-:-:S04]  /*abc0*/  IMAD.HI.U32 R14, R6, R4, RZ ;  /* 0x00000004060e7227 */ /* 0x000fc800078e00ff */
[----:B------:R-:W-:Y:S02]  /*abd0*/  IMAD.MOV R8, RZ, RZ, -R14 ;  /* 0x000000ffff087224 */ /* 0x000fe400078e0a0e */
[--C-:B------:R-:W-:Y:S01]  /*abe0*/  @!P6 IMAD.IADD R12, R12, 0x1, -R7.reuse ;  /* 0x000000010c0ce824 */ /* 0x100fe200078e0a07 */
[----:B------:R-:W-:Y:S01]  /*abf0*/  ISETP.GT.U32.AND P6, PT, R7, R20, PT ;  /* 0x000000140700720c */ /* 0x000fe20003fc4070 */
[----:B------:R-:W-:Y:S01]  /*ac00*/  @!P3 IMAD.IADD R17, R17, 0x1, -R7 ;  /* 0x000000011111b824 */ /* 0x000fe200078e0a07 */
[C---:B------:R-:W-:Y:S01]  /*ac10*/  ISETP.GT.U32.AND P3, PT, R7.reuse, R15, PT ;  /* 0x0000000f0700720c */ /* 0x040fe20003f64070 */
[----:B------:R-:W-:Y:S01]  /*ac20*/  IMAD R4, R7, R8, R4 ;  /* 0x0000000807047224 */ /* 0x000fe200078e0204 */
[----:B------:R-:W-:Y:S01]  /*ac30*/  IABS R8, R16 ;  /* 0x0000001000087213 */ /* 0x000fe20000000000 */
[----:B0-----:R-:W-:Y:S02]  /*ac40*/  IMAD.MOV.U32 R2, RZ, RZ, R12 ;  /* 0x000000ffff027224 */ /* 0x001fe400078e000c */
[----:B------:R-:W-:-:S04]  /*ac50*/  IMAD.HI.U32 R9, R6, R5, RZ ;  /* 0x0000000506097227 */ /* 0x000fc800078e00ff */
[----:B------:R-:W-:Y:S02]  /*ac60*/  @!P4 IMAD.MOV R2, RZ, RZ, -R2 ;  /* 0x000000ffff02c224 */ /* 0x000fe400078e0a02 */
[--C-:B------:R-:W-:Y:S01]  /*ac70*/  @!P6 IMAD.IADD R20, R20, 0x1, -R7.reuse ;  /* 0x000000011414e824 */ /* 0x100fe200078e0a07 */
[----:B------:R-:W-:Y:S01]  /*ac80*/  ISETP.GT.U32.AND P6, PT, R7, R17, PT ;  /* 0x000000110700720c */ /* 0x000fe20003fc4070 */
[----:B------:R-:W-:Y:S01]  /*ac90*/  @!P3 IMAD.IADD R15, R15, 0x1, -R7 ;  /* 0x000000010f0fb824 */ /* 0x000fe200078e0a07 */
[----:B------:R0:W-:Y:S01]  /*aca0*/  STL [R1+0x6f4], R2 ;  /* 0x0006f40201007387 */ /* 0x0001e20000100800 */
[----:B------:R-:W-:Y:S01]  /*acb0*/  IMAD.MOV.U32 R12, RZ, RZ, R8 ;  /* 0x000000ffff0c7224 */ /* 0x000fe200078e0008 */
[C---:B------:R-:W-:Y:S01]  /*acc0*/  ISETP.GT.U32.AND P4, PT, R7.reuse, R20, PT ;  /* 0x000000140700720c */ /* 0x040fe20003f84070 */
[----:B------:R-:W-:Y:S01]  /*acd0*/  IMAD.MOV R9, RZ, RZ, -R9 ;  /* 0x000000ffff097224 */ /* 0x000fe200078e0a09 */
[----:B------:R-:W-:Y:S01]  /*ace0*/  ISETP.GT.U32.AND P3, PT, R7, R15, PT ;  /* 0x0000000f0700720c */ /* 0x000fe20003f64070 */
[----:B------:R-:W-:-:S04]  /*acf0*/  IMAD.HI.U32 R24, R6, R12, RZ ;  /* 0x0000000c06187227 */ /* 0x000fc800078e00ff */
[----:B------:R-:W-:Y:S02]  /*ad00*/  IMAD R5, R7, R9, R5 ;  /* 0x0000000907057224 */ /* 0x000fe400078e0205 */
[----:B------:R-:W-:Y:S01]  /*ad10*/  VIADD R9, R0, 0xc7 ;  /* 0x000000c700097836 */ /* 0x000fe20000000000 */
[----:B------:R-:W-:Y:S01]  /*ad20*/  @!P6 IADD3 R17, PT, PT, R17, -R7, RZ ;  /* 0x800000071111e210 */ /* 0x000fe20007ffe0ff */
[----:B------:R-:W-:Y:S01]  /*ad30*/  IMAD.MOV R24, RZ, RZ, -R24 ;  /* 0x000000ffff187224 */ /* 0x000fe200078e0a18 */
[C---:B------:R-:W-:Y:S01]  /*ad40*/  ISETP.GT.U32.AND P6, PT, R7.reuse, R5, PT ;  /* 0x000000050700720c */ /* 0x040fe20003fc4070 */
[--C-:B------:R-:W-:Y:S01]  /*ad50*/  @!P4 IMAD.IADD R20, R20, 0x1, -R7.reuse ;  /* 0x000000011414c824 */ /* 0x100fe200078e0a07 */
[----:B------:R-:W-:Y:S01]  /*ad60*/  IABS R13, R9 ;  /* 0x00000009000d7213 */ /* 0x000fe20000000000 */
[C---:B------:R-:W-:Y:S01]  /*ad70*/  IMAD R12, R7.reuse, R24, R12 ;  /* 0x00000018070c7224 */ /* 0x040fe200078e020c */
[----:B------:R-:W-:Y:S01]  /*ad80*/  ISETP.GT.U32.AND P4, PT, R7, R4, PT ;  /* 0x000000040700720c */ /* 0x000fe20003f84070 */
[----:B------:R-:W-:-:S02]  /*ad90*/  @!P3 IMAD.IADD R15, R15, 0x1, -R7 ;  /* 0x000000010f0fb824 */ /* 0x000fc400078e0a07 */
[----:B------:R-:W-:Y:S01]  /*ada0*/  IMAD.HI.U32 R22, R6, R13, RZ ;  /* 0x0000000d06167227 */ /* 0x000fe200078e00ff */
[----:B------:R-:W-:-:S03]  /*adb0*/  ISETP.GT.U32.AND P3, PT, R7, R12, PT ;  /* 0x0000000c0700720c */ /* 0x000fc60003f64070 */
[----:B0-----:R-:W-:Y:S02]  /*adc0*/  IMAD.MOV.U32 R2, RZ, RZ, R17 ;  /* 0x000000ffff027224 */ /* 0x001fe400078e0011 */
[----:B------:R-:W-:Y:S02]  /*add0*/  VIADD R11, R0, 0xc8 ;  /* 0x000000c8000b7836 */ /* 0x000fe40000000000 */
[----:B------:R-:W-:Y:S02]  /*ade0*/  IMAD.MOV R22, RZ, RZ, -R22 ;  /* 0x000000ffff167224 */ /* 0x000fe400078e0a16 */
[----:B------:R-:W-:Y:S01]  /*adf0*/  @!P0 IMAD.MOV R2, RZ, RZ, -R2 ;  /* 0x000000ffff028224 */ /* 0x000fe200078e0a02 */
[----:B------:R-:W-:Y:S01]  /*ae00*/  IABS R23, R11 ;  /* 0x0000000b00177213 */ /* 0x000fe20000000000 */
[----:B------:R-:W-:Y:S02]  /*ae10*/  IMAD R13, R7, R22, R13 ;  /* 0x00000016070d7224 */ /* 0x000fe400078e020d */
[----:B------:R-:W-:Y:S01]  /*ae20*/  @!P4 IMAD.IADD R4, R4, 0x1, -R7 ;  /* 0x000000010404c824 */ /* 0x000fe200078e0a07 */
[----:B------:R0:W-:Y:S01]  /*ae30*/  STL [R1+0x6e4], R2 ;  /* 0x0006e40201007387 */ /* 0x0001e20000100800 */
[----:B------:R-:W-:Y:S01]  /*ae40*/  IMAD.HI.U32 R22, R6, R23, RZ ;  /* 0x0000001706167227 */ /* 0x000fe200078e00ff */
[----:B------:R-:W-:-:S03]  /*ae50*/  ISETP.GE.AND P4, PT, R21, RZ, PT ;  /* 0x000000ff1500720c */ /* 0x000fc60003f86270 */
[--C-:B------:R-:W-:Y:S01]  /*ae60*/  @!P6 IMAD.IADD R5, R5, 0x1, -R7.reuse ;  /* 0x000000010505e824 */ /* 0x100fe200078e0a07 */
[C---:B------:R-:W-:Y:S01]  /*ae70*/  ISETP.GT.U32.AND P6, PT, R7.reuse, R13, PT ;  /* 0x0000000d0700720c */ /* 0x040fe20003fc4070 */
[----:B------:R-:W-:Y:S01]  /*ae80*/  @!P3 IMAD.IADD R12, R12, 0x1, -R7 ;  /* 0x000000010c0cb824 */ /* 0x000fe200078e0a07 */
[C---:B------:R-:W-:Y:S01]  /*ae90*/  ISETP.GT.U32.AND P3, PT, R7.reuse, R4, PT ;  /* 0x000000040700720c */ /* 0x040fe20003f64070 */
[----:B------:R-:W-:Y:S01]  /*aea0*/  VIADD R14, R0, 0xc9 ;  /* 0x000000c9000e7836 */ /* 0x000fe20000000000 */
[----:B------:R-:W-:Y:S01]  /*aeb0*/  ISETP.GT.U32.AND P0, PT, R7, R5, PT ;  /* 0x000000050700720c */ /* 0x000fe20003f04070 */
[----:B0-----:R-:W-:Y:S02]  /*aec0*/  IMAD.MOV.U32 R2, RZ, RZ, R20 ;  /* 0x000000ffff027224 */ /* 0x001fe400078e0014 */
[----:B------:R-:W-:Y:S01]  /*aed0*/  IMAD.MOV R22, RZ, RZ, -R22 ;  /* 0x000000ffff167224 */ /* 0x000fe200078e0a16 */
[----:B------:R-:W-:Y:S01]  /*aee0*/  IABS R18, R14 ;  /* 0x0000000e00127213 */ /* 0x000fe20000000000 */
[----:B------:R-:W-:-:S02]  /*aef0*/  @!P2 IMAD.MOV R2, RZ, RZ, -R2 ;  /* 0x000000ffff02a224 */ /* 0x000fc400078e0a02 */
[----:B------:R-:W-:Y:S02]  /*af00*/  VIADD R19, R0, 0xca ;  /* 0x000000ca00137836 */ /* 0x000fe40000000000 */
[----:B------:R-:W-:Y:S01]  /*af10*/  IMAD R22, R7, R22, R23 ;  /* 0x0000001607167224 */ /* 0x000fe200078e0217 */
[----:B------:R0:W-:Y:S01]  /*af20*/  STL [R1+0x6e0], R2 ;  /* 0x0006e00201007387 */ /* 0x0001e20000100800 */
[----:B------:R-:W-:Y:S01]  /*af30*/  IMAD.HI.U32 R25, R6, R18, RZ ;  /* 0x0000001206197227 */ /* 0x000fe200078e00ff */
[----:B------:R-:W-:-:S03]  /*af40*/  IABS R8, R19 ;  /* 0x0000001300087213 */ /* 0x000fc60000000000 */
[--C-:B------:R-:W-:Y:S01]  /*af50*/  @!P6 IMAD.IADD R13, R13, 0x1, -R7.reuse ;  /* 0x000000010d0de824 */ /* 0x100fe200078e0a07 */
[C---:B------:R-:W-:Y:S01]  /*af60*/  ISETP.GT.U32.AND P6, PT, R7.reuse, R12, PT ;  /* 0x0000000c0700720c */ /* 0x040fe20003fc4070 */
[----:B------:R-:W-:Y:S01]  /*af70*/  @!P3 IMAD.IADD R4, R4, 0x1, -R7 ;  /* 0x000000010404b824 */ /* 0x000fe200078e0a07 */
[----:B------:R-:W-:Y:S01]  /*af80*/  ISETP.GE.AND P3, PT, R10, RZ, PT ;  /* 0x000000ff0a00720c */ /* 0x000fe20003f66270 */
[----:B------:R-:W-:Y:S01]  /*af90*/  IMAD.HI.U32 R24, R6, R8, RZ ;  /* 0x0000000806187227 */ /* 0x000fe200078e00ff */
[----:B------:R-:W-:-:S03]  /*afa0*/  ISETP.GT.U32.AND P2, PT, R7, R13, PT ;  /* 0x0000000d0700720c */ /* 0x000fc60003f44070 */
[----:B0-----:R-:W-:Y:S02]  /*afb0*/  IMAD.MOV.U32 R2, RZ, RZ, R15 ;  /* 0x000000ffff027224 */ /* 0x001fe400078e000f */
[----:B------:R-:W-:Y:S02]  /*afc0*/  IMAD.MOV R25, RZ, RZ, -R25 ;  /* 0x000000ffff197224 */ /* 0x000fe400078e0a19 */
[----:B------:R-:W-:Y:S01]  /*afd0*/  @!P5 IMAD.MOV R2, RZ, RZ, -R2 ;  /* 0x000000ffff02d224 */ /* 0x000fe200078e0a02 */
[C---:B------:R-:W-:Y:S01]  /*afe0*/  ISETP.GT.U32.AND P5, PT, R7.reuse, R22, PT ;  /* 0x000000160700720c */ /* 0x040fe20003fa4070 */
[----:B------:R-:W-:Y:S02]  /*aff0*/  VIADD R17, R0, 0xcb ;  /* 0x000000cb00117836 */ /* 0x000fe40000000000 */
[----:B------:R-:W-:Y:S01]  /*b000*/  IMAD.MOV R24, RZ, RZ, -R24 ;  /* 0x000000ffff187224 */ /* 0x000fe200078e0a18 */
[----:B------:R0:W-:Y:S01]  /*b010*/  STL [R1+0x6dc], R2 ;  /* 0x0006dc0201007387 */ /* 0x0001e20000100800 */
[----:B------:R-:W-:Y:S01]  /*b020*/  IMAD R18, R7, R25, R18 ;  /* 0x0000001907127224 */ /* 0x000fe200078e0212 */
[----:B------:R-:W-:Y:S01]  /*b030*/  IABS R20, R17 ;  /* 0x0000001100147213 */ /* 0x000fe20000000000 */
[----:B------:R-:W-:-:S02]  /*b040*/  @!P0 IMAD.IADD R5, R5, 0x1, -R7 ;  /* 0x0000000105058824 */ /* 0x000fc400078e0a07 */
[C---:B------:R-:W-:Y:S01]  /*b050*/  IMAD R8, R7.reuse, R24, R8 ;  /* 0x0000001807087224 */ /* 0x040fe200078e0208 */
[----:B------:R-:W-:Y:S01]  /*b060*/  ISETP.GT.U32.AND P0, PT, R7, R18, PT ;  /* 0x000000120700720c */ /* 0x000fe20003f04070 */
[----:B------:R-:W-:Y:S02]  /*b070*/  IMAD.MOV.U32 R3, RZ, RZ, R5 ;  /* 0x000000ffff037224 */ /* 0x000fe400078e0005 */
[----:B------:R-:W-:Y:S01]  /*b080*/  @!P5 IMAD.IADD R22, R22, 0x1, -R7 ;  /* 0x000000011616d824 */ /* 0x000fe200078e0a07 */
[----:B------:R-:W-:Y:S01]  /*b090*/  ISETP.GE.AND P5, PT, R9, RZ, PT ;  /* 0x000000ff0900720c */ /* 0x000fe20003fa6270 */
[----:B0-----:R-:W-:Y:S02]  /*b0a0*/  IMAD.MOV.U32 R2, RZ, RZ, R4 ;  /* 0x000000ffff027224 */ /* 0x001fe400078e0004 */
[----:B------:R-:W-:-:S04]  /*b0b0*/  IMAD.HI.U32 R10, R6, R20, RZ ;  /* 0x00000014060a7227 */ /* 0x000fc800078e00ff */
[----:B------:R-:W-:Y:S01]  /*b0c0*/  @!P6 IMAD.IADD R12, R12, 0x1, -R7 ;  /* 0x000000010c0ce824 */ /* 0x000fe200078e0a07 */
[----:B------:R-:W-:Y:S01]  /*b0d0*/  ISETP.GT.U32.AND P6, PT, R7, R8, PT ;  /* 0x000000080700720c */ /* 0x000fe20003fc4070 */
[----:B------:R-:W-:Y:S02]  /*b0e0*/  @!P4 IMAD.MOV R3, RZ, RZ, -R3 ;  /* 0x000000ffff03c224 */ /* 0x000fe400078e0a03 */
[----:B------:R-:W-:Y:S02]  /*b0f0*/  @!P3 IMAD.MOV R2, RZ, RZ, -R2 ;  /* 0x000000ffff02b224 */ /* 0x000fe400078e0a02 */
[----:B------:R-:W-:Y:S01]  /*b100*/  @!P2 IMAD.IADD R13, R13, 0x1, -R7 ;  /* 0x000000010d0da824 */ /* 0x000fe200078e0a07 */
        /* <DEDUP_REMOVED lines=9> */
[C---:B------:R-:W-:Y:S01]  /*b1a0*/  ISETP.GT.U32.AND P6, PT, R7.reuse, R22, PT ;  /* 0x000000160700720c */ /* 0x040fe20003fc4070 */
[----:B0-----:R-:W-:Y:S01]  /*b1b0*/  IMAD.MOV.U32 R3, RZ, RZ, R12 ;  /* 0x000000ffff037224 */ /* 0x001fe200078e000c */
[----:B------:R-:W-:Y:S01]  /*b1c0*/  ISETP.GT.U32.AND P4, PT, R7, R18, PT ;  /* 0x000000120700720c */ /* 0x000fe20003f84070 */
[----:B------:R-:W-:Y:S01]  /*b1d0*/  IMAD.HI.U32 R9, R6, R21, RZ ;  /* 0x0000001506097227 */ /* 0x000fe200078e00ff */
[----:B------:R-:W-:Y:S02]  /*b1e0*/  ISETP.GE.AND P0, PT, R11, RZ, PT ;  /* 0x000000ff0b00720c */ /* 0x000fe40003f06270 */
[----:B------:R-:W-:Y:S01]  /*b1f0*/  ISETP.GT.U32.AND P3, PT, R7, R8, PT ;  /* 0x000000080700720c */ /* 0x000fe20003f64070 */
[----:B--2---:R-:W-:-:S02]  /*b200*/  IMAD.MOV.U32 R2, RZ, RZ, R13 ;  /* 0x000000ffff027224 */ /* 0x004fc400078e000d */
[----:B------:R-:W-:Y:S02]  /*b210*/  IMAD.MOV R9, RZ, RZ, -R9 ;  /* 0x000000ffff097224 */ /* 0x000fe400078e0a09 */
[----:B------:R-:W-:Y:S01]  /*b220*/  @!P5 IMAD.MOV R2, RZ, RZ, -R2 ;  /* 0x000000ffff02d224 */ /* 0x000fe200078e0a02 */
[C---:B------:R-:W-:Y:S01]  /*b230*/  ISETP.GT.U32.AND P5, PT, R7.reuse, R10, PT ;  /* 0x0000000a0700720c */ /* 0x040fe20003fa4070 */
[----:B------:R-:W-:Y:S02]  /*b240*/  VIADD R4, R0, 0xcd ;  /* 0x000000cd00047836 */ /* 0x000fe40000000000 */
[C---:B------:R-:W-:Y:S02]  /*b250*/  IMAD R21, R7.reuse, R9, R21 ;  /* 0x0000000907157224 */ /* 0x040fe400078e0215 */
[----:B------:R-:W-:Y:S01]  /*b260*/  @!P2 IMAD.MOV R3, RZ, RZ, -R3 ;  /* 0x000000ffff03a224 */ /* 0x000fe200078e0a03 */
[----:B------:R-:W-:Y:S01]  /*b270*/  IABS R9, R4 ;  /* 0x0000000400097213 */ /* 0x000fe20000000000 */
[--C-:B------:R-:W-:Y:S01]  /*b280*/  @!P6 IMAD.IADD R22, R22, 0x1, -R7.reuse ;  /* 0x000000011616e824 */ /* 0x100fe200078e0a07 */
[----:B------:R-:W-:Y:S01]  /*b290*/  ISETP.GE.AND P2, PT, R14, RZ, PT ;  /* 0x000000ff0e00720c */ /* 0x000fe20003f46270 */
[----:B------:R-:W-:Y:S01]  /*b2a0*/  @!P4 IMAD.IADD R18, R18, 0x1, -R7 ;  /* 0x000000011212c824 */ /* 0x000fe200078e0a07 */
[----:B------:R-:W-:Y:S01]  /*b2b0*/  ISETP.GT.U32.AND P4, PT, R7, R21, PT ;  /* 0x000000150700720c */ /* 0x000fe20003f84070 */
[----:B------:R-:W-:Y:S01]  /*b2c0*/  STL [R1+0x6d0], R3 ;  /* 0x0006d00301007387 */ /* 0x000fe20000100800 */
[----:B------:R-:W-:Y:S01]  /*b2d0*/  IMAD.HI.U32 R12, R6, R9, RZ ;  /* 0x00000009060c7227 */ /* 0x000fe200078e00ff */
[----:B------:R-:W-:-:S02]  /*b2e0*/  ISETP.GE.AND P6, PT, R19, RZ, PT ;  /* 0x000000ff1300720c */ /* 0x000fc40003fc6270 */
[----:B------:R0:W-:Y:S01]  /*b2f0*/  STL [R1+0x6cc], R2 ;  /* 0x0006cc0201007387 */ /* 0x0001e20000100800 */
[--C-:B------:R-:W-:Y:S02]  /*b300*/  @!P5 IMAD.IADD R10, R10, 0x1, -R7.reuse ;  /* 0x000000010a0ad824 */ /* 0x100fe400078e0a07 */
[----:B------:R-:W-:Y:S02]  /*b310*/  IMAD.MOV R12, RZ, RZ, -R12 ;  /* 0x000000ffff0c7224 */ /* 0x000fe400078e0a0c */
[----:B------:R-:W-:Y:S01]  /*b320*/  VIADD R5, R0, 0xce ;  /* 0x000000ce00057836 */ /* 0x000fe20000000000 */
[----:B------:R-:W-:Y:S01]  /*b330*/  ISETP.GT.U32.AND P5, PT, R7, R10, PT ;  /* 0x0000000a0700720c */ /* 0x000fe20003fa4070 */
[--C-:B------:R-:W-:Y:S01]  /*b340*/  @!P3 IMAD.IADD R8, R8, 0x1, -R7.reuse ;  /* 0x000000010808b824 */ /* 0x100fe200078e0a07 */
[----:B------:R-:W-:Y:S01]  /*b350*/  ISETP.GE.AND P3, PT, R17, RZ, PT ;  /* 0x000000ff1100720c */ /* 0x000fe20003f66270 */
[----:B------:R-:W-:Y:S01]  /*b360*/  @!P4 IMAD.IADD R21, R21, 0x1, -R7 ;  /* 0x000000011515c824 */ /* 0x000fe200078e0a07 */
[----:B------:R-:W-:Y:S01]  /*b370*/  IABS R11, R5 ;  /* 0x00000005000b7213 */ /* 0x000fe20000000000 */
[----:B0-----:R-:W-:Y:S01]  /*b380*/  IMAD.MOV.U32 R2, RZ, RZ, R22 ;  /* 0x000000ffff027224 */ /* 0x001fe200078e0016 */
[----:B------:R-:W-:Y:S01]  /*b390*/  ISETP.GE.AND P4, PT, R4, RZ, PT ;  /* 0x000000ff0400720c */ /* 0x000fe20003f86270 */
[----:B------:R-:W-:-:S02]  /*b3a0*/  VIADD R13, R0, 0xd2 ;  /* 0x000000d2000d7836 */ /* 0x000fc40000000000 */
[----:B------:R-:W-:Y:S01]  /*b3b0*/  @!P0 IMAD.MOV R2, RZ, RZ, -R2 ;  /* 0x000000ffff028224 */ /* 0x000fe200078e0a02 */
[----:B------:R-:W-:Y:S01]  /*b3c0*/  ISETP.GE.AND P0, PT, R15, RZ, PT ;  /* 0x000000ff0f00720c */ /* 0x000fe20003f06270 */
[C---:B------:R-:W-:Y:S01]  /*b3d0*/  IMAD R15, R7.reuse, R12, R9 ;  /* 0x0000000c070f7224 */ /* 0x040fe200078e0209 */
[----:B------:R-:W-:Y:S01]  /*b3e0*/  IABS R16, R13 ;  /* 0x0000000d00107213 */ /* 0x000fe20000000000 */
[----:B------:R-:W-:Y:S01]  /*b3f0*/  @!P5 IMAD.IADD R10, R10, 0x1, -R7 ;  /* 0x000000010a0ad824 */ /* 0x000fe200078e0a07 */
[----:B------:R0:W-:Y:S01]  /*b400*/  STL [R1+0x6c4], R2 ;  /* 0x0006c40201007387 */ /* 0x0001e20000100800 */
[----:B------:R-:W-:Y:S01]  /*b410*/  IMAD.HI.U32 R4, R6, R11, RZ ;  /* 0x0000000b06047227 */ /* 0x000fe200078e00ff */
[----:B------:R-:W-:-:S03]  /*b420*/  ISETP.GT.U32.AND P5, PT, R7, R15, PT ;  /* 0x0000000f0700720c */ /* 0x000fc60003fa4070 */
[----:B------:R-:W-:Y:S02]  /*b430*/  IMAD.MOV R9, RZ, RZ, -R4 ;  /* 0x000000ffff097224 */ /* 0x000fe400078e0a04 */
[C---:B------:R-:W-:Y:S02]  /*b440*/  VIADD R4, R0.reuse, 0xd0 ;  /* 0x000000d000047836 */ /* 0x040fe40000000000 */
[C---:B------:R-:W-:Y:S02]  /*b450*/  IMAD R9, R7.reuse, R9, R11 ;  /* 0x0000000907097224 */ /* 0x040fe400078e020b */
[----:B0-----:R-:W-:Y:S01]  /*b460*/  IMAD.MOV.U32 R2, RZ, RZ, R18 ;  /* 0x000000ffff027224 */ /* 0x001fe200078e0012 */
[----:B------:R-:W-:Y:S01]  /*b470*/  IABS R14, R4 ;  /* 0x00000004000e7213 */ /* 0x000fe20000000000 */
[----:B------:R-:W-:Y:S02]  /*b480*/  VIADD R24, R0, 0x1a6 ;  /* 0x000001a600187836 */ /* 0x000fe40000000000 */
[----:B------:R-:W-:Y:S01]  /*b490*/  @!P2 IMAD.MOV R2, RZ, RZ, -R2 ;  /* 0x000000ffff02a224 */ /* 0x000fe200078e0a02 */
[----:B------:R-:W-:Y:S01]  /*b4a0*/  ISETP.GT.U32.AND P2, PT, R7, R21, PT ;  /* 0x000000150700720c */ /* 0x000fe20003f44070 */
[----:B------:R-:W-:-:S03]  /*b4b0*/  @!P5 IMAD.IADD R15, R15, 0x1, -R7 ;  /* 0x000000010f0fd824 */ /* 0x000fc600078e0a07 */
[----:B------:R0:W-:Y:S02]  /*b4c0*/  STL [R1+0x6b8], R2 ;  /* 0x0006b80201007387 */ /* 0x0001e40000100800 */
[----:B------:R-:W-:-:S07]  /*b4d0*/  ISETP.GT.U32.AND P5, PT, R7, R15, PT ;  /* 0x0000000f0700720c */ /* 0x000fce0003fa4070 */
[--C-:B------:R-:W-:Y:S01]  /*b4e0*/  @!P2 IMAD.IADD R21, R21, 0x1, -R7.reuse ;  /* 0x000000011515a824 */ /* 0x100fe200078e0a07 */
[----:B------:R-:W-:Y:S01]  /*b4f0*/  ISETP.GT.U32.AND P2, PT, R7, R9, PT ;  /* 0x000000090700720c */ /* 0x000fe20003f44070 */
[----:B0-----:R-:W-:Y:S02]  /*b500*/  IMAD.MOV.U32 R2, RZ, RZ, R8 ;  /* 0x000000ffff027224 */ /* 0x001fe400078e0008 */
[C---:B------:R-:W-:Y:S02]  /*b510*/  VIADD R8, R0.reuse, 0xcf ;  /* 0x000000cf00087836 */ /* 0x040fe40000000000 */
[----:B------:R-:W-:Y:S01]  /*b520*/  @!P6 IMAD.MOV R2, RZ, RZ, -R2 ;  /* 0x000000ffff02e224 */ /* 0x000fe200078e0a02 */
[----:B------:R-:W-:Y:S01]  /*b530*/  ISETP.GE.AND P6, PT, R5, RZ, PT ;  /* 0x000000ff0500720c */ /* 0x000fe20003fc6270 */
[----:B------:R-:W-:Y:S01]  /*b540*/  VIADD R5, R0, 0xd1 ;  /* 0x000000d100057836 */ /* 0x000fe20000000000 */
[----:B------:R-:W-:Y:S01]  /*b550*/  IABS R17, R8 ;  /* 0x0000000800117213 */ /* 0x000fe20000000000 */
[----:B------:R-:W-:Y:S01]  /*b560*/  @!P5 IMAD.IADD R15, R15, 0x1, -R7 ;  /* 0x000000010f0fd824 */ /* 0x000fe200078e0a07 */
[----:B------:R0:W-:Y:S02]  /*b570*/  STL [R1+0x640], R2 ;  /* 0x0006400201007387 */ /* 0x0001e40000100800 */
[----:B------:R-:W-:Y:S01]  /*b580*/  IABS R11, R5 ;  /* 0x00000005000b7213 */ /* 0x000fe20000000000 */
[----:B------:R-:W-:-:S04]  /*b590*/  IMAD.HI.U32 R12, R6, R17, RZ ;  /* 0x00000011060c7227 */ /* 0x000fc800078e00ff */
[----:B------:R-:W-:Y:S02]  /*b5a0*/  IMAD.MOV R12, RZ, RZ, -R12 ;  /* 0x000000ffff0c7224 */ /* 0x000fe400078e0a0c */
[----:B------:R-:W-:Y:S02]  /*b5b0*/  @!P2 IMAD.IADD R9, R9, 0x1, -R7 ;  /* 0x000000010909a824 */ /* 0x000fe400078e0a07 */
[----:B0-----:R-:W-:Y:S02]  /*b5c0*/  IMAD.MOV.U32 R2, RZ, RZ, R10 ;  /* 0x000000ffff027224 */ /* 0x001fe400078e000a */
[C---:B------:R-:W-:Y:S01]  /*b5d0*/  IMAD R17, R7.reuse, R12, R17 ;  /* 0x0000000c07117224 */ /* 0x040fe200078e0211 */
[C---:B------:R-:W-:Y:S01]  /*b5e0*/  ISETP.GT.U32.AND P2, PT, R7.reuse, R9, PT ;  /* 0x000000090700720c */ /* 0x040fe20003f44070 */
[----:B------:R-:W-:Y:S01]  /*b5f0*/  @!P3 IMAD.MOV R2, RZ, RZ, -R2 ;  /* 0x000000ffff02b224 */ /* 0x000fe200078e0a02 */
[----:B------:R-:W-:Y:S01]  /*b600*/  ISETP.GE.AND P3, PT, R8, RZ, PT ;  /* 0x000000ff0800720c */ /* 0x000fe20003f66270 */
[----:B------:R-:W-:Y:S01]  /*b610*/  IMAD.HI.U32 R8, R6, R11, RZ ;  /* 0x0000000b06087227 */ /* 0x000fe200078e00ff */
[----:B------:R-:W-:-:S02]  /*b620*/  ISETP.GT.U32.AND P5, PT, R7, R17, PT ;  /* 0x000000110700720c */ /* 0x000fc40003fa4070 */
[----:B------:R0:W-:Y:S01]  /*b630*/  STL [R1+0x658], R2 ;  /* 0x0006580201007387 */ /* 0x0001e20000100800 */
[----:B------:R-:W-:-:S04]  /*b640*/  IMAD.HI.U32 R10, R6, R14, RZ ;  /* 0x0000000e060a7227 */ /* 0x000fc800078e00ff */
[----:B------:R-:W-:Y:S02]  /*b650*/  IMAD.MOV R8, RZ, RZ, -R8 ;  /* 0x000000ffff087224 */ /* 0x000fe400078e0a08 */
[----:B------:R-:W-:Y:S02]  /*b660*/  IMAD.MOV R10, RZ, RZ, -R10 ;  /* 0x000000ffff0a7224 */ /* 0x000fe400078e0a0a */
[C---:B------:R-:W-:Y:S02]  /*b670*/  IMAD R11, R7.reuse, R8, R11 ;  /* 0x00000008070b7224 */ /* 0x040fe400078e020b */
[----:B0-----:R-:W-:Y:S02]  /*b680*/  IMAD.MOV.U32 R2, RZ, RZ, R21 ;  /* 0x000000ffff027224 */ /* 0x001fe400078e0015 */
[----:B------:R-:W-:Y:S02]  /*b690*/  IMAD R14, R7, R10, R14 ;  /* 0x0000000a070e7224 */ /* 0x000fe400078e020e */
[----:B------:R-:W-:Y:S01]  /*b6a0*/  @!P0 IMAD.MOV R2, RZ, RZ, -R2 ;  /* 0x000000ffff028224 */ /* 0x000fe200078e0a02 */
[----:B------:R-:W-:Y:S01]  /*b6b0*/  ISETP.GE.AND P0, PT, R4, RZ, PT ;  /* 0x000000ff0400720c */ /* 0x000fe20003f06270 */
[--C-:B------:R-:W-:Y:S01]  /*b6c0*/  @!P5 IMAD.IADD R17, R17, 0x1, -R7.reuse ;  /* 0x000000011111d824 */ /* 0x100fe200078e0a07 */
[----:B------:R-:W-:Y:S01]  /*b6d0*/  ISETP.GT.U32.AND P5, PT, R7, R11, PT ;  /* 0x0000000b0700720c */ /* 0x000fe20003fa4070 */
[----:B------:R-:W-:Y:S01]  /*b6e0*/  @!P2 IMAD.IADD R9, R9, 0x1, -R7 ;  /* 0x000000010909a824 */ /* 0x000fe200078e0a07 */
[----:B------:R0:W-:Y:S01]  /*b6f0*/  STL [R1+0x6c8], R2 ;  /* 0x0006c80201007387 */ /* 0x0001e20000100800 */
[----:B------:R-:W-:Y:S01]  /*b700*/  ISETP.GT.U32.AND P2, PT, R7, R14, PT ;  /* 0x0000000e0700720c */ /* 0x000fe20003f44070 */
[----:B------:R-:W-:-:S02]  /*b710*/  VIADD R4, R0, 0xd4 ;  /* 0x000000d400047836 */ /* 0x000fc40000000000 */
[C---:B------:R-:W-:Y:S02]  /*b720*/  VIADD R10, R0.reuse, 0xd3 ;  /* 0x000000d3000a7836 */ /* 0x040fe40000000000 */
[----:B------:R-:W-:Y:S01]  /*b730*/  VIADD R8, R0, 0xd5 ;  /* 0x000000d500087836 */ /* 0x000fe20000000000 */
[----:B------:R-:W-:Y:S02]  /*b740*/  IABS R19, R4 ;  /* 0x0000000400137213 */ /* 0x000fe40000000000 */
[----:B------:R-:W-:Y:S01]  /*b750*/  IABS R18, R10 ;  /* 0x0000000a00127213 */ /* 0x000fe20000000000 */
[----:B0-----:R-:W-:Y:S01]  /*b760*/  IMAD.MOV.U32 R2, RZ, RZ, R15 ;  /* 0x000000ffff027224 */ /* 0x001fe200078e000f */
[----:B------:R-:W-:Y:S01]  /*b770*/  IABS R12, R8 ;  /* 0x00000008000c7213 */ /* 0x000fe20000000000 */
[----:B------:R-:W-:-:S04]  /*b780*/  IMAD.HI.U32 R15, R6, R16, RZ ;  /* 0x00000010060f7227 */ /* 0x000fc800078e00ff */
[----:B------:R-:W-:Y:S01]  /*b790*/  @!P4 IMAD.MOV R2, RZ, RZ, -R2 ;  /* 0x000000ffff02c224 */ /* 0x000fe200078e0a02 */
[----:B------:R-:W-:Y:S01]  /*b7a0*/  ISETP.GT.U32.AND P4, PT, R7, R17, PT ;  /* 0x000000110700720c */ /* 0x000fe20003f84070 */
[--C-:B------:R-:W-:Y:S02]  /*b7b0*/  @!P5 IMAD.IADD R11, R11, 0x1, -R7.reuse ;  /* 0x000000010b0bd824 */ /* 0x100fe400078e0a07 */
[----:B------:R-:W-:Y:S01]  /*b7c0*/  @!P2 IMAD.IADD R14, R14, 0x1, -R7 ;  /* 0x000000010e0ea824 */ /* 0x000fe200078e0a07 */
[----:B------:R0:W-:Y:S02]  /*b7d0*/  STL [R1+0x6c0], R2 ;  /* 0x0006c00201007387 */ /* 0x0001e40000100800 */
[C---:B------:R-:W-:Y:S02]  /*b7e0*/  ISETP.GT.U32.AND P5, PT, R7.reuse, R11, PT ;  /* 0x0000000b0700720c */ /* 0x040fe40003fa4070 */
[----:B------:R-:W-:-:S05]  /*b7f0*/  ISETP.GT.U32.AND P2, PT, R7, R14, PT ;  /* 0x0000000e0700720c */ /* 0x000fca0003f44070 */
[----:B------:R-:W-:Y:S02]  /*b800*/  @!P4 IMAD.IADD R17, R17, 0x1, -R7 ;  /* 0x000000011111c824 */ /* 0x000fe400078e0a07 */
[----:B0-----:R-:W-:Y:S02]  /*b810*/  IMAD.MOV.U32 R2, RZ, RZ, R9 ;  /* 0x000000ffff027224 */ /* 0x001fe400078e0009 */
[----:B------:R-:W-:Y:S02]  /*b820*/  IMAD.MOV R9, RZ, RZ, -R15 ;  /* 0x000000ffff097224 */ /* 0x000fe400078e0a0f */
        /* <DEDUP_REMOVED lines=11> */
[----:B------:R-:W-:Y:S02]  /*b8e0*/  @!P3 IMAD.MOV R2, RZ, RZ, -R2 ;  /* 0x000000ffff02b224 */ /* 0x000fe400078e0a02 */
[----:B------:R-:W-:Y:S02]  /*b8f0*/  @!P4 IMAD.IADD R5, R5, 0x1, -R7 ;  /* 0x000000010505c824 */ /* 0x000fe400078e0a07 */
[----:B------:R-:W-:Y:S01]  /*b900*/  IMAD.MOV R19, RZ, RZ, -R19 ;  /* 0x000000ffff137224 */ /* 0x000fe200078e0a13 */
[----:B------:R0:W-:Y:S01]  /*b910*/  STL [R1+0x6a4], R2 ;  /* 0x0006a40201007387 */ /* 0x0001e20000100800 */
[----:B------:R-:W-:Y:S01]  /*b920*/  IMAD.MOV R16, RZ, RZ, -R16 ;  /* 0x000000ffff107224 */ /* 0x000fe200078e0a10 */
[C---:B------:R-:W-:Y:S01]  /*b930*/  ISETP.GT.U32.AND P4, PT, R7.reuse, R5, PT ;  /* 0x000000050700720c */ /* 0x040fe20003f84070 */
[----:B------:R-:W-:Y:S01]  /*b940*/  IMAD R15, R7, R9, R15 ;  /* 0x00000009070f7224 */ /* 0x000fe200078e020f */
[----:B------:R-:W-:Y:S01]  /*b950*/  IADD3 R9, PT, PT, R0, 0xd6, RZ ;  /* 0x000000d600097810 */ /* 0x000fe20007ffe0ff */
[----:B------:R-:W-:-:S02]  /*b960*/  @!P5 IMAD.IADD R11, R11, 0x1, -R7 ;  /* 0x000000010b0bd824 */ /* 0x000fc400078e0a07 */
[----:B------:R-:W-:Y:S01]  /*b970*/  @!P2 IMAD.IADD R14, R14, 0x1, -R7 ;  /* 0x000000010e0ea824 */ /* 0x000fe200078e0a07 */
[----:B------:R-:W-:Y:S01]  /*b980*/  ISETP.GE.AND P2, PT, R13, RZ, PT ;  /* 0x000000ff0d00720c */ /* 0x000fe20003f46270 */
[C---:B------:R-:W-:Y:S01]  /*b990*/  IMAD R13, R7.reuse, R19, R18 ;  /* 0x00000013070d7224 */ /* 0x040fe200078e0212 */
[C---:B------:R-:W-:Y:S01]  /*b9a0*/  ISETP.GT.U32.AND P5, PT, R7.reuse, R15, PT ;  /* 0x0000000f0700720c */ /* 0x040fe20003fa4070 */
[C---:B------:R-:W-:Y:S01]  /*b9b0*/  IMAD R12, R7.reuse, R16, R12 ;  /* 0x00000010070c7224 */ /* 0x040fe200078e020c */
[----:B------:R-:W-:Y:S01]  /*b9c0*/  IABS R16, R9 ;  /* 0x0000000900107213 */ /* 0x000fe20000000000 */
[----:B0-----:R-:W-:Y:S01]  /*b9d0*/  IMAD.MOV.U32 R2, RZ, RZ, R11 ;  /* 0x000000ffff027224 */ /* 0x001fe200078e000b */
[C---:B------:R-:W-:Y:S01]  /*b9e0*/  ISETP.GT.U32.AND P3, PT, R7.reuse, R13, PT ;  /* 0x0000000d0700720c */ /* 0x040fe20003f64070 */
[----:B------:R-:W-:Y:S02]  /*b9f0*/  VIADD R11, R0, 0xd7 ;  /* 0x000000d7000b7836 */ /* 0x000fe40000000000 */
[----:B------:R-:W-:Y:S01]  /*ba00*/  @!P6 IMAD.MOV R2, RZ, RZ, -R2 ;  /* 0x000000ffff02e224 */ /* 0x000fe200078e0a02 */
[----:B------:R-:W-:Y:S01]  /*ba10*/  ISETP.GT.U32.AND P6, PT, R7, R12, PT ;  /* 0x0000000c0700720c */ /* 0x000fe20003fc4070 */
[--C-:B------:R-:W-:Y:S01]  /*ba20*/  @!P4 IMAD.IADD R5, R5, 0x1, -R7.reuse ;  /* 0x000000010505c824 */ /* 0x100fe200078e0a07 */
[----:B------:R-:W-:Y:S01]  /*ba30*/  ISETP.GE.AND P4, PT, R4, RZ, PT ;  /* 0x000000ff0400720c */ /* 0x000fe20003f86270 */
[----:B------:R-:W-:Y:S01]  /*ba40*/  IMAD.MOV.U32 R3, RZ, RZ, R14 ;  /* 0x000000ffff037224 */ /* 0x000fe200078e000e */
[----:B------:R-:W-:Y:S01]  /*ba50*/  IABS R4, R11 ;  /* 0x0000000b00047213 */ /* 0x000fe20000000000 */
[----:B------:R-:W-:-:S02]  /*ba60*/  @!P5 IMAD.IADD R15, R15, 0x1, -R7 ;  /* 0x000000010f0fd824 */ /* 0x000fc400078e0a07 */
[----:B------:R-:W-:Y:S01]  /*ba70*/  @!P0 IMAD.MOV R3, RZ, RZ, -R3 ;  /* 0x000000ffff038224 */ /* 0x000fe200078e0a03 */
[----:B------:R-:W-:Y:S01]  /*ba80*/  ISETP.GE.AND P0, PT, R10, RZ, PT ;  /* 0x000000ff0a00720c */ /* 0x000fe20003f06270 */
[--C-:B------:R-:W-:Y:S01]  /*ba90*/  @!P3 IMAD.IADD R13, R13, 0x1, -R7.reuse ;  /* 0x000000010d0db824 */ /* 0x100fe200078e0a07 */
[----:B------:R-:W-:Y:S01]  /*baa0*/  ISETP.GE.AND P3, PT, R8, RZ, PT ;  /* 0x000000ff0800720c */ /* 0x000fe20003f66270 */
[----:B------:R-:W-:Y:S01]  /*bab0*/  IMAD.HI.U32 R8, R6, R4, RZ ;  /* 0x0000000406087227 */ /* 0x000fe200078e00ff */
[----:B------:R-:W-:Y:S02]  /*bac0*/  STL [R1+0x6ac], R3 ;  /* 0x0006ac0301007387 */ /* 0x000fe40000100800 */
[C---:B------:R-:W-:Y:S01]  /*bad0*/  ISETP.GT.U32.AND P5, PT, R7.reuse, R13, PT ;  /* 0x0000000d0700720c */ /* 0x040fe20003fa4070 */
[----:B------:R-:W-:Y:S01]  /*bae0*/  @!P6 IMAD.IADD R12, R12, 0x1, -R7 ;  /* 0x000000010c0ce824 */ /* 0x000fe200078e0a07 */
[----:B------:R-:W-:Y:S01]  /*baf0*/  ISETP.GT.U32.AND P6, PT, R7, R15, PT ;  /* 0x0000000f0700720c */ /* 0x000fe20003fc4070 */
[----:B------:R-:W-:Y:S01]  /*bb00*/  IMAD.HI.U32 R10, R6, R16, RZ ;  /* 0x00000010060a7227 */ /* 0x000fe200078e00ff */
[----:B------:R0:W-:Y:S03]  /*bb10*/  STL [R1+0x6b0], R2 ;  /* 0x0006b00201007387 */ /* 0x0001e60000100800 */
[----:B------:R-:W-:-:S02]  /*bb20*/  IMAD.MOV R8, RZ, RZ, -R8 ;  /* 0x000000ffff087224 */ /* 0x000fc400078e0a08 */
[----:B------:R-:W-:Y:S02]  /*bb30*/  IMAD.MOV R10, RZ, RZ, -R10 ;  /* 0x000000ffff0a7224 */ /* 0x000fe400078e0a0a */
[C---:B------:R-:W-:Y:S02]  /*bb40*/  IMAD R4, R7.reuse, R8, R4 ;  /* 0x0000000807047224 */ /* 0x040fe400078e0204 */
[----:B------:R-:W-:Y:S02]  /*bb50*/  IMAD R16, R7, R10, R16 ;  /* 0x0000000a07107224 */ /* 0x000fe400078e0210 */
[----:B0-----:R-:W-:Y:S02]  /*bb60*/  IMAD.MOV.U32 R2, RZ, RZ, R5 ;  /* 0x000000ffff027224 */ /* 0x001fe400078e0005 */
[--C-:B------:R-:W-:Y:S01]  /*bb70*/  @!P6 IMAD.IADD R15, R15, 0x1, -R7.reuse ;  /* 0x000000010f0fe824 */ /* 0x100fe200078e0a07 */
[C---:B------:R-:W-:Y:S01]  /*bb80*/  ISETP.GT.U32.AND P6, PT, R7.reuse, R4, PT ;  /* 0x000000040700720c */ /* 0x040fe20003fc4070 */
[----:B------:R-:W-:Y:S01]  /*bb90*/  @!P2 IMAD.MOV R2, RZ, RZ, -R2 ;  /* 0x000000ffff02a224 */ /* 0x000fe200078e0a02 */
[----:B------:R-:W-:Y:S01]  /*bba0*/  ISETP.GT.U32.AND P2, PT, R7, R12, PT ;  /* 0x0000000c0700720c */ /* 0x000fe20003f44070 */
[----:B------:R-:W-:Y:S01]  /*bbb0*/  @!P5 IMAD.IADD R13, R13, 0x1, -R7 ;  /* 0x000000010d0dd824 */ /* 0x000fe200078e0a07 */
[----:B------:R-:W-:Y:S01]  /*bbc0*/  ISETP.GT.U32.AND P5, PT, R7, R16, PT ;  /* 0x000000100700720c */ /* 0x000fe20003fa4070 */
[C---:B------:R-:W-:Y:S01]  /*bbd0*/  VIADD R14, R0.reuse, 0xd9 ;  /* 0x000000d9000e7836 */ /* 0x040fe20000000000 */
[----:B------:R0:W-:Y:S01]  /*bbe0*/  STL [R1+0x6b4], R2 ;  /* 0x0006b40201007387 */ /* 0x0001e20000100800 */
[----:B------:R-:W-:-:S02]  /*bbf0*/  VIADD R19, R0, 0xda ;  /* 0x000000da00137836 */ /* 0x000fc40000000000 */
[----:B------:R-:W-:Y:S01]  /*bc00*/  VIADD R10, R0, 0xd8 ;  /* 0x000000d8000a7836 */ /* 0x000fe20000000000 */
[----:B------:R-:W-:Y:S01]  /*bc10*/  IABS R8, R14 ;  /* 0x0000000e00087213 */ /* 0x000fe20000000000 */
[----:B------:R-:W-:Y:S01]  /*bc20*/  IMAD.MOV.U32 R3, RZ, RZ, R15 ;  /* 0x000000ffff037224 */ /* 0x000fe200078e000f */
[----:B------:R-:W-:Y:S01]  /*bc30*/  IABS R17, R19 ;  /* 0x0000001300117213 */ /* 0x000fe20000000000 */
[--C-:B------:R-:W-:Y:S01]  /*bc40*/  @!P6 IMAD.IADD R4, R4, 0x1, -R7.reuse ;  /* 0x000000010404e824 */ /* 0x100fe200078e0a07 */
[----:B------:R-:W-:Y:S01]  /*bc50*/  IABS R5, R10 ;  /* 0x0000000a00057213 */ /* 0x000fe20000000000 */
[----:B------:R-:W-:Y:S01]  /*bc60*/  @!P2 IMAD.IADD R12, R12, 0x1, -R7 ;  /* 0x000000010c0ca824 */ /* 0x000fe200078e0a07 */
[----:B------:R-:W-:Y:S01]  /*bc70*/  ISETP.GE.AND P2, PT, R9, RZ, PT ;  /* 0x000000ff0900720c */ /* 0x000fe20003f46270 */
[----:B0-----:R-:W-:Y:S01]  /*bc80*/  IMAD.MOV.U32 R2, RZ, RZ, R13 ;  /* 0x000000ffff027224 */ /* 0x001fe200078e000d */
[----:B------:R-:W-:Y:S01]  /*bc90*/  ISETP.GT.U32.AND P6, PT, R7, R4, PT ;  /* 0x000000040700720c */ /* 0x000fe20003fc4070 */
[----:B------:R-:W-:-:S02]  /*bca0*/  IMAD.MOV.U32 R9, RZ, RZ, R17 ;  /* 0x000000ffff097224 */ /* 0x000fc400078e0011 */
[----:B------:R-:W-:-:S04]  /*bcb0*/  IMAD.HI.U32 R18, R6, R8, RZ ;  /* 0x0000000806127227 */ /* 0x000fc800078e00ff */
[----:B------:R-:W-:Y:S01]  /*bcc0*/  @!P5 IMAD.IADD R16, R16, 0x1, -R7 ;  /* 0x000000011010d824 */ /* 0x000fe200078e0a07 */
[----:B------:R-:W-:Y:S01]  /*bcd0*/  ISETP.GE.AND P5, PT, R11, RZ, PT ;  /* 0x000000ff0b00720c */ /* 0x000fe20003fa6270 */
[----:B------:R-:W-:Y:S02]  /*bce0*/  @!P0 IMAD.MOV R2, RZ, RZ, -R2 ;  /* 0x000000ffff028224 */ /* 0x000fe400078e0a02 */
[----:B------:R-:W-:Y:S01]  /*bcf0*/  IMAD.HI.U32 R11, R6, R9, RZ ;  /* 0x00000009060b7227 */ /* 0x000fe200078e00ff */
[----:B------:R-:W-:Y:S02]  /*bd00*/  ISETP.GT.U32.AND P0, PT, R7, R16, PT ;  /* 0x000000100700720c */ /* 0x000fe40003f04070 */
[----:B------:R0:W-:Y:S01]  /*bd10*/  STL [R1+0x6a8], R2 ;  /* 0x0006a80201007387 */ /* 0x0001e20000100800 */
[----:B------:R-:W-:Y:S02]  /*bd20*/  IMAD.MOV R13, RZ, RZ, -R18 ;  /* 0x000000ffff0d7224 */ /* 0x000fe400078e0a12 */
[----:B------:R-:W-:-:S02]  /*bd30*/  IMAD.MOV R11, RZ, RZ, -R11 ;  /* 0x000000ffff0b7224 */ /* 0x000fc400078e0a0b */
        /* <DEDUP_REMOVED lines=9> */
[----:B------:R-:W-:-:S02]  /*bdd0*/  IMAD R5, R7, R17, R5 ;  /* 0x0000001107057224 */ /* 0x000fc400078e0205 */
[C---:B------:R-:W-:Y:S02]  /*bde0*/  VIADD R13, R0.reuse, 0xdc ;  /* 0x000000dc000d7836 */ /* 0x040fe40000000000 */
[----:B------:R-:W-:Y:S01]  /*bdf0*/  @!P4 IMAD.MOV R3, RZ, RZ, -R3 ;  /* 0x000000ffff03c224 */ /* 0x000fe200078e0a03 */
[----:B------:R-:W-:Y:S01]  /*be00*/  ISETP.GT.U32.AND P4, PT, R7, R5, PT ;  /* 0x000000050700720c */ /* 0x000fe20003f84070 */
[----:B------:R-:W-:Y:S01]  /*be10*/  VIADD R12, R0, 0xdb ;  /* 0x000000db000c7836 */ /* 0x000fe20000000000 */
[----:B------:R-:W-:Y:S01]  /*be20*/  IABS R11, R13 ;  /* 0x0000000d000b7213 */ /* 0x000fe20000000000 */
[--C-:B------:R-:W-:Y:S01]  /*be30*/  @!P3 IMAD.IADD R8, R8, 0x1, -R7.reuse ;  /* 0x000000010808b824 */ /* 0x100fe200078e0a07 */
[----:B------:R-:W-:Y:S01]  /*be40*/  STL [R1+0x698], R3 ;  /* 0x0006980301007387 */ /* 0x000fe20000100800 */
[--C-:B------:R-:W-:Y:S01]  /*be50*/  @!P0 IMAD.IADD R16, R16, 0x1, -R7.reuse ;  /* 0x0000000110108824 */ /* 0x100fe200078e0a07 */
[----:B------:R-:W-:Y:S01]  /*be60*/  ISETP.GE.AND P0, PT, R10, RZ, PT ;  /* 0x000000ff0a00720c */ /* 0x000fe20003f06270 */
[----:B------:R-:W-:Y:S01]  /*be70*/  @!P6 IMAD.IADD R9, R9, 0x1, -R7 ;  /* 0x000000010909e824 */ /* 0x000fe200078e0a07 */
[----:B------:R-:W-:Y:S01]  /*be80*/  ISETP.GT.U32.AND P6, PT, R7, R8, PT ;  /* 0x000000080700720c */ /* 0x000fe20003fc4070 */
[----:B------:R-:W-:Y:S01]  /*be90*/  IMAD.HI.U32 R17, R6, R11, RZ ;  /* 0x0000000b06117227 */ /* 0x000fe200078e00ff */
[----:B------:R0:W-:Y:S01]  /*bea0*/  STL [R1+0x69c], R2 ;  /* 0x00069c0201007387 */ /* 0x0001e20000100800 */
[----:B------:R-:W-:-:S02]  /*beb0*/  IABS R10, R12 ;  /* 0x0000000c000a7213 */ /* 0x000fc40000000000 */
[----:B------:R-:W-:Y:S02]  /*bec0*/  IMAD.MOV R17, RZ, RZ, -R17 ;  /* 0x000000ffff117224 */ /* 0x000fe400078e0a11 */
[----:B------:R-:W-:Y:S01]  /*bed0*/  @!P4 IMAD.IADD R5, R5, 0x1, -R7 ;  /* 0x000000010505c824 */ /* 0x000fe200078e0a07 */
[----:B------:R-:W-:Y:S01]  /*bee0*/  ISETP.GE.AND P4, PT, R14, RZ, PT ;  /* 0x000000ff0e00720c */ /* 0x000fe20003f86270 */
[C---:B------:R-:W-:Y:S02]  /*bef0*/  IMAD R11, R7.reuse, R17, R11 ;  /* 0x00000011070b7224 */ /* 0x040fe400078e020b */
[----:B------:R-:W-:Y:S01]  /*bf00*/  IMAD.HI.U32 R15, R6, R10, RZ ;  /* 0x0000000a060f7227 */ /* 0x000fe200078e00ff */
[----:B------:R-:W-:-:S03]  /*bf10*/  ISETP.GT.U32.AND P3, PT, R7, R5, PT ;  /* 0x000000050700720c */ /* 0x000fc60003f64070 */
[----:B0-----:R-:W-:Y:S02]  /*bf20*/  IMAD.MOV.U32 R2, RZ, RZ, R16 ;  /* 0x000000ffff027224 */ /* 0x001fe400078e0010 */
[----:B------:R-:W-:Y:S01]  /*bf30*/  @!P6 IMAD.IADD R8, R8, 0x1, -R7 ;  /* 0x000000010808e824 */ /* 0x000fe200078e0a07 */
[C---:B------:R-:W-:Y:S01]  /*bf40*/  ISETP.GT.U32.AND P6, PT, R7.reuse, R11, PT ;  /* 0x0000000b0700720c */ /* 0x040fe20003fc4070 */
[----:B------:R-:W-:Y:S01]  /*bf50*/  @!P2 IMAD.MOV R2, RZ, RZ, -R2 ;  /* 0x000000ffff02a224 */ /* 0x000fe200078e0a02 */
[----:B------:R-:W-:Y:S01]  /*bf60*/  ISETP.GT.U32.AND P2, PT, R7, R9, PT ;  /* 0x000000090700720c */ /* 0x000fe20003f44070 */
[----:B------:R-:W-:Y:S02]  /*bf70*/  VIADD R14, R0, 0xdd ;  /* 0x000000dd000e7836 */ /* 0x000fe40000000000 */
[----:B------:R-:W-:Y:S01]  /*bf80*/  IMAD.MOV R15, RZ, RZ, -R15 ;  /* 0x000000ffff0f7224 */ /* 0x000fe200078e0a0f */
[----:B------:R0:W-:Y:S01]  /*bf90*/  STL [R1+0x6a0], R2 ;  /* 0x0006a00201007387 */ /* 0x0001e20000100800 */
[----:B------:R-:W-:Y:S01]  /*bfa0*/  @!P3 IMAD.IADD R5, R5, 0x1, -R7 ;  /* 0x000000010505b824 */ /* 0x000fe200078e0a07 */
[----:B------:R-:W-:Y:S01]  /*bfb0*/  IABS R16, R14 ;  /* 0x0000000e00107213 */ /* 0x000fe20000000000 */
[----:B------:R-:W-:-:S02]  /*bfc0*/  IMAD R10, R7, R15, R10 ;  /* 0x0000000f070a7224 */ /* 0x000fc400078e020a */
[----:B------:R-:W-:Y:S02]  /*bfd0*/  VIADD R15, R0, 0xde ;  /* 0x000000de000f7836 */ /* 0x000fe40000000000 */
[----:B------:R-:W-:Y:S01]  /*bfe0*/  IMAD.HI.U32 R20, R6, R16, RZ ;  /* 0x0000001006147227 */ /* 0x000fe200078e00ff */
[----:B------:R-:W-:Y:S02]  /*bff0*/  ISETP.GT.U32.AND P3, PT, R7, R10, PT ;  /* 0x0000000a0700720c */ /* 0x000fe40003f64070 */
[----:B------:R-:W-:Y:S01]  /*c000*/  IABS R18, R15 ;  /* 0x0000000f00127213 */ /* 0x000fe20000000000 */
[--C-:B------:R-:W-:Y:S01]  /*c010*/  @!P2 IMAD.IADD R9, R9, 0x1, -R7.reuse ;  /* 0x000000010909a824 */ /* 0x100fe200078e0a07 */
[----:B------:R-:W-:Y:S01]  /*c020*/  ISETP.GE.AND P2, PT, R19, RZ, PT ;  /* 0x000000ff1300720c */ /* 0x000fe20003f46270 */
[----:B0-----:R-:W-:Y:S02]  /*c030*/  IMAD.MOV.U32 R2, RZ, RZ, R4 ;  /* 0x000000ffff027224 */ /* 0x001fe400078e0004 */
[----:B------:R-:W-:-:S02]  /*c040*/  @!P6 IMAD.IADD R11, R11, 0x1, -R7 ;  /* 0x000000010b0be824 */ /* 0x000fc400078e0a07 */
[----:B------:R-:W-:Y:S02]  /*c050*/  IMAD.MOV R19, RZ, RZ, -R20 ;  /* 0x000000ffff137224 */ /* 0x000fe400078e0a14 */
[----:B------:R-:W-:Y:S01]  /*c060*/  @!P5 IMAD.MOV R2, RZ, RZ, -R2 ;  /* 0x000000ffff02d224 */ /* 0x000fe200078e0a02 */
[C---:B------:R-:W-:Y:S01]  /*c070*/  ISETP.GT.U32.AND P5, PT, R7.reuse, R11, PT ;  /* 0x0000000b0700720c */ /* 0x040fe20003fa4070 */
[----:B------:R-:W-:Y:S02]  /*c080*/  IMAD R16, R7, R19, R16 ;  /* 0x0000001307107224 */ /* 0x000fe400078e0210 */
[----:B------:R-:W-:Y:S01]  /*c090*/  IMAD.MOV.U32 R4, RZ, RZ, R5 ;  /* 0x000000ffff047224 */ /* 0x000fe200078e0005 */
[----:B------:R0:W-:Y:S01]  /*c0a0*/  STL [R1+0x694], R2 ;  /* 0x0006940201007387 */ /* 0x0001e20000100800 */
[----:B------:R-:W-:-:S04]  /*c0b0*/  IMAD.HI.U32 R21, R6, R18, RZ ;  /* 0x0000001206157227 */ /* 0x000fc800078e00ff */
[----:B------:R-:W-:Y:S01]  /*c0c0*/  @!P0 IMAD.MOV R4, RZ, RZ, -R4 ;  /* 0x000000ffff048224 */ /* 0x000fe200078e0a04 */
[C---:B------:R-:W-:Y:S01]  /*c0d0*/  ISETP.GT.U32.AND P0, PT, R7.reuse, R16, PT ;  /* 0x000000100700720c */ /* 0x040fe20003f04070 */
[----:B------:R-:W-:Y:S02]  /*c0e0*/  IMAD.MOV R21, RZ, RZ, -R21 ;  /* 0x000000ffff157224 */ /* 0x000fe400078e0a15 */
[--C-:B------:R-:W-:Y:S01]  /*c0f0*/  @!P3 IMAD.IADD R10, R10, 0x1, -R7.reuse ;  /* 0x000000010a0ab824 */ /* 0x100fe200078e0a07 */
[----:B------:R-:W-:Y:S01]  /*c100*/  ISETP.GE.AND P3, PT, R12, RZ, PT ;  /* 0x000000ff0c00720c */ /* 0x000fe20003f66270 */
[----:B------:R-:W-:Y:S01]  /*c110*/  IMAD R18, R7, R21, R18 ;  /* 0x0000001507127224 */ /* 0x000fe200078e0212 */
[----:B------:R2:W-:Y:S01]  /*c120*/  STL [R1+0x690], R4 ;  /* 0x0006900401007387 */ /* 0x0005e20000100800 */
[----:B------:R-:W-:Y:S01]  /*c130*/  @!P5 IMAD.IADD R11, R11, 0x1, -R7 ;  /* 0x000000010b0bd824 */ /* 0x000fe200078e0a07 */
[C---:B------:R-:W-:Y:S01]  /*c140*/  ISETP.GT.U32.AND P6, PT, R7.reuse, R10, PT ;  /* 0x0000000a0700720c */ /* 0x040fe20003fc4070 */
[----:B------:R-:W-:Y:S01]  /*c150*/  VIADD R17, R0, 0xdf ;  /* 0x000000df00117836 */ /* 0x000fe20000000000 */
[----:B------:R-:W-:Y:S01]  /*c160*/  ISETP.GT.U32.AND P5, PT, R7, R18, PT ;  /* 0x000000120700720c */ /* 0x000fe20003fa4070 */
[----:B------:R-:W-:-:S02]  /*c170*/  IMAD.MOV.U32 R3, RZ, RZ, R8 ;  /* 0x000000ffff037224 */ /* 0x000fc400078e0008 */
[----:B------:R-:W-:Y:S01]  /*c180*/  @!P0 IMAD.IADD R16, R16, 0x1, -R7 ;  /* 0x0000000110108824 */ /* 0x000fe200078e0a07 */
[----:B------:R-:W-:Y:S01]  /*c190*/  IABS R20, R17 ;  /* 0x0000001100147213 */ /* 0x000fe20000000000 */
[----:B0-----:R-:W-:Y:S02]  /*c1a0*/  IMAD.MOV.U32 R2, RZ, RZ, R9 ;  /* 0x000000ffff027224 */ /* 0x001fe400078e0009 */
[----:B------:R-:W-:Y:S01]  /*c1b0*/  @!P4 IMAD.MOV R3, RZ, RZ, -R3 ;  /* 0x000000ffff03c224 */ /* 0x000fe200078e0a03 */
[----:B------:R-:W-:Y:S01]  /*c1c0*/  ISETP.GE.AND P4, PT, R13, RZ, PT ;  /* 0x000000ff0d00720c */ /* 0x000fe20003f86270 */
[----:B------:R-:W-:Y:S01]  /*c1d0*/  @!P2 IMAD.MOV R2, RZ, RZ, -R2 ;  /* 0x000000ffff02a224 */ /* 0x000fe200078e0a02 */
[----:B------:R-:W-:Y:S01]  /*c1e0*/  ISETP.GT.U32.AND P0, PT, R7, R16, PT ;  /* 0x000000100700720c */ /* 0x000fe20003f04070 */
[----:B------:R-:W-:Y:S01]  /*c1f0*/  IMAD.HI.U32 R5, R6, R20, RZ ;  /* 0x0000001406057227 */ /* 0x000fe200078e00ff */
[----:B------:R0:W-:Y:S01]  /*c200*/  STL [R1+0x68c], R3 ;  /* 0x00068c0301007387 */ /* 0x0001e20000100800 */
[----:B------:R-:W-:-:S02]  /*c210*/  ISETP.GE.AND P2, PT, R14, RZ, PT ;  /* 0x000000ff0e00720c */ /* 0x000fc40003f46270 */
[--C-:B------:R-:W-:Y:S01]  /*c220*/  @!P6 IMAD.IADD R10, R10, 0x1, -R7.reuse ;  /* 0x000000010a0ae824 */ /* 0x100fe200078e0a07 */
[----:B------:R3:W-:Y:S01]  /*c230*/  STL [R1+0x688], R2 ;  /* 0x0006880201007387 */ /* 0x0007e20000100800 */
[----:B------:R-:W-:Y:S01]  /*c240*/  @!P5 IMAD.IADD R18, R18, 0x1, -R7 ;  /* 0x000000011212d824 */ /* 0x000fe200078e0a07 */
[----:B------:R-:W-:Y:S01]  /*c250*/  ISETP.GE.AND P6, PT, R15, RZ, PT ;  /* 0x000000ff0f00720c */ /* 0x000fe20003fc6270 */
[----:B------:R-:W-:Y:S02]  /*c260*/  IMAD.MOV R8, RZ, RZ, -R5 ;  /* 0x000000ffff087224 */ /* 0x000fe400078e0a05 */
[C---:B--2---:R-:W-:Y:S01]  /*c270*/  VIADD R4, R0.reuse, 0xe0 ;  /* 0x000000e000047836 */ /* 0x044fe20000000000 */
[----:B------:R-:W-:Y:S01]  /*c280*/  ISETP.GT.U32.AND P5, PT, R7, R18, PT ;  /* 0x000000120700720c */ /* 0x000fe20003fa4070 */
[----:B0-----:R-:W-:Y:S02]  /*c290*/  IMAD.MOV.U32 R3, RZ, RZ, R10 ;  /* 0x000000ffff037224 */ /* 0x001fe400078e000a */
[----:B------:R-:W-:Y:S01]  /*c2a0*/  VIADD R9, R0, 0xe1 ;  /* 0x000000e100097836 */ /* 0x000fe20000000000 */
[----:B------:R-:W-:Y:S01]  /*c2b0*/  IABS R5, R4 ;  /* 0x0000000400057213 */ /* 0x000fe20000000000 */
[----:B---3--:R-:W-:-:S02]  /*c2c0*/  IMAD.MOV.U32 R2, RZ, RZ, R11 ;  /* 0x000000ffff027224 */ /* 0x008fc400078e000b */
[----:B------:R-:W-:Y:S01]  /*c2d0*/  IMAD R8, R7, R8, R20 ;  /* 0x0000000807087224 */ /* 0x000fe200078e0214 */
[----:B------:R-:W-:Y:S01]  /*c2e0*/  IABS R12, R9 ;  /* 0x00000009000c7213 */ /* 0x000fe20000000000 */
[----:B------:R-:W-:Y:S01]  /*c2f0*/  @!P3 IMAD.MOV R3, RZ, RZ, -R3 ;  /* 0x000000ffff03b224 */ /* 0x000fe200078e0a03 */
[----:B------:R-:W-:Y:S01]  /*c300*/  ISETP.GE.AND P3, PT, R17, RZ, PT ;  /* 0x000000ff1100720c */ /* 0x000fe20003f66270 */
[----:B------:R-:W-:Y:S01]  /*c310*/  @!P4 IMAD.MOV R2, RZ, RZ, -R2 ;  /* 0x000000ffff02c224 */ /* 0x000fe200078e0a02 */
[----:B------:R-:W-:Y:S01]  /*c320*/  ISETP.GT.U32.AND P4, PT, R7, R8, PT ;  /* 0x000000080700720c */ /* 0x000fe20003f84070 */
[----:B------:R-:W-:Y:S01]  /*c330*/  @!P0 IMAD.IADD R16, R16, 0x1, -R7 ;  /* 0x0000000110108824 */ /* 0x000fe200078e0a07 */
[----:B------:R-:W-:Y:S01]  /*c340*/  STL [R1+0x684], R3 ;  /* 0x0006840301007387 */ /* 0x000fe20000100800 */
[----:B------:R-:W-:Y:S01]  /*c350*/  IMAD.HI.U32 R11, R6, R5, RZ ;  /* 0x00000005060b7227 */ /* 0x000fe200078e00ff */
[----:B------:R-:W-:Y:S02]  /*c360*/  @!P5 IADD3 R18, PT, PT, R18, -R7, RZ ;  /* 0x800000071212d210 */ /* 0x000fe40007ffe0ff */
[----:B------:R0:W-:Y:S01]  /*c370*/  STL [R1+0x67c], R2 ;  /* 0x00067c0201007387 */ /* 0x0001e20000100800 */
[----:B------:R-:W-:Y:S01]  /*c380*/  IMAD.HI.U32 R13, R6, R12, RZ ;  /* 0x0000000c060d7227 */ /* 0x000fe200078e00ff */
[----:B------:R-:W-:-:S02]  /*c390*/  ISETP.GE.AND P5, PT, R9, RZ, PT ;  /* 0x000000ff0900720c */ /* 0x000fc40003fa6270 */
[----:B------:R-:W-:Y:S01]  /*c3a0*/  ISETP.GE.AND P0, PT, R4, RZ, PT ;  /* 0x000000ff0400720c */ /* 0x000fe20003f06270 */
[----:B------:R-:W-:Y:S02]  /*c3b0*/  IMAD.MOV R11, RZ, RZ, -R11 ;  /* 0x000000ffff0b7224 */ /* 0x000fe400078e0a0b */
[----:B------:R-:W-:Y:S02]  /*c3c0*/  IMAD.MOV R13, RZ, RZ, -R13 ;  /* 0x000000ffff0d7224 */ /* 0x000fe400078e0a0d */
[C---:B------:R-:W-:Y:S02]  /*c3d0*/  IMAD R5, R7.reuse, R11, R5 ;  /* 0x0000000b07057224 */ /* 0x040fe400078e0205 */
[----:B0-----:R-:W-:Y:S02]  /*c3e0*/  IMAD.MOV.U32 R2, RZ, RZ, R16 ;  /* 0x000000ffff027224 */ /* 0x001fe400078e0010 */
[C---:B------:R-:W-:Y:S02]  /*c3f0*/  IMAD R12, R7.reuse, R13, R12 ;  /* 0x0000000d070c7224 */ /* 0x040fe400078e020c */
[----:B------:R-:W-:Y:S01]  /*c400*/  @!P2 IMAD.MOV R2, RZ, RZ, -R2 ;  /* 0x000000ffff02a224 */ /* 0x000fe200078e0a02 */
[----:B------:R-:W-:Y:S01]  /*c410*/  ISETP.GT.U32.AND P2, PT, R7, R5, PT ;  /* 0x000000050700720c */ /* 0x000fe20003f44070 */
[----:B------:R-:W-:-:S02]  /*c420*/  @!P4 IMAD.IADD R8, R8, 0x1, -R7 ;  /* 0x000000010808c824 */ /* 0x000fc400078e0a07 */
[C---:B------:R-:W-:Y:S01]  /*c430*/  VIADD R10, R0.reuse, 0xe2 ;  /* 0x000000e2000a7836 */ /* 0x040fe20000000000 */
[----:B------:R0:W-:Y:S01]  /*c440*/  STL [R1+0x670], R2 ;  /* 0x0006700201007387 */ /* 0x0001e20000100800 */
[C---:B------:R-:W-:Y:S01]  /*c450*/  VIADD R9, R0.reuse, 0xe4 ;  /* 0x000000e400097836 */ /* 0x040fe20000000000 */
[----:B------:R-:W-:Y:S01]  /*c460*/  ISETP.GT.U32.AND P4, PT, R7, R8, PT ;  /* 0x000000080700720c */ /* 0x000fe20003f84070 */
[C---:B------:R-:W-:Y:S01]  /*c470*/  VIADD R4, R0.reuse, 0xe3 ;  /* 0x000000e300047836 */ /* 0x040fe20000000000 */
[----:B------:R-:W-:Y:S01]  /*c480*/  IABS R17, R10 ;  /* 0x0000000a00117213 */ /* 0x000fe20000000000 */
[----:B------:R-:W-:Y:S01]  /*c490*/  VIADD R13, R0, 0xe7 ;  /* 0x000000e7000d7836 */ /* 0x000fe20000000000 */
[----:B------:R-:W-:Y:S02]  /*c4a0*/  IABS R15, R9 ;  /* 0x00000009000f7213 */ /* 0x000fe40000000000 */
[----:B------:R-:W-:Y:S01]  /*c4b0*/  IABS R16, R4 ;  /* 0x0000000400107213 */ /* 0x000fe20000000000 */
[----:B------:R-:W-:-:S02]  /*c4c0*/  @!P2 IMAD.IADD R5, R5, 0x1, -R7 ;  /* 0x000000010505a824 */ /* 0x000fc400078e0a07 */
[----:B0-----:R-:W-:Y:S02]  /*c4d0*/  IMAD.MOV.U32 R2, RZ, RZ, R18 ;  /* 0x000000ffff027224 */ /* 0x001fe400078e0012 */
[----:B------:R-:W-:Y:S01]  /*c4e0*/  IMAD.HI.U32 R11, R6, R17, RZ ;  /* 0x00000011060b7227 */ /* 0x000fe200078e00ff */
[----:B------:R-:W-:-:S03]  /*c4f0*/  ISETP.GT.U32.AND P2, PT, R7, R5, PT ;  /* 0x000000050700720c */ /* 0x000fc60003f44070 */
[----:B------:R-:W-:Y:S01]  /*c500*/  @!P6 IMAD.MOV R2, RZ, RZ, -R2 ;  /* 0x000000ffff02e224 */ /* 0x000fe200078e0a02 */
[----:B------:R-:W-:Y:S01]  /*c510*/  ISETP.GT.U32.AND P6, PT, R7, R12, PT ;  /* 0x0000000c0700720c */ /* 0x000fe20003fc4070 */
[----:B------:R-:W-:Y:S01]  /*c520*/  @!P4 IMAD.IADD R8, R8, 0x1, -R7 ;  /* 0x000000010808c824 */ /* 0x000fe200078e0a07 */
[----:B------:R-:W-:Y:S01]  /*c530*/  ISETP.GE.AND P4, PT, R10, RZ, PT ;  /* 0x000000ff0a00720c */ /* 0x000fe20003f86270 */
[----:B------:R-:W-:Y:S01]  /*c540*/  IMAD.MOV R11, RZ, RZ, -R11 ;  /* 0x000000ffff0b7224 */ /* 0x000fe200078e0a0b */
[----:B------:R0:W-:Y:S01]  /*c550*/  STL [R1+0x674], R2 ;  /* 0x0006740201007387 */ /* 0x0001e20000100800 */
[----:B------:R-:W-:-:S04]  /*c560*/  IMAD.HI.U32 R10, R6, R16, RZ ;  /* 0x00000010060a7227 */ /* 0x000fc800078e00ff */
[C---:B------:R-:W-:Y:S02]  /*c570*/  IMAD R17, R7.reuse, R11, R17 ;  /* 0x0000000b07117224 */ /* 0x040fe400078e0211 */
[----:B------:R-:W-:Y:S02]  /*c580*/  IMAD.MOV R10, RZ, RZ, -R10 ;  /* 0x000000ffff0a7224 */ /* 0x000fe400078e0a0a */
[----:B------:R-:W-:Y:S02]  /*c590*/  @!P6 IMAD.IADD R12, R12, 0x1, -R7 ;  /* 0x000000010c0ce824 */ /* 0x000fe400078e0a07 */
[----:B0-----:R-:W-:Y:S02]  /*c5a0*/  IMAD.MOV.U32 R2, RZ, RZ, R8 ;  /* 0x000000ffff027224 */ /* 0x001fe400078e0008 */
[----:B------:R-:W-:Y:S01]  /*c5b0*/  IMAD.HI.U32 R8, R6, R15, RZ ;  /* 0x0000000f06087227 */ /* 0x000fe200078e00ff */
[----:B------:R-:W-:-:S03]  /*c5c0*/  ISETP.GT.U32.AND P6, PT, R7, R12, PT ;  /* 0x0000000c0700720c */ /* 0x000fc60003fc4070 */
[----:B------:R-:W-:Y:S02]  /*c5d0*/  IMAD.MOV R8, RZ, RZ, -R8 ;  /* 0x000000ffff087224 */ /* 0x000fe400078e0a08 */
[----:B------:R-:W-:Y:S01]  /*c5e0*/  @!P3 IMAD.MOV R2, RZ, RZ, -R2 ;  /* 0x000000ffff02b224 */ /* 0x000fe200078e0a02 */
[C---:B------:R-:W-:Y:S01]  /*c5f0*/  ISETP.GT.U32.AND P3, PT, R7.reuse, R17, PT ;  /* 0x000000110700720c */ /* 0x040fe20003f64070 */
[----:B------:R-:W-:Y:S01]  /*c600*/  IMAD R15, R7, R8, R15 ;  /* 0x00000008070f7224 */ /* 0x000fe200078e020f */
[----:B------:R-:W-:Y:S01]  /*c610*/  IABS R8, R13 ;  /* 0x0000000d00087213 */ /* 0x000fe20000000000 */
[--C-:B------:R-:W-:Y:S01]  /*c620*/  @!P2 IMAD.IADD R5, R5, 0x1, -R7.reuse ;  /* 0x000000010505a824 */ /* 0x100fe200078e0a07 */
[----:B------:R0:W-:Y:S01]  /*c630*/  STL [R1+0x680], R2 ;  /* 0x0006800201007387 */ /* 0x0001e20000100800 */
[----:B------:R-:W-:Y:S02]  /*c640*/  VIADD R11, R0, 0xe5 ;  /* 0x000000e5000b7836 */ /* 0x000fe40000000000 */
[----:B------:R-:W-:Y:S01]  /*c650*/  @!P6 IMAD.IADD R12, R12, 0x1, -R7 ;  /* 0x000000010c0ce824 */ /* 0x000fe200078e0a07 */
[C---:B------:R-:W-:Y:S01]  /*c660*/  ISETP.GT.U32.AND P6, PT, R7.reuse, R15, PT ;  /* 0x0000000f0700720c */ /* 0x040fe20003fc4070 */
[----:B------:R-:W-:Y:S01]  /*c670*/  IMAD R16, R7, R10, R16 ;  /* 0x0000000a07107224 */ /* 0x000fe200078e0210 */
[----:B------:R-:W-:Y:S01]  /*c680*/  IABS R14, R11 ;  /* 0x0000000b000e7213 */ /* 0x000fe20000000000 */
[----:B------:R-:W-:-:S02]  /*c690*/  VIADD R10, R0, 0xe6 ;  /* 0x000000e6000a7836 */ /* 0x000fc40000000000 */
[----:B------:R-:W-:Y:S01]  /*c6a0*/  @!P3 IMAD.IADD R17, R17, 0x1, -R7 ;  /* 0x000000011111b824 */ /* 0x000fe200078e0a07 */
[C---:B------:R-:W-:Y:S01]  /*c6b0*/  ISETP.GT.U32.AND P2, PT, R7.reuse, R16, PT ;  /* 0x000000100700720c */ /* 0x040fe20003f44070 */
[----:B0-----:R-:W-:Y:S01]  /*c6c0*/  IMAD.MOV.U32 R2, RZ, RZ, R5 ;  /* 0x000000ffff027224 */ /* 0x001fe200078e0005 */
[----:B------:R-:W-:Y:S01]  /*c6d0*/  IABS R18, R10 ;  /* 0x0000000a00127213 */ /* 0x000fe20000000000 */
[----:B------:R-:W-:Y:S01]  /*c6e0*/  IMAD.HI.U32 R19, R6, R14, RZ ;  /* 0x0000000e06137227 */ /* 0x000fe200078e00ff */
[----:B------:R-:W-:-:S03]  /*c6f0*/  ISETP.GT.U32.AND P3, PT, R7, R17, PT ;  /* 0x000000110700720c */ /* 0x000fc60003f64070 */
[----:B------:R-:W-:Y:S01]  /*c700*/  @!P0 IMAD.MOV R2, RZ, RZ, -R2 ;  /* 0x000000ffff028224 */ /* 0x000fe200078e0a02 */
[----:B------:R-:W-:Y:S01]  /*c710*/  ISETP.GE.AND P0, PT, R4, RZ, PT ;  /* 0x000000ff0400720c */ /* 0x000fe20003f06270 */
[----:B------:R-:W-:Y:S01]  /*c720*/  @!P6 IMAD.IADD R15, R15, 0x1, -R7 ;  /* 0x000000010f0fe824 */ /* 0x000fe200078e0a07 */
[----:B------:R-:W-:Y:S01]  /*c730*/  ISETP.GE.AND P6, PT, R9, RZ, PT ;  /* 0x000000ff0900720c */ /* 0x000fe20003fc6270 */
[----:B------:R-:W-:Y:S01]  /*c740*/  IMAD.MOV R19, RZ, RZ, -R19 ;  /* 0x000000ffff137224 */ /* 0x000fe200078e0a13 */
[----:B------:R0:W-:Y:S01]  /*c750*/  STL [R1+0x678], R2 ;  /* 0x0006780201007387 */ /* 0x0001e20000100800 */
[----:B------:R-:W-:Y:S02]  /*c760*/  IMAD.MOV.U32 R5, RZ, RZ, R18 ;  /* 0x000000ffff057224 */ /* 0x000fe400078e0012 */
[----:B------:R-:W-:Y:S02]  /*c770*/  IMAD R4, R7, R19, R14 ;  /* 0x0000001307047224 */ /* 0x000fe400078e020e */
[----:B------:R-:W-:-:S04]  /*c780*/  IMAD.HI.U32 R14, R6, R5, RZ ;  /* 0x00000005060e7227 */ /* 0x000fc800078e00ff */
[--C-:B------:R-:W-:Y:S02]  /*c790*/  @!P2 IMAD.IADD R16, R16, 0x1, -R7.reuse ;  /* 0x000000011010a824 */ /* 0x100fe400078e0a07 */
[----:B0-----:R-:W-:Y:S02]  /*c7a0*/  IMAD.MOV.U32 R2, RZ, RZ, R12 ;  /* 0x000000ffff027224 */ /* 0x001fe400078e000c */
[----:B------:R-:W-:Y:S01]  /*c7b0*/  IMAD.MOV R12, RZ, RZ, -R14 ;  /* 0x000000ffff0c7224 */ /* 0x000fe200078e0a0e */
[C---:B------:R-:W-:Y:S01]  /*c7c0*/  ISETP.GT.U32.AND P2, PT, R7.reuse, R16, PT ;  /* 0x000000100700720c */ /* 0x040fe20003f44070 */
[----:B------:R-:W-:Y:S01]  /*c7d0*/  @!P5 IMAD.MOV R2, RZ, RZ, -R2 ;  /* 0x000000ffff02d224 */ /* 0x000fe200078e0a02 */
[----:B------:R-:W-:Y:S01]  /*c7e0*/  ISETP.GT.U32.AND P5, PT, R7, R15, PT ;  /* 0x0000000f0700720c */ /* 0x000fe20003fa4070 */
[----:B------:R-:W-:Y:S01]  /*c7f0*/  @!P3 IMAD.IADD R17, R17, 0x1, -R7 ;  /* 0x000000011111b824 */ /* 0x000fe200078e0a07 */
[C---:B------:R-:W-:Y:S01]  /*c800*/  ISETP.GT.U32.AND P3, PT, R7.reuse, R4, PT ;  /* 0x000000040700720c */ /* 0x040fe20003f64070 */
[----:B------:R-:W-:Y:S01]  /*c810*/  IMAD R5, R7, R12, R5 ;  /* 0x0000000c07057224 */ /* 0x000fe200078e0205 */
[----:B------:R0:W-:Y:S01]  /*c820*/  STL [R1+0x660], R2 ;  /* 0x0006600201007387 */ /* 0x0001e20000100800 */
[----:B------:R-:W-:-:S04]  /*c830*/  IMAD.HI.U32 R9, R6, R8, RZ ;  /* 0x0000000806097227 */ /* 0x000fc800078e00ff */
[----:B------:R-:W-:Y:S02]  /*c840*/  IMAD.MOV R14, RZ, RZ, -R9 ;  /* 0x000000ffff0e7224 */ /* 0x000fe400078e0a09 */
[--C-:B------:R-:W-:Y:S01]  /*c850*/  @!P2 IMAD.IADD R16, R16, 0x1, -R7.reuse ;  /* 0x000000011010a824 */ /* 0x100fe200078e0a07 */
[----:B------:R-:W-:Y:S01]  /*c860*/  ISETP.GE.AND P2, PT, R11, RZ, PT ;  /* 0x000000ff0b00720c */ /* 0x000fe20003f46270 */
[--C-:B------:R-:W-:Y:S01]  /*c870*/  @!P5 IMAD.IADD R15, R15, 0x1, -R7.reuse ;  /* 0x000000010f0fd824 */ /* 0x100fe200078e0a07 */
[C---:B------:R-:W-:Y:S01]  /*c880*/  ISETP.GT.U32.AND P5, PT, R7.reuse, R5, PT ;  /* 0x000000050700720c */ /* 0x040fe20003fa4070 */
[----:B------:R-:W-:Y:S02]  /*c890*/  IMAD R8, R7, R14, R8 ;  /* 0x0000000e07087224 */ /* 0x000fe400078e0208 */
[----:B------:R-:W-:Y:S02]  /*c8a0*/  VIADD R12, R0, 0xe9 ;  /* 0x000000e9000c7836 */ /* 0x000fe40000000000 */
[----:B------:R-:W-:-:S02]  /*c8b0*/  @!P3 IMAD.IADD R4, R4, 0x1, -R7 ;  /* 0x000000010404b824 */ /* 0x000fc400078e0a07 */
[----:B------:R-:W-:Y:S01]  /*c8c0*/  VIADD R11, R0, 0xe8 ;  /* 0x000000e8000b7836 */ /* 0x000fe20000000000 */
[----:B------:R-:W-:Y:S01]  /*c8d0*/  IABS R14, R12 ;  /* 0x0000000c000e7213 */ /* 0x000fe20000000000 */
[----:B------:R-:W-:Y:S01]  /*c8e0*/  @!P4 IMAD.MOV R17, RZ, RZ, -R17 ;  /* 0x000000ffff11c224 */ /* 0x000fe200078e0a11 */
[C---:B------:R-:W-:Y:S01]  /*c8f0*/  ISETP.GT.U32.AND P4, PT, R7.reuse, R8, PT ;  /* 0x000000080700720c */ /* 0x040fe20003f84070 */
[----:B------:R-:W-:Y:S01]  /*c900*/  IMAD.MOV.U32 R3, RZ, RZ, R16 ;  /* 0x000000ffff037224 */ /* 0x000fe200078e0010 */
[----:B------:R-:W-:Y:S01]  /*c910*/  ISETP.GT.U32.AND P3, PT, R7, R4, PT ;  /* 0x000000040700720c */ /* 0x000fe20003f64070 */
[----:B------:R-:W-:Y:S01]  /*c920*/  @!P5 IMAD.IADD R5, R5, 0x1, -R7 ;  /* 0x000000010505d824 */ /* 0x000fe200078e0a07 */
[----:B------:R-:W-:Y:S01]  /*c930*/  IABS R9, R11 ;  /* 0x0000000b00097213 */ /* 0x000fe20000000000 */
[----:B------:R-:W-:Y:S01]  /*c940*/  @!P0 IMAD.MOV R3, RZ, RZ, -R3 ;  /* 0x000000ffff038224 */ /* 0x000fe200078e0a03 */
[----:B------:R-:W-:Y:S01]  /*c950*/  ISETP.GE.AND P0, PT, R10, RZ, PT ;  /* 0x000000ff0a00720c */ /* 0x000fe20003f06270 */
[----:B0-----:R-:W-:Y:S01]  /*c960*/  IMAD.MOV.U32 R2, RZ, RZ, R15 ;  /* 0x000000ffff027224 */ /* 0x001fe200078e000f */
[----:B------:R-:W-:Y:S01]  /*c970*/  ISETP.GT.U32.AND P5, PT, R7, R5, PT ;  /* 0x000000050700720c */ /* 0x000fe20003fa4070 */
[----:B------:R-:W-:Y:S01]  /*c980*/  IMAD.MOV.U32 R10, RZ, RZ, R14 ;  /* 0x000000ffff0a7224 */ /* 0x000fe200078e000e */
[----:B------:R-:W-:Y:S01]  /*c990*/  STL [R1+0x664], R17 ;  /* 0x0006641101007387 */ /* 0x000fe20000100800 */
[----:B------:R-:W-:-:S03]  /*c9a0*/  IMAD.HI.U32 R14, R6, R9, RZ ;  /* 0x00000009060e7227 */ /* 0x000fc600078e00ff */
[----:B------:R-:W-:Y:S01]  /*c9b0*/  STL [R1+0x668], R3 ;  /* 0x0006680301007387 */ /* 0x000fe20000100800 */
[----:B------:R-:W-:Y:S01]  /*c9c0*/  @!P6 IMAD.MOV R2, RZ, RZ, -R2 ;  /* 0x000000ffff02e224 */ /* 0x000fe200078e0a02 */
[----:B------:R-:W-:Y:S01]  /*c9d0*/  ISETP.GE.AND P6, PT, R13, RZ, PT ;  /* 0x000000ff0d00720c */ /* 0x000fe20003fc6270 */
[----:B------:R-:W-:Y:S02]  /*c9e0*/  VIADD R13, R0, 0xea ;  /* 0x000000ea000d7836 */ /* 0x000fe40000000000 */
[----:B------:R-:W-:Y:S01]  /*c9f0*/  IMAD.MOV R14, RZ, RZ, -R14 ;  /* 0x000000ffff0e7224 */ /* 0x000fe200078e0a0e */
[----:B------:R0:W-:Y:S01]  /*ca00*/  STL [R1+0x66c], R2 ;  /* 0x00066c0201007387 */ /* 0x0001e20000100800 */
[--C-:B------:R-:W-:Y:S02]  /*ca10*/  @!P4 IMAD.IADD R8, R8, 0x1, -R7.reuse ;  /* 0x000000010808c824 */ /* 0x100fe400078e0a07 */
[----:B------:R-:W-:Y:S01]  /*ca20*/  @!P3 IMAD.IADD R4, R4, 0x1, -R7 ;  /* 0x000000010404b824 */ /* 0x000fe200078e0a07 */
[----:B------:R-:W-:Y:S01]  /*ca30*/  ISETP.GE.AND P3, PT, R11, RZ, PT ;  /* 0x000000ff0b00720c */ /* 0x000fe20003f66270 */
[C---:B------:R-:W-:Y:S01]  /*ca40*/  IMAD R9, R7.reuse, R14, R9 ;  /* 0x0000000e07097224 */ /* 0x040fe200078e0209 */
[----:B------:R-:W-:Y:S01]  /*ca50*/  IABS R11, R13 ;  /* 0x0000000d000b7213 */ /* 0x000fe20000000000 */
[----:B------:R-:W-:Y:S01]  /*ca60*/  IMAD.HI.U32 R15, R6, R10, RZ ;  /* 0x0000000a060f7227 */ /* 0x000fe200078e00ff */
[----:B------:R-:W-:-:S03]  /*ca70*/  ISETP.GT.U32.AND P4, PT, R7, R8, PT ;  /* 0x000000080700720c */ /* 0x000fc60003f84070 */
[----:B------:R-:W-:Y:S01]  /*ca80*/  @!P5 IMAD.IADD R5, R5, 0x1, -R7 ;  /* 0x000000010505d824 */ /* 0x000fe200078e0a07 */
[----:B------:R-:W-:Y:S01]  /*ca90*/  ISETP.GT.U32.AND P5, PT, R7, R9, PT ;  /* 0x000000090700720c */ /* 0x000fe20003fa4070 */
[----:B------:R-:W-:Y:S02]  /*caa0*/  IMAD.MOV R15, RZ, RZ, -R15 ;  /* 0x000000ffff0f7224 */ /* 0x000fe400078e0a0f */
[----:B------:R-:W-:-:S04]  /*cab0*/  IMAD.HI.U32 R19, R6, R11, RZ ;  /* 0x0000000b06137227 */ /* 0x000fc800078e00ff */
[C---:B------:R-:W-:Y:S02]  /*cac0*/  IMAD R10, R7.reuse, R15, R10 ;  /* 0x0000000f070a7224 */ /* 0x040fe400078e020a */
[----:B------:R-:W-:Y:S02]  /*cad0*/  IMAD.MOV R19, RZ, RZ, -R19 ;  /* 0x000000ffff137224 */ /* 0x000fe400078e0a13 */
[----:B------:R-:W-:Y:S01]  /*cae0*/  @!P4 IMAD.IADD R8, R8, 0x1, -R7 ;  /* 0x000000010808c824 */ /* 0x000fe200078e0a07 */
[C---:B------:R-:W-:Y:S01]  /*caf0*/  ISETP.GT.U32.AND P4, PT, R7.reuse, R10, PT ;  /* 0x0000000a0700720c */ /* 0x040fe20003f84070 */
[----:B------:R-:W-:Y:S02]  /*cb00*/  IMAD R11, R7, R19, R11 ;  /* 0x00000013070b7224 */ /* 0x000fe400078e020b */
[----:B------:R-:W-:Y:S02]  /*cb10*/  @!P5 IMAD.IADD R9, R9, 0x1, -R7 ;  /* 0x000000010909d824 */ /* 0x000fe400078e0a07 */
[C---:B------:R-:W-:Y:S01]  /*cb20*/  VIADD R15, R0.reuse, 0xec ;  /* 0x000000ec000f7836 */ /* 0x040fe20000000000 */
[----:B------:R-:W-:Y:S01]  /*cb30*/  ISETP.GT.U32.AND P5, PT, R7, R11, PT ;  /* 0x0000000b0700720c */ /* 0x000fe20003fa4070 */
[----:B------:R-:W-:-:S02]  /*cb40*/  VIADD R16, R0, 0xed ;  /* 0x000000ed00107836 */ /* 0x000fc40000000000 */
[----:B0-----:R-:W-:Y:S01]  /*cb50*/  IMAD.MOV.U32 R2, RZ, RZ, R4 ;  /* 0x000000ffff027224 */ /* 0x001fe200078e0004 */
[----:B------:R-:W-:Y:S01]  /*cb60*/  IABS R18, R15 ;  /* 0x0000000f00127213 */ /* 0x000fe20000000000 */
[----:B------:R-:W-:Y:S01]  /*cb70*/  VIADD R14, R0, 0xeb ;  /* 0x000000eb000e7836 */ /* 0x000fe20000000000 */
[----:B------:R-:W-:Y:S01]  /*cb80*/  IABS R20, R16 ;  /* 0x0000001000147213 */ /* 0x000fe20000000000 */
[----:B------:R-:W-:Y:S01]  /*cb90*/  @!P4 IMAD.IADD R10, R10, 0x1, -R7 ;  /* 0x000000010a0ac824 */ /* 0x000fe200078e0a07 */
[----:B------:R-:W-:Y:S01]  /*cba0*/  ISETP.GT.U32.AND P4, PT, R7, R9, PT ;  /* 0x000000090700720c */ /* 0x000fe20003f84070 */
[----:B------:R-:W-:Y:S01]  /*cbb0*/  IMAD.HI.U32 R22, R6, R18, RZ ;  /* 0x0000001206167227 */ /* 0x000fe200078e00ff */
[----:B------:R-:W-:-:S03]  /*cbc0*/  IABS R17, R14 ;  /* 0x0000000e00117213 */ /* 0x000fc60000000000 */
[----:B------:R-:W-:Y:S01]  /*cbd0*/  @!P2 IMAD.MOV R2, RZ, RZ, -R2 ;  /* 0x000000ffff02a224 */ /* 0x000fe200078e0a02 */
[----:B------:R-:W-:Y:S01]  /*cbe0*/  ISETP.GE.AND P2, PT, R12, RZ, PT ;  /* 0x000000ff0c00720c */ /* 0x000fe20003f46270 */
[----:B------:R-:W-:Y:S01]  /*cbf0*/  @!P5 IMAD.IADD R11, R11, 0x1, -R7 ;  /* 0x000000010b0bd824 */ /* 0x000fe200078e0a07 */
[----:B------:R-:W-:Y:S01]  /*cc00*/  ISETP.GT.U32.AND P5, PT, R7, R10, PT ;  /* 0x0000000a0700720c */ /* 0x000fe20003fa4070 */
[----:B------:R-:W-:Y:S01]  /*cc10*/  IMAD.HI.U32 R12, R6, R20, RZ ;  /* 0x00000014060c7227 */ /* 0x000fe200078e00ff */
[----:B------:R0:W-:Y:S03]  /*cc20*/  STL [R1+0x65c], R2 ;  /* 0x00065c0201007387 */ /* 0x0001e60000100800 */
[----:B------:R-:W-:Y:S02]  /*cc30*/  IMAD.MOV R22, RZ, RZ, -R22 ;  /* 0x000000ffff167224 */ /* 0x000fe400078e0a16 */
[----:B------:R-:W-:-:S02]  /*cc40*/  IMAD.MOV R12, RZ, RZ, -R12 ;  /* 0x000000ffff0c7224 */ /* 0x000fc400078e0a0c */
[----:B------:R-:W-:Y:S02]  /*cc50*/  IMAD R18, R7, R22, R18 ;  /* 0x0000001607127224 */ /* 0x000fe400078e0212 */
[----:B------:R-:W-:Y:S02]  /*cc60*/  IMAD.MOV.U32 R3, RZ, RZ, R8 ;  /* 0x000000ffff037224 */ /* 0x000fe400078e0008 */
[----:B0-----:R-:W-:Y:S02]  /*cc70*/  IMAD.MOV.U32 R2, RZ, RZ, R5 ;  /* 0x000000ffff027224 */ /* 0x001fe400078e0005 */
[----:B------:R-:W-:Y:S02]  /*cc80*/  VIADD R19, R0, 0xee ;  /* 0x000000ee00137836 */ /* 0x000fe40000000000 */
[----:B------:R-:W-:-:S03]  /*cc90*/  IMAD.HI.U32 R21, R6, R17, RZ ;  /* 0x0000001106157227 */ /* 0x000fc600078e00ff */
[----:B------:R-:W-:Y:S01]  /*cca0*/  IABS R4, R19 ;  /* 0x0000001300047213 */ /* 0x000fe20000000000 */
[----:B------:R-:W-:Y:S01]  /*ccb0*/  @!P0 IMAD.MOV R2, RZ, RZ, -R2 ;  /* 0x000000ffff028224 */ /* 0x000fe200078e0a02 */
[C---:B------:R-:W-:Y:S01]  /*ccc0*/  ISETP.GT.U32.AND P0, PT, R7.reuse, R11, PT ;  /* 0x0000000b0700720c */ /* 0x040fe20003f04070 */
[----:B------:R-:W-:Y:S02]  /*ccd0*/  IMAD R20, R7, R12, R20 ;  /* 0x0000000c07147224 */ /* 0x000fe400078e0214 */
[----:B------:R-:W-:Y:S01]  /*cce0*/  @!P4 IMAD.IADD R9, R9, 0x1, -R7 ;  /* 0x000000010909c824 */ /* 0x000fe200078e0a07 */
[----:B------:R0:W-:Y:S01]  /*ccf0*/  STL [R1+0x654], R2 ;  /* 0x0006540201007387 */ /* 0x0001e20000100800 */
[----:B------:R-:W-:Y:S01]  /*cd00*/  @!P6 IMAD.MOV R3, RZ, RZ, -R3 ;  /* 0x000000ffff03e224 */ /* 0x000fe200078e0a03 */
[C---:B------:R-:W-:Y:S01]  /*cd10*/  ISETP.GT.U32.AND P6, PT, R7.reuse, R18, PT ;  /* 0x000000120700720c */ /* 0x040fe20003fc4070 */
[----:B------:R-:W-:Y:S02]  /*cd20*/  IMAD.MOV R21, RZ, RZ, -R21 ;  /* 0x000000ffff157224 */ /* 0x000fe400078e0a15 */
[----:B------:R-:W-:Y:S01]  /*cd30*/  @!P5 IMAD.IADD R10, R10, 0x1, -R7 ;  /* 0x000000010a0ad824 */ /* 0x000fe200078e0a07 */
[C---:B------:R-:W-:Y:S01]  /*cd40*/  ISETP.GT.U32.AND P5, PT, R7.reuse, R20, PT ;  /* 0x000000140700720c */ /* 0x040fe20003fa4070 */
[----:B------:R-:W-:Y:S01]  /*cd50*/  IMAD R17, R7, R21, R17 ;  /* 0x0000001507117224 */ /* 0x000fe200078e0211 */
[----:B------:R-:W-:Y:S01]  /*cd60*/  STL [R1+0x650], R3 ;  /* 0x0006500301007387 */ /* 0x000fe20000100800 */
[----:B------:R-:W-:-:S03]  /*cd70*/  IMAD.HI.U32 R5, R6, R4, RZ ;  /* 0x0000000406057227 */ /* 0x000fc600078e00ff */
[----:B------:R-:W-:Y:S01]  /*cd80*/  ISETP.GT.U32.AND P4, PT, R7, R17, PT ;  /* 0x000000110700720c */ /* 0x000fe20003f84070 */
[----:B0-----:R-:W-:Y:S02]  /*cd90*/  IMAD.MOV.U32 R2, RZ, RZ, R9 ;  /* 0x000000ffff027224 */ /* 0x001fe400078e0009 */
[----:B------:R-:W-:Y:S02]  /*cda0*/  IMAD.MOV R8, RZ, RZ, -R5 ;  /* 0x000000ffff087224 */ /* 0x000fe400078e0a05 */
[----:B------:R-:W-:Y:S01]  /*cdb0*/  @!P3 IMAD.MOV R2, RZ, RZ, -R2 ;  /* 0x000000ffff02b224 */ /* 0x000fe200078e0a02 */
[----:B------:R-:W-:Y:S01]  /*cdc0*/  ISETP.GE.AND P3, PT, R13, RZ, PT ;  /* 0x000000ff0d00720c */ /* 0x000fe20003f66270 */
[----:B------:R-:W-:Y:S02]  /*cdd0*/  VIADD R5, R0, 0xef ;  /* 0x000000ef00057836 */ /* 0x000fe40000000000 */
[----:B------:R-:W-:Y:S01]  /*cde0*/  @!P6 IMAD.IADD R18, R18, 0x1, -R7 ;  /* 0x000000011212e824 */ /* 0x000fe200078e0a07 */
[----:B------:R0:W-:Y:S01]  /*cdf0*/  STL [R1+0x64c], R2 ;  /* 0x00064c0201007387 */ /* 0x0001e20000100800 */
[----:B------:R-:W-:Y:S01]  /*ce00*/  IMAD R4, R7, R8, R4 ;  /* 0x0000000807047224 */ /* 0x000fe200078e0204 */
[----:B------:R-:W-:Y:S01]  /*ce10*/  IABS R12, R5 ;  /* 0x00000005000c7213 */ /* 0x000fe20000000000 */
[----:B------:R-:W-:-:S02]  /*ce20*/  VIADD R8, R0, 0xf0 ;  /* 0x000000f000087836 */ /* 0x000fc40000000000 */
[--C-:B------:R-:W-:Y:S02]  /*ce30*/  @!P5 IMAD.IADD R20, R20, 0x1, -R7.reuse ;  /* 0x000000011414d824 */ /* 0x100fe400078e0a07 */
[--C-:B------:R-:W-:Y:S01]  /*ce40*/  @!P0 IMAD.IADD R11, R11, 0x1, -R7.reuse ;  /* 0x000000010b0b8824 */ /* 0x100fe200078e0a07 */
[----:B------:R-:W-:Y:S01]  /*ce50*/  IABS R13, R8 ;  /* 0x00000008000d7213 */ /* 0x000fe20000000000 */
[----:B------:R-:W-:Y:S01]  /*ce60*/  IMAD.HI.U32 R9, R6, R12, RZ ;  /* 0x0000000c06097227 */ /* 0x000fe200078e00ff */
[----:B------:R-:W-:Y:S02]  /*ce70*/  ISETP.GT.U32.AND P5, PT, R7, R20, PT ;  /* 0x000000140700720c */ /* 0x000fe40003fa4070 */
[----:B------:R-:W-:Y:S01]  /*ce80*/  ISETP.GE.AND P0, PT, R14, RZ, PT ;  /* 0x000000ff0e00720c */ /* 0x000fe20003f06270 */
[----:B0-----:R-:W-:Y:S02]  /*ce90*/  IMAD.MOV.U32 R2, RZ, RZ, R10 ;  /* 0x000000ffff027224 */ /* 0x001fe400078e000a */
[----:B------:R-:W-:Y:S01]  /*cea0*/  @!P4 IMAD.IADD R17, R17, 0x1, -R7 ;  /* 0x000000011111c824 */ /* 0x000fe200078e0a07 */
[----:B------:R-:W-:Y:S01]  /*ceb0*/  ISETP.GE.AND P4, PT, R15, RZ, PT ;  /* 0x000000ff0f00720c */ /* 0x000fe20003f86270 */
[----:B------:R-:W-:Y:S01]  /*cec0*/  @!P2 IMAD.MOV R2, RZ, RZ, -R2 ;  /* 0x000000ffff02a224 */ /* 0x000fe200078e0a02 */
[C---:B------:R-:W-:Y:S01]  /*ced0*/  ISETP.GT.U32.AND P2, PT, R7.reuse, R18, PT ;  /* 0x000000120700720c */ /* 0x040fe20003f44070 */
[----:B------:R-:W-:Y:S01]  /*cee0*/  IMAD.MOV R9, RZ, RZ, -R9 ;  /* 0x000000ffff097224 */ /* 0x000fe200078e0a09 */
[C---:B------:R-:W-:Y:S01]  /*cef0*/  ISETP.GT.U32.AND P6, PT, R7.reuse, R17, PT ;  /* 0x000000110700720c */ /* 0x040fe20003fc4070 */
[----:B------:R-:W-:Y:S01]  /*cf00*/  IMAD.HI.U32 R10, R6, R13, RZ ;  /* 0x0000000d060a7227 */ /* 0x000fe200078e00ff */
[----:B------:R0:W-:Y:S03]  /*cf10*/  STL [R1+0x644], R2 ;  /* 0x0006440201007387 */ /* 0x0001e60000100800 */
[----:B------:R-:W-:Y:S01]  /*cf20*/  IMAD R12, R7, R9, R12 ;  /* 0x00000009070c7224 */ /* 0x000fe200078e020c */
[----:B------:R-:W-:Y:S01]  /*cf30*/  IADD3 R10, PT, PT, -R10, RZ, RZ ;  /* 0x000000ff0a0a7210 */ /* 0x000fe20007ffe1ff */
[----:B------:R-:W-:-:S02]  /*cf40*/  @!P5 IMAD.IADD R20, R20, 0x1, -R7 ;  /* 0x000000011414d824 */ /* 0x000fc400078e0a07 */
[----:B------:R-:W-:Y:S01]  /*cf50*/  VIADD R14, R0, 0xf1 ;  /* 0x000000f1000e7836 */ /* 0x000fe20000000000 */
[----:B------:R-:W-:Y:S01]  /*cf60*/  ISETP.GT.U32.AND P5, PT, R7, R12, PT ;  /* 0x0000000c0700720c */ /* 0x000fe20003fa4070 */
[----:B------:R-:W-:Y:S01]  /*cf70*/  @!P2 IMAD.IADD R18, R18, 0x1, -R7 ;  /* 0x000000011212a824 */ /* 0x000fe200078e0a07 */
[----:B------:R-:W-:Y:S01]  /*cf80*/  ISETP.GE.AND P2, PT, R19, RZ, PT ;  /* 0x000000ff1300720c */ /* 0x000fe20003f46270 */
[----:B0-----:R-:W-:Y:S01]  /*cf90*/  IMAD.MOV.U32 R2, RZ, RZ, R11 ;  /* 0x000000ffff027224 */ /* 0x001fe200078e000b */
[----:B------:R-:W-:Y:S01]  /*cfa0*/  IABS R11, R14 ;  /* 0x0000000e000b7213 */ /* 0x000fe20000000000 */
[C---:B------:R-:W-:Y:S02]  /*cfb0*/  IMAD R13, R7.reuse, R10, R13 ;  /* 0x0000000a070d7224 */ /* 0x040fe400078e020d */
[----:B------:R-:W-:Y:S01]  /*cfc0*/  @!P3 IMAD.MOV R2, RZ, RZ, -R2 ;  /* 0x000000ffff02b224 */ /* 0x000fe200078e0a02 */
[----:B------:R-:W-:Y:S01]  /*cfd0*/  ISETP.GT.U32.AND P3, PT, R7, R4, PT ;  /* 0x000000040700720c */ /* 0x000fe20003f64070 */
[----:B------:R-:W-:-:S02]  /*cfe0*/  IMAD.MOV.U32 R3, RZ, RZ, R18 ;  /* 0x000000ffff037224 */ /* 0x000fc400078e0012 */
[----:B------:R-:W-:Y:S01]  /*cff0*/  @!P6 IMAD.IADD R17, R17, 0x1, -R7 ;  /* 0x000000011111e824 */ /* 0x000fe200078e0a07 */
[----:B------:R0:W-:Y:S01]  /*d000*/  STL [R1+0x648], R2 ;  /* 0x0006480201007387 */ /* 0x0001e20000100800 */
[----:B------:R-:W-:Y:S01]  /*d010*/  @!P4 IMAD.MOV R3, RZ, RZ, -R3 ;  /* 0x000000ffff03c224 */ /* 0x000fe200078e0a03 */
[----:B------:R-:W-:Y:S01]  /*d020*/  ISETP.GT.U32.AND P4, PT, R7, R13, PT ;  /* 0x0000000d0700720c */ /* 0x000fe20003f84070 */
[----:B------:R-:W-:Y:S01]  /*d030*/  @!P5 IMAD.IADD R12, R12, 0x1, -R7 ;  /* 0x000000010c0cd824 */ /* 0x000fe200078e0a07 */
[----:B------:R-:W-:Y:S01]  /*d040*/  ISETP.GE.AND P6, PT, R16, RZ, PT ;  /* 0x000000ff1000720c */ /* 0x000fe20003fc6270 */
[----:B------:R-:W-:Y:S02]  /*d050*/  VIADD R9, R0, 0xf3 ;  /* 0x000000f300097836 */ /* 0x000fe40000000000 */
[----:B------:R-:W-:-:S03]  /*d060*/  IMAD.HI.U32 R21, R6, R11, RZ ;  /* 0x0000000b06157227 */ /* 0x000fc600078e00ff */
[----:B------:R-:W-:Y:S01]  /*d070*/  IABS R16, R9 ;  /* 0x0000000900107213 */ /* 0x000fe20000000000 */
[----:B------:R-:W-:Y:S01]  /*d080*/  @!P3 IMAD.IADD R4, R4, 0x1, -R7 ;  /* 0x000000010404b824 */ /* 0x000fe200078e0a07 */
[----:B------:R-:W-:Y:S01]  /*d090*/  ISETP.GE.AND P3, PT, R5, RZ, PT ;  /* 0x000000ff0500720c */ /* 0x000fe20003f66270 */
[----:B0-----:R-:W-:Y:S02]  /*d0a0*/  IMAD.MOV.U32 R2, RZ, RZ, R17 ;  /* 0x000000ffff027224 */ /* 0x001fe400078e0011 */
[----:B------:R-:W-:Y:S01]  /*d0b0*/  @!P4 IMAD.IADD R13, R13, 0x1, -R7 ;  /* 0x000000010d0dc824 */ /* 0x000fe200078e0a07 */
[C---:B------:R-:W-:Y:S01]  /*d0c0*/  ISETP.GT.U32.AND P5, PT, R7.reuse, R4, PT ;  /* 0x000000040700720c */ /* 0x040fe20003fa4070 */
[----:B------:R-:W-:Y:S01]  /*d0d0*/  @!P0 IMAD.MOV R2, RZ, RZ, -R2 ;  /* 0x000000ffff028224 */ /* 0x000fe200078e0a02 */
[C---:B------:R-:W-:Y:S01]  /*d0e0*/  ISETP.GT.U32.AND P0, PT, R7.reuse, R12, PT ;  /* 0x0000000c0700720c */ /* 0x040fe20003f04070 */
[C---:B------:R-:W-:Y:S01]  /*d0f0*/  VIADD R5, R0.reuse, 0xf2 ;  /* 0x000000f200057836 */ /* 0x040fe20000000000 */
[----:B------:R-:W-:Y:S01]  /*d100*/  ISETP.GT.U32.AND P4, PT, R7, R13, PT ;  /* 0x0000000d0700720c */ /* 0x000fe20003f84070 */
[----:B------:R-:W-:Y:S01]  /*d110*/  VIADD R10, R0, 0xf4 ;  /* 0x000000f4000a7836 */ /* 0x000fe20000000000 */
[----:B------:R0:W-:Y:S01]  /*d120*/  STL [R1+0x63c], R2 ;  /* 0x00063c0201007387 */ /* 0x0001e20000100800 */
[----:B------:R-:W-:Y:S01]  /*d130*/  IMAD.MOV R17, RZ, RZ, -R21 ;  /* 0x000000ffff117224 */ /* 0x000fe200078e0a15 */
[----:B------:R-:W-:-:S02]  /*d140*/  IABS R19, R5 ;  /* 0x0000000500137213 */ /* 0x000fc40000000000 */
[----:B------:R-:W-:Y:S01]  /*d150*/  IABS R15, R10 ;  /* 0x0000000a000f7213 */ /* 0x000fe20000000000 */
[C---:B------:R-:W-:Y:S01]  /*d160*/  IMAD R11, R7.reuse, R17, R11 ;  /* 0x00000011070b7224 */ /* 0x040fe200078e020b */
[----:B------:R-:W-:Y:S01]  /*d170*/  STL [R1+0x638], R3 ;  /* 0x0006380301007387 */ /* 0x000fe20000100800 */
[--C-:B------:R-:W-:Y:S02]  /*d180*/  @!P5 IMAD.IADD R4, R4, 0x1, -R7.reuse ;  /* 0x000000010404d824 */ /* 0x100fe400078e0a07 */
[----:B------:R-:W-:Y:S01]  /*d190*/  @!P0 IMAD.IADD R12, R12, 0x1, -R7 ;  /* 0x000000010c0c8824 */ /* 0x000fe200078e0a07 */
[----:B------:R-:W-:Y:S01]  /*d1a0*/  ISETP.GT.U32.AND P5, PT, R7, R11, PT ;  /* 0x0000000b0700720c */ /* 0x000fe20003fa4070 */
[----:B0-----:R-:W-:Y:S01]  /*d1b0*/  IMAD.MOV.U32 R2, RZ, RZ, R20 ;  /* 0x000000ffff027224 */ /* 0x001fe200078e0014 */
[----:B------:R-:W-:Y:S01]  /*d1c0*/  ISETP.GE.AND P0, PT, R14, RZ, PT ;  /* 0x000000ff0e00720c */ /* 0x000fe20003f06270 */
[----:B------:R-:W-:Y:S02]  /*d1d0*/  IMAD.MOV.U32 R20, RZ, RZ, R16 ;  /* 0x000000ffff147224 */ /* 0x000fe400078e0010 */
[----:B------:R-:W-:Y:S01]  /*d1e0*/  @!P6 IMAD.MOV R2, RZ, RZ, -R2 ;  /* 0x000000ffff02e224 */ /* 0x000fe200078e0a02 */
[----:B------:R-:W-:Y:S01]  /*d1f0*/  ISETP.GE.AND P6, PT, R8, RZ, PT ;  /* 0x000000ff0800720c */ /* 0x000fe20003fc6270 */
[----:B------:R-:W-:-:S03]  /*d200*/  IMAD.HI.U32 R8, R6, R20, RZ ;  /* 0x0000001406087227 */ /* 0x000fc600078e00ff */
[----:B------:R0:W-:Y:S01]  /*d210*/  STL [R1+0x634], R2 ;  /* 0x0006340201007387 */ /* 0x0001e20000100800 */
[----:B------:R-:W-:-:S04]  /*d220*/  IMAD.HI.U32 R18, R6, R19, RZ ;  /* 0x0000001306127227 */ /* 0x000fc800078e00ff */
[----:B------:R-:W-:-:S04]  /*d230*/  IMAD.HI.U32 R14, R6, R15, RZ ;  /* 0x0000000f060e7227 */ /* 0x000fc800078e00ff */
[----:B------:R-:W-:Y:S02]  /*d240*/  IMAD.MOV R8, RZ, RZ, -R8 ;  /* 0x000000ffff087224 */ /* 0x000fe400078e0a08 */
[----:B0-----:R-:W-:Y:S02]  /*d250*/  IMAD.MOV.U32 R2, RZ, RZ, R4 ;  /* 0x000000ffff027224 */ /* 0x001fe400078e0004 */
[----:B------:R-:W-:Y:S02]  /*d260*/  IMAD.MOV R18, RZ, RZ, -R18 ;  /* 0x000000ffff127224 */ /* 0x000fe400078e0a12 */
[----:B------:R-:W-:Y:S02]  /*d270*/  @!P2 IMAD.MOV R2, RZ, RZ, -R2 ;  /* 0x000000ffff02a224 */ /* 0x000fe400078e0a02 */
[----:B------:R-:W-:Y:S02]  /*d280*/  IMAD.MOV R14, RZ, RZ, -R14 ;  /* 0x000000ffff0e7224 */ /* 0x000fe400078e0a0e */
[----:B------:R-:W-:Y:S01]  /*d290*/  IMAD R8, R7, R8, R20 ;  /* 0x0000000807087224 */ /* 0x000fe200078e0214 */
[----:B------:R0:W-:Y:S01]  /*d2a0*/  STL [R1+0x5e8], R2 ;  /* 0x0005e80201007387 */ /* 0x0001e20000100800 */
[----:B------:R-:W-:-:S02]  /*d2b0*/  @!P4 IMAD.IADD R13, R13, 0x1, -R7 ;  /* 0x000000010d0dc824 */ /* 0x000fc400078e0a07 */
[C---:B------:R-:W-:Y:S01]  /*d2c0*/  IMAD R18, R7.reuse, R18, R19 ;  /* 0x0000001207127224 */ /* 0x040fe200078e0213 */
[C---:B------:R-:W-:Y:S01]  /*d2d0*/  ISETP.GT.U32.AND P4, PT, R7.reuse, R8, PT ;  /* 0x000000080700720c */ /* 0x040fe20003f84070 */
[----:B------:R-:W-:Y:S02]  /*d2e0*/  IMAD R4, R7, R14, R15 ;  /* 0x0000000e07047224 */ /* 0x000fe400078e020f */
[----:B------:R-:W-:Y:S01]  /*d2f0*/  @!P5 IMAD.IADD R11, R11, 0x1, -R7 ;  /* 0x000000010b0bd824 */ /* 0x000fe200078e0a07 */
[C---:B------:R-:W-:Y:S01]  /*d300*/  ISETP.GT.U32.AND P2, PT, R7.reuse, R18, PT ;  /* 0x000000120700720c */ /* 0x040fe20003f44070 */
[----:B------:R-:W-:Y:S02]  /*d310*/  IMAD.MOV.U32 R3, RZ, RZ, R12 ;  /* 0x000000ffff037224 */ /* 0x000fe400078e000c */
[----:B0-----:R-:W-:Y:S01]  /*d320*/  IMAD.MOV.U32 R2, RZ, RZ, R13 ;  /* 0x000000ffff027224 */ /* 0x001fe200078e000d */
[----:B------:R-:W-:Y:S01]  /*d330*/  ISETP.GT.U32.AND P5, PT, R7, R11, PT ;  /* 0x0000000b0700720c */ /* 0x000fe20003fa4070 */
[----:B------:R-:W-:Y:S01]  /*d340*/  @!P3 IMAD.MOV R3, RZ, RZ, -R3 ;  /* 0x000000ffff03b224 */ /* 0x000fe200078e0a03 */
[----:B------:R-:W-:Y:S01]  /*d350*/  ISETP.GE.AND P3, PT, R5, RZ, PT ;  /* 0x000000ff0500720c */ /* 0x000fe20003f66270 */
[----:B------:R-:W-:Y:S01]  /*d360*/  @!P6 IMAD.MOV R2, RZ, RZ, -R2 ;  /* 0x000000ffff02e224 */ /* 0x000fe200078e0a02 */
[----:B------:R-:W-:Y:S01]  /*d370*/  ISETP.GT.U32.AND P6, PT, R7, R4, PT ;  /* 0x000000040700720c */ /* 0x000fe20003fc4070 */
[C---:B------:R-:W-:Y:S01]  /*d380*/  VIADD R16, R0.reuse, 0xf5 ;  /* 0x000000f500107836 */ /* 0x040fe20000000000 */
[----:B------:R-:W-:Y:S01]  /*d390*/  STL [R1+0x5ec], R3 ;  /* 0x0005ec0301007387 */ /* 0x000fe20000100800 */
[----:B------:R-:W-:-:S02]  /*d3a0*/  VIADD R5, R0, 0xf6 ;  /* 0x000000f600057836 */ /* 0x000fc40000000000 */
[--C-:B------:R-:W-:Y:S01]  /*d3b0*/  @!P4 IMAD.IADD R8, R8, 0x1, -R7.reuse ;  /* 0x000000010808c824 */ /* 0x100fe200078e0a07 */
[----:B------:R-:W-:Y:S01]  /*d3c0*/  IABS R17, R16 ;  /* 0x0000001000117213 */ /* 0x000fe20000000000 */
[--C-:B------:R-:W-:Y:S01]  /*d3d0*/  @!P2 IMAD.IADD R18, R18, 0x1, -R7.reuse ;  /* 0x000000011212a824 */ /* 0x100fe200078e0a07 */
[----:B------:R-:W-:Y:S01]  /*d3e0*/  IABS R15, R5 ;  /* 0x00000005000f7213 */ /* 0x000fe20000000000 */
[----:B------:R-:W-:Y:S01]  /*d3f0*/  @!P5 IMAD.IADD R11, R11, 0x1, -R7 ;  /* 0x000000010b0bd824 */ /* 0x000fe200078e0a07 */
[----:B------:R0:W-:Y:S01]  /*d400*/  STL [R1+0x62c], R2 ;  /* 0x00062c0201007387 */ /* 0x0001e20000100800 */
[----:B------:R-:W-:Y:S01]  /*d410*/  IMAD.MOV.U32 R14, RZ, RZ, R17 ;  /* 0x000000ffff0e7224 */ /* 0x000fe200078e0011 */
[C---:B------:R-:W-:Y:S01]  /*d420*/  ISETP.GT.U32.AND P4, PT, R7.reuse, R18, PT ;  /* 0x000000120700720c */ /* 0x040fe20003f84070 */
[----:B------:R-:W-:Y:S01]  /*d430*/  @!P6 IMAD.IADD R4, R4, 0x1, -R7 ;  /* 0x000000010404e824 */ /* 0x000fe200078e0a07 */
[----:B------:R-:W-:Y:S01]  /*d440*/  ISETP.GT.U32.AND P6, PT, R7, R8, PT ;  /* 0x000000080700720c */ /* 0x000fe20003fc4070 */
[----:B------:R-:W-:Y:S01]  /*d450*/  IMAD.HI.U32 R13, R6, R15, RZ ;  /* 0x0000000f060d7227 */ /* 0x000fe200078e00ff */
[----:B------:R-:W-:-:S02]  /*d460*/  ISETP.GE.AND P5, PT, R9, RZ, PT ;  /* 0x000000ff0900720c */ /* 0x000fc40003fa6270 */
[----:B------:R-:W-:Y:S01]  /*d470*/  ISETP.GE.AND P2, PT, R10, RZ, PT ;  /* 0x000000ff0a00720c */ /* 0x000fe20003f46270 */
[----:B------:R-:W-:-:S04]  /*d480*/  IMAD.HI.U32 R12, R6, R14, RZ ;  /* 0x0000000e060c7227 */ /* 0x000fc800078e00ff */
[----:B------:R-:W-:Y:S02]  /*d490*/  IMAD.MOV R13, RZ, RZ, -R13 ;  /* 0x000000ffff0d7224 */ /* 0x000fe400078e0a0d */
[----:B0-----:R-:W-:Y:S02]  /*d4a0*/  IMAD.MOV.U32 R2, RZ, RZ, R11 ;  /* 0x000000ffff027224 */ /* 0x001fe400078e000b */
[----:B------:R-:W-:Y:S02]  /*d4b0*/  IMAD.MOV R12, RZ, RZ, -R12 ;  /* 0x000000ffff0c7224 */ /* 0x000fe400078e0a0c */
[C---:B------:R-:W-:Y:S02]  /*d4c0*/  IMAD R15, R7.reuse, R13, R15 ;  /* 0x0000000d070f7224 */ /* 0x040fe400078e020f */
[----:B------:R-:W-:Y:S01]  /*d4d0*/  @!P0 IMAD.MOV R2, RZ, RZ, -R2 ;  /* 0x000000ffff028224 */ /* 0x000fe200078e0a02 */
[C---:B------:R-:W-:Y:S01]  /*d4e0*/  ISETP.GT.U32.AND P0, PT, R7.reuse, R4, PT ;  /* 0x000000040700720c */ /* 0x040fe20003f04070 */
[----:B------:R-:W-:-:S02]  /*d4f0*/  IMAD R9, R7, R12, R14 ;  /* 0x0000000c07097224 */ /* 0x000fc400078e020e */
[--C-:B------:R-:W-:Y:S01]  /*d500*/  @!P6 IMAD.IADD R8, R8, 0x1, -R7.reuse ;  /* 0x000000010808e824 */ /* 0x100fe200078e0a07 */
[C---:B------:R-:W-:Y:S01]  /*d510*/  ISETP.GT.U32.AND P6, PT, R7.reuse, R15, PT ;  /* 0x0000000f0700720c */ /* 0x040fe20003fc4070 */
[----:B------:R-:W-:Y:S01]  /*d520*/  VIADD R12, R0, 0xf8 ;  /* 0x000000f8000c7836 */ /* 0x000fe20000000000 */
[----:B------:R0:W-:Y:S01]  /*d530*/  STL [R1+0x630], R2 ;  /* 0x0006300201007387 */ /* 0x0001e20000100800 */
[--C-:B------:R-:W-:Y:S01]  /*d540*/  @!P4 IMAD.IADD R18, R18, 0x1, -R7.reuse ;  /* 0x000000011212c824 */ /* 0x100fe200078e0a07 */
[----:B------:R-:W-:Y:S01]  /*d550*/  ISETP.GT.U32.AND P4, PT, R7, R9, PT ;  /* 0x000000090700720c */ /* 0x000fe20003f84070 */
[C---:B------:R-:W-:Y:S01]  /*d560*/  VIADD R14, R0.reuse, 0xf9 ;  /* 0x000000f9000e7836 */ /* 0x040fe20000000000 */
[----:B------:R-:W-:Y:S01]  /*d570*/  IABS R17, R12 ;  /* 0x0000000c00117213 */ /* 0x000fe20000000000 */
[----:B------:R-:W-:Y:S02]  /*d580*/  VIADD R11, R0, 0xf7 ;  /* 0x000000f7000b7836 */ /* 0x000fe40000000000 */
[----:B------:R-:W-:Y:S01]  /*d590*/  IMAD.MOV.U32 R3, RZ, RZ, R18 ;  /* 0x000000ffff037224 */ /* 0x000fe200078e0012 */
[----:B------:R-:W-:Y:S01]  /*d5a0*/  IABS R13, R14 ;  /* 0x0000000e000d7213 */ /* 0x000fe20000000000 */
[----:B------:R-:W-:Y:S01]  /*d5b0*/  @!P0 IMAD.IADD R4, R4, 0x1, -R7 ;  /* 0x0000000104048824 */ /* 0x000fe200078e0a07 */
[----:B------:R-:W-:Y:S01]  /*d5c0*/  ISETP.GE.AND P0, PT, R16, RZ, PT ;  /* 0x000000ff1000720c */ /* 0x000fe20003f06270 */
[----:B0-----:R-:W-:Y:S01]  /*d5d0*/  IMAD.MOV.U32 R2, RZ, RZ, R8 ;  /* 0x000000ffff027224 */ /* 0x001fe200078e0008 */
[----:B------:R-:W-:Y:S01]  /*d5e0*/  IABS R10, R11 ;  /* 0x0000000b000a7213 */ /* 0x000fe20000000000 */
[----:B------:R-:W-:-:S04]  /*d5f0*/  IMAD.HI.U32 R16, R6, R17, RZ ;  /* 0x0000001106107227 */ /* 0x000fc800078e00ff */
[----:B------:R-:W-:Y:S02]  /*d600*/  @!P6 IMAD.IADD R15, R15, 0x1, -R7 ;  /* 0x000000010f0fe824 */ /* 0x000fe400078e0a07 */
[----:B------:R-:W-:Y:S02]  /*d610*/  @!P3 IMAD.MOV R3, RZ, RZ, -R3 ;  /* 0x000000ffff03b224 */ /* 0x000fe400078e0a03 */
[----:B------:R-:W-:Y:S01]  /*d620*/  @!P5 IMAD.MOV R2, RZ, RZ, -R2 ;  /* 0x000000ffff02d224 */ /* 0x000fe200078e0a02 */
[----:B------:R-:W-:Y:S01]  /*d630*/  ISETP.GT.U32.AND P6, PT, R7, R15, PT ;  /* 0x0000000f0700720c */ /* 0x000fe20003fc4070 */
[----:B------:R-:W-:Y:S01]  /*d640*/  @!P4 IMAD.IADD R9, R9, 0x1, -R7 ;  /* 0x000000010909c824 */ /* 0x000fe200078e0a07 */
[----:B------:R-:W-:Y:S01]  /*d650*/  ISETP.GE.AND P4, PT, R5, RZ, PT ;  /* 0x000000ff0500720c */ /* 0x000fe20003f86270 */
[----:B------:R-:W-:Y:S01]  /*d660*/  IMAD.MOV R16, RZ, RZ, -R16 ;  /* 0x000000ffff107224 */ /* 0x000fe200078e0a10 */
[----:B------:R-:W-:Y:S01]  /*d670*/  STL [R1+0x5f8], R3 ;  /* 0x0005f80301007387 */ /* 0x000fe20000100800 */
[----:B------:R-:W-:Y:S01]  /*d680*/  IMAD.HI.U32 R5, R6, R13, RZ ;  /* 0x0000000d06057227 */ /* 0x000fe200078e00ff */
[----:B------:R-:W-:-:S02]  /*d690*/  ISETP.GT.U32.AND P3, PT, R7, R9, PT ;  /* 0x000000090700720c */ /* 0x000fc40003f64070 */
[----:B------:R0:W-:Y:S01]  /*d6a0*/  STL [R1+0x61c], R2 ;  /* 0x00061c0201007387 */ /* 0x0001e20000100800 */
[----:B------:R-:W-:-:S04]  /*d6b0*/  IMAD.HI.U32 R19, R6, R10, RZ ;  /* 0x0000000a06137227 */ /* 0x000fc800078e00ff */
[C---:B------:R-:W-:Y:S02]  /*d6c0*/  IMAD R17, R7.reuse, R16, R17 ;  /* 0x0000001007117224 */ /* 0x040fe400078e0211 */
[----:B------:R-:W-:Y:S02]  /*d6d0*/  IMAD.MOV R5, RZ, RZ, -R5 ;  /* 0x000000ffff057224 */ /* 0x000fe400078e0a05 */
[----:B------:R-:W-:Y:S02]  /*d6e0*/  IMAD.MOV R19, RZ, RZ, -R19 ;  /* 0x000000ffff137224 */ /* 0x000fe400078e0a13 */
[----:B0-----:R-:W-:Y:S02]  /*d6f0*/  IMAD.MOV.U32 R2, RZ, RZ, R4 ;  /* 0x000000ffff027224 */ /* 0x001fe400078e0004 */
[C---:B------:R-:W-:Y:S02]  /*d700*/  IMAD R13, R7.reuse, R5, R13 ;  /* 0x00000005070d7224 */ /* 0x040fe400078e020d */
[----:B------:R-:W-:Y:S01]  /*d710*/  @!P2 IMAD.MOV R2, RZ, RZ, -R2 ;  /* 0x000000ffff02a224 */ /* 0x000fe200078e0a02 */
[C---:B------:R-:W-:Y:S01]  /*d720*/  ISETP.GT.U32.AND P2, PT, R7.reuse, R17, PT ;  /* 0x000000110700720c */ /* 0x040fe20003f44070 */
[----:B------:R-:W-:-:S02]  /*d730*/  IMAD R10, R7, R19, R10 ;  /* 0x00000013070a7224 */ /* 0x000fc400078e020a */
[--C-:B------:R-:W-:Y:S01]  /*d740*/  @!P6 IMAD.IADD R15, R15, 0x1, -R7.reuse ;  /* 0x000000010f0fe824 */ /* 0x100fe200078e0a07 */
[C---:B------:R-:W-:Y:S01]  /*d750*/  ISETP.GT.U32.AND P6, PT, R7.reuse, R13, PT ;  /* 0x0000000d0700720c */ /* 0x040fe20003fc4070 */
[C---:B------:R-:W-:Y:S01]  /*d760*/  VIADD R8, R0.reuse, 0xfa ;  /* 0x000000fa00087836 */ /* 0x040fe20000000000 */
[----:B------:R-:W-:Y:S01]  /*d770*/  ISETP.GT.U32.AND P5, PT, R7, R10, PT ;  /* 0x0000000a0700720c */ /* 0x000fe20003fa4070 */
[--C-:B------:R-:W-:Y:S01]  /*d780*/  @!P3 IMAD.IADD R9, R9, 0x1, -R7.reuse ;  /* 0x000000010909b824 */ /* 0x100fe200078e0a07 */
[----:B------:R0:W-:Y:S01]  /*d790*/  STL [R1+0x624], R2 ;  /* 0x0006240201007387 */ /* 0x0001e20000100800 */
[C---:B------:R-:W-:Y:S01]  /*d7a0*/  VIADD R4, R0.reuse, 0xfb ;  /* 0x000000fb00047836 */ /* 0x040fe20000000000 */
[----:B------:R-:W-:Y:S01]  /*d7b0*/  IABS R5, R8 ;  /* 0x0000000800057213 */ /* 0x000fe20000000000 */
[----:B------:R-:W-:Y:S01]  /*d7c0*/  VIADD R20, R0, 0x103 ;  /* 0x0000010300147836 */ /* 0x000fe20000000000 */
[----:B------:R-:W-:Y:S01]  /*d7d0*/  ISETP.GE.AND P3, PT, R11, RZ, PT ;  /* 0x000000ff0b00720c */ /* 0x000fe20003f66270 */
[----:B------:R-:W-:Y:S01]  /*d7e0*/  @!P2 IMAD.IADD R17, R17, 0x1, -R7 ;  /* 0x000000011111a824 */ /* 0x000fe200078e0a07 */
[----:B------:R-:W-:Y:S01]  /*d7f0*/  IABS R11, R4 ;  /* 0x00000004000b7213 */ /* 0x000fe20000000000 */
[----:B------:R-:W-:-:S03]  /*d800*/  IMAD.HI.U32 R16, R6, R5, RZ ;  /* 0x0000000506107227 */ /* 0x000fc600078e00ff */
[----:B------:R-:W-:Y:S01]  /*d810*/  ISETP.GT.U32.AND P2, PT, R7, R17, PT ;  /* 0x000000110700720c */ /* 0x000fe20003f44070 */
[----:B0-----:R-:W-:Y:S02]  /*d820*/  IMAD.MOV.U32 R2, RZ, RZ, R9 ;  /* 0x000000ffff027224 */ /* 0x001fe400078e0009 */
[--C-:B------:R-:W-:Y:S02]  /*d830*/  @!P6 IMAD.IADD R13, R13, 0x1, -R7.reuse ;  /* 0x000000010d0de824 */ /* 0x100fe400078e0a07 */
[----:B------:R-:W-:Y:S02]  /*d840*/  @!P0 IMAD.MOV R2, RZ, RZ, -R2 ;  /* 0x000000ffff028224 */ /* 0x000fe400078e0a02 */
[----:B------:R-:W-:Y:S01]  /*d850*/  @!P5 IMAD.IADD R10, R10, 0x1, -R7 ;  /* 0x000000010a0ad824 */ /* 0x000fe200078e0a07 */
[----:B------:R-:W-:Y:S01]  /*d860*/  ISETP.GE.AND P5, PT, R12, RZ, PT ;  /* 0x000000ff0c00720c */ /* 0x000fe20003fa6270 */
[----:B------:R-:W-:Y:S01]  /*d870*/  IMAD.MOV R16, RZ, RZ, -R16 ;  /* 0x000000ffff107224 */ /* 0x000fe200078e0a10 */
[----:B------:R0:W-:Y:S01]  /*d880*/  STL [R1+0x628], R2 ;  /* 0x0006280201007387 */ /* 0x0001e20000100800 */
[C---:B------:R-:W-:Y:S01]  /*d890*/  ISETP.GT.U32.AND P6, PT, R7.reuse, R13, PT ;  /* 0x0000000d0700720c */ /* 0x040fe20003fc4070 */
[----:B------:R-:W-:Y:S01]  /*d8a0*/  IMAD.HI.U32 R12, R6, R11, RZ ;  /* 0x0000000b060c7227 */ /* 0x000fe200078e00ff */
[----:B------:R-:W-:-:S03]  /*d8b0*/  ISETP.GT.U32.AND P0, PT, R7, R10, PT ;  /* 0x0000000a0700720c */ /* 0x000fc60003f04070 */
[----:B------:R-:W-:Y:S02]  /*d8c0*/  IMAD R5, R7, R16, R5 ;  /* 0x0000001007057224 */ /* 0x000fe400078e0205 */
[----:B------:R-:W-:Y:S02]  /*d8d0*/  IMAD.MOV R12, RZ, RZ, -R12 ;  /* 0x000000ffff0c7224 */ /* 0x000fe400078e0a0c */
[----:B0-----:R-:W-:Y:S02]  /*d8e0*/  IMAD.MOV.U32 R2, RZ, RZ, R15 ;  /* 0x000000ffff027224 */ /* 0x001fe400078e000f */
[----:B------:R-:W-:Y:S01]  /*d8f0*/  @!P2 IMAD.IADD R17, R17, 0x1, -R7 ;  /* 0x000000011111a824 */ /* 0x000fe200078e0a07 */
[----:B------:R-:W-:Y:S01]  /*d900*/  ISETP.GE.AND P2, PT, R8, RZ, PT ;  /* 0x000000ff0800720c */ /* 0x000fe20003f46270 */
[----:B------:R-:W-:Y:S01]  /*d910*/  @!P4 IMAD.MOV R2, RZ, RZ, -R2 ;  /* 0x000000ffff02c224 */ /* 0x000fe200078e0a02 */
[C---:B------:R-:W-:Y:S01]  /*d920*/  ISETP.GT.U32.AND P4, PT, R7.reuse, R5, PT ;  /* 0x000000050700720c */ /* 0x040fe20003f84070 */
[----:B------:R-:W-:-:S02]  /*d930*/  IMAD R8, R7, R12, R11 ;  /* 0x0000000c07087224 */ /* 0x000fc400078e020b */
[----:B------:R-:W-:Y:S01]  /*d940*/  VIADD R9, R0, 0xfc ;  /* 0x000000fc00097836 */ /* 0x000fe20000000000 */
[----:B------:R0:W-:Y:S01]  /*d950*/  STL [R1+0x620], R2 ;  /* 0x0006200201007387 */ /* 0x0001e20000100800 */
[--C-:B------:R-:W-:Y:S01]  /*d960*/  @!P6 IMAD.IADD R13, R13, 0x1, -R7.reuse ;  /* 0x000000010d0de824 */ /* 0x100fe200078e0a07 */
[----:B------:R-:W-:Y:S01]  /*d970*/  ISETP.GT.U32.AND P6, PT, R7, R8, PT ;  /* 0x000000080700720c */ /* 0x000fe20003fc4070 */
[----:B------:R-:W-:Y:S01]  /*d980*/  @!P0 IMAD.IADD R10, R10, 0x1, -R7 ;  /* 0x000000010a0a8824 */ /* 0x000fe200078e0a07 */
[----:B------:R-:W-:Y:S01]  /*d990*/  IABS R16, R9 ;  /* 0x0000000900107213 */ /* 0x000fe20000000000 */
[----:B------:R-:W-:Y:S01]  /*d9a0*/  VIADD R12, R0, 0xfd ;  /* 0x000000fd000c7836 */ /* 0x000fe20000000000 */
[----:B------:R-:W-:Y:S01]  /*d9b0*/  ISETP.GE.AND P0, PT, R14, RZ, PT ;  /* 0x000000ff0e00720c */ /* 0x000fe20003f06270 */
[----:B------:R-:W-:Y:S01]  /*d9c0*/  IMAD.MOV.U32 R3, RZ, RZ, R17 ;  /* 0x000000ffff037224 */ /* 0x000fe200078e0011 */
[----:B------:R-:W-:Y:S01]  /*d9d0*/  IABS R14, R0 ;  /* 0x00000000000e7213 */ /* 0x000fe20000000000 */
[----:B------:R-:W-:Y:S01]  /*d9e0*/  @!P4 IMAD.IADD R5, R5, 0x1, -R7 ;  /* 0x000000010505c824 */ /* 0x000fe200078e0a07 */
[----:B------:R-:W-:Y:S01]  /*d9f0*/  IABS R15, R12 ;  /* 0x0000000c000f7213 */ /* 0x000fe20000000000 */
[----:B0-----:R-:W-:Y:S01]  /*da00*/  IMAD.MOV.U32 R2, RZ, RZ, R10 ;  /* 0x000000ffff027224 */ /* 0x001fe200078e000a */
[----:B------:R-:W-:Y:S01]  /*da10*/  @!P5 IADD3 R3, PT, PT, -R3, RZ, RZ ;  /* 0x000000ff0303d210 */ /* 0x000fe20007ffe1ff */
[----:B------:R-:W-:Y:S01]  /*da20*/  IMAD.HI.U32 R18, R6, R16, RZ ;  /* 0x0000001006127227 */ /* 0x000fe200078e00ff */
[----:B------:R-:W-:-:S03]  /*da30*/  ISETP.GE.AND P4, PT, R4, RZ, PT ;  /* 0x000000ff0400720c */ /* 0x000fc60003f86270 */
[----:B------:R-:W-:Y:S01]  /*da40*/  @!P3 IMAD.MOV R2, RZ, RZ, -R2 ;  /* 0x000000ffff02b224 */ /* 0x000fe200078e0a02 */
[C---:B------:R-:W-:Y:S01]  /*da50*/  ISETP.GT.U32.AND P3, PT, R7.reuse, R5, PT ;  /* 0x000000050700720c */ /* 0x040fe20003f64070 */
[----:B------:R-:W-:Y:S02]  /*da60*/  IMAD.MOV R18, RZ, RZ, -R18 ;  /* 0x000000ffff127224 */ /* 0x000fe400078e0a12 */
[----:B------:R-:W-:Y:S01]  /*da70*/  IMAD.HI.U32 R10, R6, R15, RZ ;  /* 0x0000000f060a7227 */ /* 0x000fe200078e00ff */
[----:B------:R0:W-:Y:S03]  /*da80*/  STL [R1+0x608], R2 ;  /* 0x0006080201007387 */ /* 0x0001e60000100800 */
[----:B------:R-:W-:Y:S01]  /*da90*/  @!P6 IMAD.IADD R8, R8, 0x1, -R7 ;  /* 0x000000010808e824 */ /* 0x000fe200078e0a07 */
[----:B------:R-:W-:Y:S01]  /*daa0*/  STL [R1+0x60c], R3 ;  /* 0x00060c0301007387 */ /* 0x000fe20000100800 */
[----:B------:R-:W-:-:S02]  /*dab0*/  IMAD R16, R7, R18, R16 ;  /* 0x0000001207107224 */ /* 0x000fc400078e0210 */
[----:B------:R-:W-:Y:S01]  /*dac0*/  IMAD.MOV R10, RZ, RZ, -R10 ;  /* 0x000000ffff0a7224 */ /* 0x000fe200078e0a0a */
[----:B------:R-:W-:Y:S01]  /*dad0*/  ISETP.GT.U32.AND P6, PT, R7, R8, PT ;  /* 0x000000080700720c */ /* 0x000fe20003fc4070 */
[----:B------:R-:W-:Y:S01]  /*dae0*/  @!P3 IMAD.IADD R5, R5, 0x1, -R7 ;  /* 0x000000010505b824 */ /* 0x000fe200078e0a07 */
[C---:B------:R-:W-:Y:S01]  /*daf0*/  ISETP.GT.U32.AND P5, PT, R7.reuse, R16, PT ;  /* 0x000000100700720c */ /* 0x040fe20003fa4070 */
[C---:B------:R-:W-:Y:S02]  /*db00*/  IMAD R15, R7.reuse, R10, R15 ;  /* 0x0000000a070f7224 */ /* 0x040fe400078e020f */
[----:B0-----:R-:W-:Y:S02]  /*db10*/  IMAD.MOV.U32 R2, RZ, RZ, R13 ;  /* 0x000000ffff027224 */ /* 0x001fe400078e000d */
[C---:B------:R-:W-:Y:S01]  /*db20*/  VIADD R13, R0.reuse, 0xff ;  /* 0x000000ff000d7836 */ /* 0x040fe20000000000 */
[----:B------:R-:W-:Y:S01]  /*db30*/  ISETP.GT.U32.AND P3, PT, R7, R15, PT ;  /* 0x0000000f0700720c */ /* 0x000fe20003f64070 */
[----:B------:R-:W-:-:S02]  /*db40*/  VIADD R11, R0, 0xfe ;  /* 0x000000fe000b7836 */ /* 0x000fc40000000000 */
[----:B------:R-:W-:Y:S01]  /*db50*/  @!P0 IMAD.MOV R2, RZ, RZ, -R2 ;  /* 0x000000ffff028224 */ /* 0x000fe200078e0a02 */
[----:B------:R-:W-:Y:S01]  /*db60*/  ISETP.GE.AND P0, PT, R9, RZ, PT ;  /* 0x000000ff0900720c */ /* 0x000fe20003f06270 */
[--C-:B------:R-:W-:Y:S01]  /*db70*/  @!P6 IMAD.IADD R8, R8, 0x1, -R7.reuse ;  /* 0x000000010808e824 */ /* 0x100fe200078e0a07 */
[----:B------:R-:W-:Y:S01]  /*db80*/  ISETP.GE.AND P6, PT, R12, RZ, PT ;  /* 0x000000ff0c00720c */ /* 0x000fe20003fc6270 */
[----:B------:R-:W-:Y:S01]  /*db90*/  @!P5 IMAD.IADD R16, R16, 0x1, -R7 ;  /* 0x000000011010d824 */ /* 0x000fe200078e0a07 */
[----:B------:R-:W-:Y:S01]  /*dba0*/  IABS R12, R13 ;  /* 0x0000000d000c7213 */ /* 0x000fe20000000000 */
[----:B------:R0:W-:Y:S01]  /*dbb0*/  STL [R1+0x618], R2 ;  /* 0x0006180201007387 */ /* 0x0001e20000100800 */
[----:B------:R-:W-:Y:S01]  /*dbc0*/  IABS R4, R11 ;  /* 0x0000000b00047213 */ /* 0x000fe20000000000 */
[----:B------:R-:W-:Y:S01]  /*dbd0*/  IMAD.HI.U32 R10, R6, R14, RZ ;  /* 0x0000000e060a7227 */ /* 0x000fe200078e00ff */
[----:B------:R-:W-:-:S03]  /*dbe0*/  ISETP.GE.AND P5, PT, R11, RZ, PT ;  /* 0x000000ff0b00720c */ /* 0x000fc60003fa6270 */
[----:B------:R-:W-:Y:S01]  /*dbf0*/  @!P3 IMAD.IADD R15, R15, 0x1, -R7 ;  /* 0x000000010f0fb824 */ /* 0x000fe200078e0a07 */
[----:B------:R-:W-:Y:S01]  /*dc00*/  ISETP.GT.U32.AND P3, PT, R7, R16, PT ;  /* 0x000000100700720c */ /* 0x000fe20003f64070 */
[----:B------:R-:W-:-:S04]  /*dc10*/  IMAD.HI.U32 R9, R6, R4, RZ ;  /* 0x0000000406097227 */ /* 0x000fc800078e00ff */
[----:B0-----:R-:W-:Y:S02]  /*dc20*/  IMAD.MOV.U32 R2, RZ, RZ, R5 ;  /* 0x000000ffff027224 */ /* 0x001fe400078e0005 */
[----:B------:R-:W-:-:S04]  /*dc30*/  IMAD.HI.U32 R5, R6, R12, RZ ;  /* 0x0000000c06057227 */ /* 0x000fc800078e00ff */
[----:B------:R-:W-:Y:S01]  /*dc40*/  @!P2 IMAD.MOV R2, RZ, RZ, -R2 ;  /* 0x000000ffff02a224 */ /* 0x000fe200078e0a02 */
[C---:B------:R-:W-:Y:S01]  /*dc50*/  ISETP.GT.U32.AND P2, PT, R7.reuse, R15, PT ;  /* 0x0000000f0700720c */ /* 0x040fe20003f44070 */
[----:B------:R-:W-:Y:S02]  /*dc60*/  IMAD.MOV R5, RZ, RZ, -R5 ;  /* 0x000000ffff057224 */ /* 0x000fe400078e0a05 */
[----:B------:R-:W-:Y:S01]  /*dc70*/  IMAD.MOV R9, RZ, RZ, -R9 ;  /* 0x000000ffff097224 */ /* 0x000fe200078e0a09 */
[----:B------:R0:W-:Y:S01]  /*dc80*/  STL [R1+0x610], R2 ;  /* 0x0006100201007387 */ /* 0x0001e20000100800 */
[----:B------:R-:W-:Y:S02]  /*dc90*/  IMAD.MOV R10, RZ, RZ, -R10 ;  /* 0x000000ffff0a7224 */ /* 0x000fe400078e0a0a */
[C---:B------:R-:W-:Y:S02]  /*dca0*/  IMAD R12, R7.reuse, R5, R12 ;  /* 0x00000005070c7224 */ /* 0x040fe400078e020c */
[----:B------:R-:W-:-:S02]  /*dcb0*/  IMAD R4, R7, R9, R4 ;  /* 0x0000000907047224 */ /* 0x000fc400078e0204 */
[C---:B------:R-:W-:Y:S02]  /*dcc0*/  IMAD R14, R7.reuse, R10, R14 ;  /* 0x0000000a070e7224 */ /* 0x040fe400078e020e */
[--C-:B------:R-:W-:Y:S01]  /*dcd0*/  @!P3 IMAD.IADD R16, R16, 0x1, -R7.reuse ;  /* 0x000000011010b824 */ /* 0x100fe200078e0a07 */
[----:B------:R-:W-:Y:S01]  /*dce0*/  ISETP.GT.U32.AND P3, PT, R7, R12, PT ;  /* 0x0000000c0700720c */ /* 0x000fe20003f64070 */
[----:B0-----:R-:W-:Y:S02]  /*dcf0*/  IMAD.MOV.U32 R2, RZ, RZ, R8 ;  /* 0x000000ffff027224 */ /* 0x001fe400078e0008 */
[----:B------:R-:W-:Y:S01]  /*dd00*/  @!P2 IMAD.IADD R15, R15, 0x1, -R7 ;  /* 0x000000010f0fa824 */ /* 0x000fe200078e0a07 */
[C---:B------:R-:W-:Y:S01]  /*dd10*/  ISETP.GT.U32.AND P2, PT, R7.reuse, R14, PT ;  /* 0x0000000e0700720c */ /* 0x040fe20003f44070 */
[----:B------:R-:W-:Y:S01]  /*dd20*/  @!P4 IMAD.MOV R2, RZ, RZ, -R2 ;  /* 0x000000ffff02c224 */ /* 0x000fe200078e0a02 */
[----:B------:R-:W-:Y:S01]  /*dd30*/  ISETP.GT.U32.AND P4, PT, R7, R4, PT ;  /* 0x000000040700720c */ /* 0x000fe20003f84070 */
[----:B------:R-:W-:-:S02]  /*dd40*/  VIADD R5, R0, 0x101 ;  /* 0x0000010100057836 */ /* 0x000fc40000000000 */
[C---:B------:R-:W-:Y:S01]  /*dd50*/  VIADD R11, R0.reuse, 0x1ff ;  /* 0x000001ff000b7836 */ /* 0x040fe20000000000 */
[----:B------:R0:W-:Y:S01]  /*dd60*/  STL [R1+0x614], R2 ;  /* 0x0006140201007387 */ /* 0x0001e20000100800 */
[----:B------:R-:W-:Y:S01]  /*dd70*/  VIADD R10, R0, 0x102 ;  /* 0x00000102000a7836 */ /* 0x000fe20000000000 */
[----:B------:R-:W-:Y:S01]  /*dd80*/  IABS R8, R5 ;  /* 0x0000000500087213 */ /* 0x000fe20000000000 */
[----:B------:R-:W-:Y:S01]  /*dd90*/  @!P3 IMAD.IADD R12, R12, 0x1, -R7 ;  /* 0x000000010c0cb824 */ /* 0x000fe200078e0a07 */
[----:B------:R-:W-:-:S03]  /*dda0*/  IABS R9, R11 ;  /* 0x0000000b00097213 */ /* 0x000fc60000000000 */
[--C-:B------:R-:W-:Y:S01]  /*ddb0*/  @!P2 IMAD.IADD R14, R14, 0x1, -R7.reuse ;  /* 0x000000010e0ea824 */ /* 0x100fe200078e0a07 */
[----:B------:R-:W-:Y:S01]  /*ddc0*/  ISETP.GT.U32.AND P2, PT, R7, R12, PT ;  /* 0x0000000c0700720c */ /* 0x000fe20003f44070 */
[----:B------:R-:W-:Y:S01]  /*ddd0*/  @!P4 IMAD.IADD R4, R4, 0x1, -R7 ;  /* 0x000000010404c824 */ /* 0x000fe200078e0a07 */
[----:B------:R-:W-:Y:S01]  /*dde0*/  ISETP.GE.AND P4, PT, R13, RZ, PT ;  /* 0x000000ff0d00720c */ /* 0x000fe20003f86270 */
[----:B0-----:R-:W-:Y:S01]  /*ddf0*/  IMAD.MOV.U32 R2, RZ, RZ, R16 ;  /* 0x000000ffff027224 */ /* 0x001fe200078e0010 */
[----:B------:R-:W-:Y:S01]  /*de00*/  IABS R13, R10 ;  /* 0x0000000a000d7213 */ /* 0x000fe20000000000 */
[----:B------:R-:W-:Y:S01]  /*de10*/  IMAD.HI.U32 R18, R6, R8, RZ ;  /* 0x0000000806127227 */ /* 0x000fe200078e00ff */
[----:B------:R-:W-:-:S03]  /*de20*/  ISETP.GT.U32.AND P3, PT, R7, R4, PT ;  /* 0x000000040700720c */ /* 0x000fc60003f64070 */
[----:B------:R-:W-:-:S04]  /*de30*/  IMAD.HI.U32 R17, R6, R9, RZ ;  /* 0x0000000906117227 */ /* 0x000fc800078e00ff */
[----:B------:R-:W-:Y:S01]  /*de40*/  @!P0 IMAD.MOV R2, RZ, RZ, -R2 ;  /* 0x000000ffff028224 */ /* 0x000fe200078e0a02 */
[C---:B------:R-:W-:Y:S01]  /*de50*/  ISETP.GT.U32.AND P0, PT, R7.reuse, R14, PT ;  /* 0x0000000e0700720c */ /* 0x040fe20003f04070 */
[----:B------:R-:W-:Y:S02]  /*de60*/  IMAD.MOV R18, RZ, RZ, -R18 ;  /* 0x000000ffff127224 */ /* 0x000fe400078e0a12 */
[----:B------:R-:W-:Y:S01]  /*de70*/  IMAD.MOV R17, RZ, RZ, -R17 ;  /* 0x000000ffff117224 */ /* 0x000fe200078e0a11 */
[----:B------:R0:W-:Y:S01]  /*de80*/  STL [R1+0x604], R2 ;  /* 0x0006040201007387 */ /* 0x0001e20000100800 */
[C---:B------:R-:W-:Y:S02]  /*de90*/  IMAD R8, R7.reuse, R18, R8 ;  /* 0x0000001207087224 */ /* 0x040fe400078e0208 */
[C---:B------:R-:W-:Y:S01]  /*dea0*/  IMAD R9, R7.reuse, R17, R9 ;  /* 0x0000001107097224 */ /* 0x040fe200078e0209 */
[----:B------:R-:W-:Y:S01]  /*deb0*/  IABS R17, R20 ;  /* 0x0000001400117213 */ /* 0x000fe20000000000 */
[--C-:B------:R-:W-:Y:S01]  /*dec0*/  @!P2 IMAD.IADD R12, R12, 0x1, -R7.reuse ;  /* 0x000000010c0ca824 */ /* 0x100fe200078e0a07 */
[----:B------:R-:W-:Y:S01]  /*ded0*/  ISETP.GT.U32.AND P2, PT, R7, R8, PT ;  /* 0x000000080700720c */ /* 0x000fe20003f44070 */
[----:B------:R-:W-:Y:S01]  /*dee0*/  @!P3 IMAD.IADD R4, R4, 0x1, -R7 ;  /* 0x000000010404b824 */ /* 0x000fe200078e0a07 */
[----:B------:R-:W-:Y:S01]  /*def0*/  ISETP.GE.AND P3, PT, R11, RZ, PT ;  /* 0x000000ff0b00720c */ /* 0x000fe20003f66270 */
[----:B------:R-:W-:-:S04]  /*df00*/  IMAD.HI.U32 R16, R6, R13, RZ ;  /* 0x0000000d06107227 */ /* 0x000fc800078e00ff */
[----:B0-----:R-:W-:Y:S02]  /*df10*/  IMAD.MOV.U32 R2, RZ, RZ, R15 ;  /* 0x000000ffff027224 */ /* 0x001fe400078e000f */
[----:B------:R-:W-:-:S04]  /*df20*/  IMAD.HI.U32 R15, R6, R17, RZ ;  /* 0x00000011060f7227 */ /* 0x000fc800078e00ff */
[----:B------:R-:W-:Y:S01]  /*df30*/  @!P6 IMAD.MOV R2, RZ, RZ, -R2 ;  /* 0x000000ffff02e224 */ /* 0x000fe200078e0a02 */
[C---:B------:R-:W-:Y:S01]  /*df40*/  ISETP.GT.U32.AND P6, PT, R7.reuse, R9, PT ;  /* 0x000000090700720c */ /* 0x040fe20003fc4070 */
[----:B------:R-:W-:Y:S02]  /*df50*/  @!P2 IMAD.IADD R8, R8, 0x1, -R7 ;  /* 0x000000010808a824 */ /* 0x000fe400078e0a07 */
[----:B------:R-:W-:Y:S01]  /*df60*/  IMAD.MOV R11, RZ, RZ, -R15 ;  /* 0x000000ffff0b7224 */ /* 0x000fe200078e0a0f */
[----:B------:R0:W-:Y:S01]  /*df70*/  STL [R1+0x600], R2 ;  /* 0x0006000201007387 */ /* 0x0001e20000100800 */
[----:B------:R-:W-:Y:S01]  /*df80*/  IMAD.MOV R16, RZ, RZ, -R16 ;  /* 0x000000ffff107224 */ /* 0x000fe200078e0a10 */
[----:B------:R-:W-:Y:S01]  /*df90*/  ISETP.GT.U32.AND P2, PT, R7, R8, PT ;  /* 0x000000080700720c */ /* 0x000fe20003f44070 */
[----:B------:R-:W-:Y:S01]  /*dfa0*/  @!P0 IMAD.IADD R14, R14, 0x1, -R7 ;  /* 0x000000010e0e8824 */ /* 0x000fe200078e0a07 */
[----:B------:R-:W-:Y:S01]  /*dfb0*/  ISETP.GE.AND P0, PT, R5, RZ, PT ;  /* 0x000000ff0500720c */ /* 0x000fe20003f06270 */
[----:B------:R-:W-:-:S02]  /*dfc0*/  VIADD R15, R0, 0x104 ;  /* 0x00000104000f7836 */ /* 0x000fc40000000000 */
[----:B------:R-:W-:Y:S02]  /*dfd0*/  IMAD R5, R7, R16, R13 ;  /* 0x0000001007057224 */ /* 0x000fe400078e020d */
[----:B------:R-:W-:Y:S01]  /*dfe0*/  @!P6 IMAD.IADD R9, R9, 0x1, -R7 ;  /* 0x000000010909e824 */ /* 0x000fe200078e0a07 */
[----:B------:R-:W-:Y:S01]  /*dff0*/  IABS R16, R15 ;  /* 0x0000000f00107213 */ /* 0x000fe20000000000 */
[----:B0-----:R-:W-:Y:S02]  /*e000*/  IMAD.MOV.U32 R2, RZ, RZ, R4 ;  /* 0x000000ffff027224 */ /* 0x001fe400078e0004 */
[C---:B------:R-:W-:Y:S01]  /*e010*/  IMAD R4, R7.reuse, R11, R17 ;  /* 0x0000000b07047224 */ /* 0x040fe200078e0211 */
[----:B------:R-:W-:Y:S01]  /*e020*/  ISETP.GT.U32.AND P6, PT, R7, R9, PT ;  /* 0x000000090700720c */ /* 0x000fe20003fc4070 */
        /* <DEDUP_REMOVED lines=8> */
[----:B------:R-:W-:Y:S01]  /*e0b0*/  @!P6 IMAD.IADD R9, R9, 0x1, -R7 ;  /* 0x000000010909e824 */ /* 0x000fe200078e0a07 */
[----:B------:R-:W-:Y:S01]  /*e0c0*/  ISETP.GT.U32.AND P6, PT, R7, R4, PT ;  /* 0x000000040700720c */ /* 0x000fe20003fc4070 */
[----:B------:R-:W-:Y:S02]  /*e0d0*/  VIADD R13, R0, 0x105 ;  /* 0x00000105000d7836 */ /* 0x000fe40000000000 */
[----:B0-----:R-:W-:-:S02]  /*e0e0*/  IMAD.MOV.U32 R2, RZ, RZ, R14 ;  /* 0x000000ffff027224 */ /* 0x001fc400078e000e */
[C---:B------:R-:W-:Y:S01]  /*e0f0*/  VIADD R11, R0.reuse, 0x106 ;  /* 0x00000106000b7836 */ /* 0x040fe20000000000 */
[----:B------:R-:W-:Y:S01]  /*e100*/  IABS R19, R13 ;  /* 0x0000000d00137213 */ /* 0x000fe20000000000 */
[----:B------:R-:W-:Y:S01]  /*e110*/  @!P5 IMAD.MOV R2, RZ, RZ, -R2 ;  /* 0x000000ffff02d224 */ /* 0x000fe200078e0a02 */
[----:B------:R-:W-:Y:S01]  /*e120*/  ISETP.GT.U32.AND P5, PT, R7, R5, PT ;  /* 0x000000050700720c */ /* 0x000fe20003fa4070 */
[----:B------:R-:W-:Y:S01]  /*e130*/  VIADD R17, R0, 0x107 ;  /* 0x0000010700117836 */ /* 0x000fe20000000000 */
[----:B------:R-:W-:Y:S01]  /*e140*/  IABS R14, R11 ;  /* 0x0000000b000e7213 */ /* 0x000fe20000000000 */
[----:B------:R-:W-:Y:S01]  /*e150*/  IMAD.MOV.U32 R3, RZ, RZ, R12 ;  /* 0x000000ffff037224 */ /* 0x000fe200078e000c */
[----:B------:R0:W-:Y:S01]  /*e160*/  STL [R1+0xf0], R2 ;  /* 0x0000f00201007387 */ /* 0x0001e20000100800 */
[----:B------:R-:W-:Y:S01]  /*e170*/  @!P6 IMAD.IADD R4, R4, 0x1, -R7 ;  /* 0x000000010404e824 */ /* 0x000fe200078e0a07 */
[----:B------:R-:W-:Y:S01]  /*e180*/  IABS R16, R17 ;  /* 0x0000001100107213 */ /* 0x000fe20000000000 */
[----:B------:R-:W-:Y:S01]  /*e190*/  @!P4 IMAD.MOV R3, RZ, RZ, -R3 ;  /* 0x000000ffff03c224 */ /* 0x000fe200078e0a03 */
[----:B------:R-:W-:Y:S01]  /*e1a0*/  ISETP.GE.AND P6, PT, R20, RZ, PT ;  /* 0x000000ff1400720c */ /* 0x000fe20003fc6270 */
[----:B------:R-:W-:-:S03]  /*e1b0*/  IMAD.HI.U32 R18, R6, R19, RZ ;  /* 0x0000001306127227 */ /* 0x000fc600078e00ff */
[----:B------:R-:W-:Y:S01]  /*e1c0*/  STL [R1+0x5f4], R3 ;  /* 0x0005f40301007387 */ /* 0x000fe20000100800 */
[----:B------:R-:W-:Y:S01]  /*e1d0*/  @!P5 IMAD.IADD R5, R5, 0x1, -R7 ;  /* 0x000000010505d824 */ /* 0x000fe200078e0a07 */
[C---:B------:R-:W-:Y:S01]  /*e1e0*/  ISETP.GT.U32.AND P5, PT, R7.reuse, R10, PT ;  /* 0x0000000a0700720c */ /* 0x040fe20003fa4070 */
[----:B0-----:R-:W-:Y:S02]  /*e1f0*/  IMAD.MOV.U32 R2, RZ, RZ, R9 ;  /* 0x000000ffff027224 */ /* 0x001fe400078e0009 */
[----:B------:R-:W-:Y:S01]  /*e200*/  IMAD.HI.U32 R21, R6, R14, RZ ;  /* 0x0000000e06157227 */ /* 0x000fe200078e00ff */
[----:B------:R-:W-:-:S03]  /*e210*/  ISETP.GT.U32.AND P4, PT, R7, R5, PT ;  /* 0x000000050700720c */ /* 0x000fc60003f84070 */
[----:B------:R-:W-:Y:S02]  /*e220*/  @!P3 IMAD.MOV R2, RZ, RZ, -R2 ;  /* 0x000000ffff02b224 */ /* 0x000fe400078e0a02 */
[----:B------:R-:W-:Y:S02]  /*e230*/  IMAD.MOV R18, RZ, RZ, -R18 ;  /* 0x000000ffff127224 */ /* 0x000fe400078e0a12 */
[----:B------:R-:W-:Y:S01]  /*e240*/  IMAD.MOV R21, RZ, RZ, -R21 ;  /* 0x000000ffff157224 */ /* 0x000fe200078e0a15 */
[----:B------:R0:W-:Y:S01]  /*e250*/  STL [R1+0x1f88], R2 ;  /* 0x001f880201007387 */ /* 0x0001e20000100800 */
[----:B------:R-:W-:Y:S01]  /*e260*/  @!P5 IMAD.IADD R10, R10, 0x1, -R7 ;  /* 0x000000010a0ad824 */ /* 0x000fe200078e0a07 */
[----:B------:R-:W-:Y:S01]  /*e270*/  ISETP.GT.U32.AND P5, PT, R7, R4, PT ;  /* 0x000000040700720c */ /* 0x000fe20003fa4070 */
[----:B------:R-:W-:-:S03]  /*e280*/  IMAD.HI.U32 R12, R6, R16, RZ ;  /* 0x00000010060c7227 */ /* 0x000fc600078e00ff */
[C---:B------:R-:W-:Y:S01]  /*e290*/  ISETP.GT.U32.AND P3, PT, R7.reuse, R10, PT ;  /* 0x0000000a0700720c */ /* 0x040fe20003f64070 */
[C---:B------:R-:W-:Y:S02]  /*e2a0*/  IMAD R19, R7.reuse, R18, R19 ;  /* 0x0000001207137224 */ /* 0x040fe400078e0213 */
[C---:B------:R-:W-:Y:S02]  /*e2b0*/  IMAD R21, R7.reuse, R21, R14 ;  /* 0x0000001507157224 */ /* 0x040fe400078e020e */
[----:B0-----:R-:W-:Y:S02]  /*e2c0*/  IMAD.MOV.U32 R2, RZ, RZ, R8 ;  /* 0x000000ffff027224 */ /* 0x001fe400078e0008 */
[----:B------:R-:W-:Y:S02]  /*e2d0*/  IMAD.MOV R12, RZ, RZ, -R12 ;  /* 0x000000ffff0c7224 */ /* 0x000fe400078e0a0c */
[----:B------:R-:W-:Y:S02]  /*e2e0*/  VIADD R18, R0, 0x108 ;  /* 0x0000010800127836 */ /* 0x000fe40000000000 */
[----:B------:R-:W-:Y:S01]  /*e2f0*/  @!P0 IMAD.MOV R2, RZ, RZ, -R2 ;  /* 0x000000ffff028224 */ /* 0x000fe200078e0a02 */
[C---:B------:R-:W-:Y:S01]  /*e300*/  ISETP.GT.U32.AND P0, PT, R7.reuse, R19, PT ;  /* 0x000000130700720c */ /* 0x040fe20003f04070 */
[----:B------:R-:W-:Y:S01]  /*e310*/  IMAD R12, R7, R12, R16 ;  /* 0x0000000c070c7224 */ /* 0x000fe200078e0210 */
[----:B------:R-:W-:Y:S01]  /*e320*/  IABS R14, R18 ;  /* 0x00000012000e7213 */ /* 0x000fe20000000000 */
[--C-:B------:R-:W-:Y:S01]  /*e330*/  @!P4 IMAD.IADD R5, R5, 0x1, -R7.reuse ;  /* 0x000000010505c824 */ /* 0x100fe200078e0a07 */
[C---:B------:R-:W-:Y:S01]  /*e340*/  ISETP.GT.U32.AND P4, PT, R7.reuse, R21, PT ;  /* 0x000000150700720c */ /* 0x040fe20003f84070 */
[--C-:B------:R-:W-:Y:S01]  /*e350*/  @!P5 IMAD.IADD R4, R4, 0x1, -R7.reuse ;  /* 0x000000010404d824 */ /* 0x100fe200078e0a07 */
[----:B------:R-:W-:Y:S01]  /*e360*/  ISETP.GT.U32.AND P5, PT, R7, R12, PT ;  /* 0x0000000c0700720c */ /* 0x000fe20003fa4070 */
[----:B------:R0:W-:Y:S01]  /*e370*/  STL [R1+0x5f0], R2 ;  /* 0x0005f00201007387 */ /* 0x0001e20000100800 */
[----:B------:R-:W-:Y:S01]  /*e380*/  @!P3 IMAD.IADD R10, R10, 0x1, -R7 ;  /* 0x000000010a0ab824 */ /* 0x000fe200078e0a07 */
[----:B------:R-:W-:Y:S01]  /*e390*/  ISETP.GE.AND P3, PT, R15, RZ, PT ;  /* 0x000000ff0f00720c */ /* 0x000fe20003f66270 */
[----:B------:R-:W-:-:S02]  /*e3a0*/  VIADD R20, R0, 0x109 ;  /* 0x0000010900147836 */ /* 0x000fc40000000000 */
[----:B------:R-:W-:-:S03]  /*e3b0*/  IMAD.HI.U32 R9, R6, R14, RZ ;  /* 0x0000000e06097227 */ /* 0x000fc600078e00ff */
[----:B------:R-:W-:Y:S01]  /*e3c0*/  IABS R8, R20 ;  /* 0x0000001400087213 */ /* 0x000fe20000000000 */
[----:B------:R-:W-:Y:S02]  /*e3d0*/  IMAD.MOV R9, RZ, RZ, -R9 ;  /* 0x000000ffff097224 */ /* 0x000fe400078e0a09 */
[----:B0-----:R-:W-:Y:S02]  /*e3e0*/  IMAD.MOV.U32 R2, RZ, RZ, R5 ;  /* 0x000000ffff027224 */ /* 0x001fe400078e0005 */
[--C-:B------:R-:W-:Y:S01]  /*e3f0*/  @!P0 IMAD.IADD R19, R19, 0x1, -R7.reuse ;  /* 0x0000000113138824 */ /* 0x100fe200078e0a07 */
[----:B------:R-:W-:Y:S01]  /*e400*/  ISETP.GE.AND P0, PT, R13, RZ, PT ;  /* 0x000000ff0d00720c */ /* 0x000fe20003f06270 */
[----:B------:R-:W-:Y:S02]  /*e410*/  @!P2 IMAD.MOV R2, RZ, RZ, -R2 ;  /* 0x000000ffff02a224 */ /* 0x000fe400078e0a02 */
[--C-:B------:R-:W-:Y:S01]  /*e420*/  @!P4 IMAD.IADD R21, R21, 0x1, -R7.reuse ;  /* 0x000000011515c824 */ /* 0x100fe200078e0a07 */
[C---:B------:R-:W-:Y:S01]  /*e430*/  ISETP.GT.U32.AND P4, PT, R7.reuse, R19, PT ;  /* 0x000000130700720c */ /* 0x040fe20003f84070 */
[C---:B------:R-:W-:Y:S01]  /*e440*/  IMAD R9, R7.reuse, R9, R14 ;  /* 0x0000000907097224 */ /* 0x040fe200078e020e */
[----:B------:R0:W-:Y:S01]  /*e450*/  STL [R1+0x5dc], R2 ;  /* 0x0005dc0201007387 */ /* 0x0001e20000100800 */
[----:B------:R-:W-:Y:S01]  /*e460*/  @!P5 IMAD.IADD R12, R12, 0x1, -R7 ;  /* 0x000000010c0cd824 */ /* 0x000fe200078e0a07 */
[----:B------:R-:W-:Y:S01]  /*e470*/  ISETP.GT.U32.AND P5, PT, R7, R21, PT ;  /* 0x000000150700720c */ /* 0x000fe20003fa4070 */
[----:B------:R-:W-:-:S03]  /*e480*/  IMAD.HI.U32 R16, R6, R8, RZ ;  /* 0x0000000806107227 */ /* 0x000fc600078e00ff */
[C---:B------:R-:W-:Y:S01]  /*e490*/  ISETP.GT.U32.AND P2, PT, R7.reuse, R12, PT ;  /* 0x0000000c0700720c */ /* 0x040fe20003f44070 */
[----:B------:R-:W-:Y:S02]  /*e4a0*/  VIADD R15, R0, 0x10a ;  /* 0x0000010a000f7836 */ /* 0x000fe40000000000 */
[----:B------:R-:W-:Y:S02]  /*e4b0*/  IMAD.MOV R16, RZ, RZ, -R16 ;  /* 0x000000ffff107224 */ /* 0x000fe400078e0a10 */
[----:B0-----:R-:W-:Y:S01]  /*e4c0*/  IMAD.MOV.U32 R2, RZ, RZ, R10 ;  /* 0x000000ffff027224 */ /* 0x001fe200078e000a */
[----:B------:R-:W-:Y:S01]  /*e4d0*/  IABS R13, R15 ;  /* 0x0000000f000d7213 */ /* 0x000fe20000000000 */
[----:B------:R-:W-:Y:S02]  /*e4e0*/  IMAD.MOV.U32 R3, RZ, RZ, R4 ;  /* 0x000000ffff037224 */ /* 0x000fe400078e0004 */
[----:B------:R-:W-:Y:S01]  /*e4f0*/  @!P3 IMAD.MOV R2, RZ, RZ, -R2 ;  /* 0x000000ffff02b224 */ /* 0x000fe200078e0a02 */
[C---:B------:R-:W-:Y:S01]  /*e500*/  ISETP.GT.U32.AND P3, PT, R7.reuse, R9, PT ;  /* 0x000000090700720c */ /* 0x040fe20003f64070 */
[----:B------:R-:W-:-:S02]  /*e510*/  IMAD R8, R7, R16, R8 ;  /* 0x0000001007087224 */ /* 0x000fc400078e0208 */
[----:B------:R-:W-:Y:S01]  /*e520*/  @!P6 IMAD.MOV R3, RZ, RZ, -R3 ;  /* 0x000000ffff03e224 */ /* 0x000fe200078e0a03 */
[----:B------:R-:W-:Y:S01]  /*e530*/  ISETP.GE.AND P6, PT, R11, RZ, PT ;  /* 0x000000ff0b00720c */ /* 0x000fe20003fc6270 */
[--C-:B------:R-:W-:Y:S01]  /*e540*/  @!P4 IMAD.IADD R19, R19, 0x1, -R7.reuse ;  /* 0x000000011313c824 */ /* 0x100fe200078e0a07 */
[----:B------:R-:W-:Y:S01]  /*e550*/  ISETP.GE.AND P4, PT, R17, RZ, PT ;  /* 0x000000ff1100720c */ /* 0x000fe20003f86270 */
[----:B------:R-:W-:Y:S01]  /*e560*/  VIADD R10, R0, 0x10b ;  /* 0x0000010b000a7836 */ /* 0x000fe20000000000 */
[----:B------:R-:W-:Y:S01]  /*e570*/  STL [R1+0x5e4], R3 ;  /* 0x0005e40301007387 */ /* 0x000fe20000100800 */
[----:B------:R-:W-:Y:S01]  /*e580*/  @!P5 IMAD.IADD R21, R21, 0x1, -R7 ;  /* 0x000000011515d824 */ /* 0x000fe200078e0a07 */
[----:B------:R-:W-:Y:S01]  /*e590*/  ISETP.GT.U32.AND P5, PT, R7, R8, PT ;  /* 0x000000080700720c */ /* 0x000fe20003fa4070 */
[----:B------:R-:W-:Y:S01]  /*e5a0*/  IMAD.HI.U32 R4, R6, R13, RZ ;  /* 0x0000000d06047227 */ /* 0x000fe200078e00ff */
[----:B------:R0:W-:Y:S01]  /*e5b0*/  STL [R1+0x5e0], R2 ;  /* 0x0005e00201007387 */ /* 0x0001e20000100800 */
[----:B------:R-:W-:-:S02]  /*e5c0*/  IABS R16, R10 ;  /* 0x0000000a00107213 */ /* 0x000fc40000000000 */
[--C-:B------:R-:W-:Y:S01]  /*e5d0*/  @!P3 IMAD.IADD R9, R9, 0x1, -R7.reuse ;  /* 0x000000010909b824 */ /* 0x100fe200078e0a07 */
[----:B------:R-:W-:Y:S01]  /*e5e0*/  ISETP.GE.AND P3, PT, R20, RZ, PT ;  /* 0x000000ff1400720c */ /* 0x000fe20003f66270 */
[----:B------:R-:W-:Y:S02]  /*e5f0*/  IMAD.MOV R4, RZ, RZ, -R4 ;  /* 0x000000ffff047224 */ /* 0x000fe400078e0a04 */
[----:B------:R-:W-:Y:S01]  /*e600*/  @!P2 IMAD.IADD R12, R12, 0x1, -R7 ;  /* 0x000000010c0ca824 */ /* 0x000fe200078e0a07 */
[----:B------:R-:W-:Y:S01]  /*e610*/  ISETP.GE.AND P2, PT, R18, RZ, PT ;  /* 0x000000ff1200720c */ /* 0x000fe20003f46270 */
[----:B------:R-:W-:Y:S02]  /*e620*/  IMAD R4, R7, R4, R13 ;  /* 0x0000000407047224 */ /* 0x000fe400078e020d */
[----:B0-----:R-:W-:Y:S01]  /*e630*/  IMAD.MOV.U32 R2, RZ, RZ, R19 ;  /* 0x000000ffff027224 */ /* 0x001fe200078e0013 */
[----:B------:R-:W-:Y:S01]  /*e640*/  @!P5 IADD3 R8, PT, PT, R8, -R7, RZ ;  /* 0x800000070808d210 */ /* 0x000fe20007ffe0ff */
[----:B------:R-:W-:-:S03]  /*e650*/  IMAD.HI.U32 R13, R6, R16, RZ ;  /* 0x00000010060d7227 */ /* 0x000fc600078e00ff */
[C---:B------:R-:W-:Y:S01]  /*e660*/  ISETP.GT.U32.AND P5, PT, R7.reuse, R8, PT ;  /* 0x000000080700720c */ /* 0x040fe20003fa4070 */
[----:B------:R-:W-:Y:S01]  /*e670*/  @!P0 IMAD.MOV R2, RZ, RZ, -R2 ;  /* 0x000000ffff028224 */ /* 0x000fe200078e0a02 */
[C---:B------:R-:W-:Y:S01]  /*e680*/  ISETP.GT.U32.AND P0, PT, R7.reuse, R9, PT ;  /* 0x000000090700720c */ /* 0x040fe20003f04070 */
[----:B------:R-:W-:Y:S02]  /*e690*/  IMAD.MOV R13, RZ, RZ, -R13 ;  /* 0x000000ffff0d7224 */ /* 0x000fe400078e0a0d */
[----:B------:R-:W-:Y:S01]  /*e6a0*/  IMAD.MOV.U32 R3, RZ, RZ, R21 ;  /* 0x000000ffff037224 */ /* 0x000fe200078e0015 */
[----:B------:R0:W-:Y:S01]  /*e6b0*/  STL [R1+0x5d8], R2 ;  /* 0x0005d80201007387 */ /* 0x0001e20000100800 */
[----:B------:R-:W-:Y:S02]  /*e6c0*/  IMAD R16, R7, R13, R16 ;  /* 0x0000000d07107224 */ /* 0x000fe400078e0210 */
[----:B------:R-:W-:Y:S02]  /*e6d0*/  VIADD R5, R0, 0x10c ;  /* 0x0000010c00057836 */ /* 0x000fe40000000000 */
[----:B------:R-:W-:Y:S01]  /*e6e0*/  @!P6 IMAD.MOV R3, RZ, RZ, -R3 ;  /* 0x000000ffff03e224 */ /* 0x000fe200078e0a03 */
[----:B------:R-:W-:Y:S01]  /*e6f0*/  ISETP.GE.AND P6, PT, R15, RZ, PT ;  /* 0x000000ff0f00720c */ /* 0x000fe20003fc6270 */
[--C-:B------:R-:W-:Y:S01]  /*e700*/  @!P5 IMAD.IADD R8, R8, 0x1, -R7.reuse ;  /* 0x000000010808d824 */ /* 0x100fe200078e0a07 */
[----:B------:R-:W-:Y:S01]  /*e710*/  IABS R11, R5 ;  /* 0x00000005000b7213 */ /* 0x000fe20000000000 */
[----:B------:R-:W-:Y:S01]  /*e720*/  @!P0 IMAD.IADD R9, R9, 0x1, -R7 ;  /* 0x0000000109098824 */ /* 0x000fe200078e0a07 */
[C---:B------:R-:W-:Y:S01]  /*e730*/  ISETP.GT.U32.AND P0, PT, R7.reuse, R16, PT ;  /* 0x000000100700720c */ /* 0x040fe20003f04070 */
[----:B0-----:R-:W-:Y:S01]  /*e740*/  IMAD.MOV.U32 R2, RZ, RZ, R12 ;  /* 0x000000ffff027224 */ /* 0x001fe200078e000c */
[----:B------:R-:W-:Y:S01]  /*e750*/  STL [R1+0x5d4], R3 ;  /* 0x0005d40301007387 */ /* 0x000fe20000100800 */
[----:B------:R-:W-:Y:S01]  /*e760*/  VIADD R12, R0, 0x10d ;  /* 0x0000010d000c7836 */ /* 0x000fe20000000000 */
[----:B------:R-:W-:Y:S01]  /*e770*/  ISETP.GE.AND P5, PT, R10, RZ, PT ;  /* 0x000000ff0a00720c */ /* 0x000fe20003fa6270 */
[----:B------:R-:W-:Y:S01]  /*e780*/  @!P4 IMAD.MOV R2, RZ, RZ, -R2 ;  /* 0x000000ffff02c224 */ /* 0x000fe200078e0a02 */
[----:B------:R-:W-:Y:S01]  /*e790*/  ISETP.GT.U32.AND P4, PT, R7, R4, PT ;  /* 0x000000040700720c */ /* 0x000fe20003f84070 */
[----:B------:R-:W-:Y:S01]  /*e7a0*/  IMAD.HI.U32 R13, R6, R11, RZ ;  /* 0x0000000b060d7227 */ /* 0x000fe200078e00ff */
[----:B------:R-:W-:-:S02]  /*e7b0*/  IABS R10, R12 ;  /* 0x0000000c000a7213 */ /* 0x000fc40000000000 */
[----:B------:R0:W-:Y:S01]  /*e7c0*/  STL [R1+0x5d0], R2 ;  /* 0x0005d00201007387 */ /* 0x0001e20000100800 */
[----:B------:R-:W-:Y:S02]  /*e7d0*/  VIADD R14, R0, 0x10e ;  /* 0x0000010e000e7836 */ /* 0x000fe40000000000 */
[----:B------:R-:W-:Y:S02]  /*e7e0*/  @!P0 IMAD.IADD R16, R16, 0x1, -R7 ;  /* 0x0000000110108824 */ /* 0x000fe400078e0a07 */
[----:B------:R-:W-:-:S03]  /*e7f0*/  IMAD.MOV R15, RZ, RZ, -R13 ;  /* 0x000000ffff0f7224 */ /* 0x000fc600078e0a0d */
[C---:B------:R-:W-:Y:S01]  /*e800*/  ISETP.GT.U32.AND P0, PT, R7.reuse, R16, PT ;  /* 0x000000100700720c */ /* 0x040fe20003f04070 */
[----:B------:R-:W-:Y:S02]  /*e810*/  @!P4 IMAD.IADD R4, R4, 0x1, -R7 ;  /* 0x000000010404c824 */ /* 0x000fe400078e0a07 */
[----:B0-----:R-:W-:Y:S01]  /*e820*/  IMAD.MOV.U32 R2, RZ, RZ, R9 ;  /* 0x000000ffff027224 */ /* 0x001fe200078e0009 */
[----:B------:R-:W-:Y:S01]  /*e830*/  IABS R9, R14 ;  /* 0x0000000e00097213 */ /* 0x000fe20000000000 */
[C---:B------:R-:W-:Y:S01]  /*e840*/  IMAD R11, R7.reuse, R15, R11 ;  /* 0x0000000f070b7224 */ /* 0x040fe200078e020b */
[----:B------:R-:W-:Y:S01]  /*e850*/  ISETP.GT.U32.AND P4, PT, R7, R4, PT ;  /* 0x000000040700720c */ /* 0x000fe20003f84070 */
[----:B------:R-:W-:Y:S01]  /*e860*/  @!P2 IMAD.MOV R2, RZ, RZ, -R2 ;  /* 0x000000ffff02a224 */ /* 0x000fe200078e0a02 */
[----:B------:R-:W-:Y:S01]  /*e870*/  ISETP.GE.AND P2, PT, R5, RZ, PT ;  /* 0x000000ff0500720c */ /* 0x000fe20003f46270 */
[----:B------:R-:W-:Y:S02]  /*e880*/  IMAD.MOV.U32 R5, RZ, RZ, R10 ;  /* 0x000000ffff057224 */ /* 0x000fe400078e000a */
[----:B------:R-:W-:Y:S01]  /*e890*/  IMAD.MOV.U32 R13, RZ, RZ, R9 ;  /* 0x000000ffff0d7224 */ /* 0x000fe200078e0009 */
[----:B------:R0:W-:Y:S01]  /*e8a0*/  STL [R1+0x590], R2 ;  /* 0x0005900201007387 */ /* 0x0001e20000100800 */
[----:B------:R-:W-:-:S04]  /*e8b0*/  IMAD.HI.U32 R15, R6, R5, RZ ;  /* 0x00000005060f7227 */ /* 0x000fc800078e00ff */
[----:B------:R-:W-:Y:S02]  /*e8c0*/  IMAD.MOV R15, RZ, RZ, -R15 ;  /* 0x000000ffff0f7224 */ /* 0x000fe400078e0a0f */
[----:B------:R-:W-:-:S04]  /*e8d0*/  IMAD.HI.U32 R10, R6, R13, RZ ;  /* 0x0000000d060a7227 */ /* 0x000fc800078e00ff */
[----:B0-----:R-:W-:Y:S02]  /*e8e0*/  IMAD.MOV.U32 R2, RZ, RZ, R8 ;  /* 0x000000ffff027224 */ /* 0x001fe400078e0008 */
[C---:B------:R-:W-:Y:S02]  /*e8f0*/  IMAD R5, R7.reuse, R15, R5 ;  /* 0x0000000f07057224 */ /* 0x040fe400078e0205 */
[----:B------:R-:W-:Y:S01]  /*e900*/  @!P3 IMAD.MOV R2, RZ, RZ, -R2 ;  /* 0x000000ffff02b224 */ /* 0x000fe200078e0a02 */
[C---:B------:R-:W-:Y:S01]  /*e910*/  ISETP.GT.U32.AND P3, PT, R7.reuse, R11, PT ;  /* 0x0000000b0700720c */ /* 0x040fe20003f64070 */
[----:B------:R-:W-:Y:S02]  /*e920*/  IMAD.MOV R10, RZ, RZ, -R10 ;  /* 0x000000ffff0a7224 */ /* 0x000fe400078e0a0a */
[--C-:B------:R-:W-:Y:S01]  /*e930*/  @!P4 IMAD.IADD R4, R4, 0x1, -R7.reuse ;  /* 0x000000010404c824 */ /* 0x100fe200078e0a07 */
[----:B------:R0:W-:Y:S01]  /*e940*/  STL [R1+0x594], R2 ;  /* 0x0005940201007387 */ /* 0x0001e20000100800 */
[----:B------:R-:W-:Y:S01]  /*e950*/  @!P0 IMAD.IADD R16, R16, 0x1, -R7 ;  /* 0x0000000110108824 */ /* 0x000fe200078e0a07 */
[C---:B------:R-:W-:Y:S01]  /*e960*/  ISETP.GT.U32.AND P0, PT, R7.reuse, R5, PT ;  /* 0x000000050700720c */ /* 0x040fe20003f04070 */
[----:B------:R-:W-:Y:S01]  /*e970*/  IMAD R13, R7, R10, R13 ;  /* 0x0000000a070d7224 */ /* 0x000fe200078e020d */
[----:B------:R-:W-:Y:S01]  /*e980*/  ISETP.GE.AND P4, PT, R12, RZ, PT ;  /* 0x000000ff0c00720c */ /* 0x000fe20003f86270 */
[----:B------:R-:W-:-:S02]  /*e990*/  IMAD.MOV.U32 R3, RZ, RZ, R4 ;  /* 0x000000ffff037224 */ /* 0x000fc400078e0004 */
[C---:B------:R-:W-:Y:S02]  /*e9a0*/  VIADD R8, R0.reuse, 0x10f ;  /* 0x0000010f00087836 */ /* 0x040fe40000000000 */
[----:B------:R-:W-:Y:S01]  /*e9b0*/  @!P6 IMAD.MOV R3, RZ, RZ, -R3 ;  /* 0x000000ffff03e224 */ /* 0x000fe200078e0a03 */
[----:B------:R-:W-:Y:S01]  /*e9c0*/  ISETP.GT.U32.AND P6, PT, R7, R13, PT ;  /* 0x0000000d0700720c */ /* 0x000fe20003fc4070 */
[--C-:B------:R-:W-:Y:S01]  /*e9d0*/  @!P3 IMAD.IADD R11, R11, 0x1, -R7.reuse ;  /* 0x000000010b0bb824 */ /* 0x100fe200078e0a07 */
[----:B------:R-:W-:Y:S01]  /*e9e0*/  IABS R9, R8 ;  /* 0x0000000800097213 */ /* 0x000fe20000000000 */
[----:B------:R-:W-:Y:S01]  /*e9f0*/  VIADD R10, R0, 0x110 ;  /* 0x00000110000a7836 */ /* 0x000fe20000000000 */
[----:B------:R-:W-:Y:S01]  /*ea00*/  STL [R1+0x5ac], R3 ;  /* 0x0005ac0301007387 */ /* 0x000fe20000100800 */
[----:B------:R-:W-:Y:S01]  /*ea10*/  @!P0 IMAD.IADD R5, R5, 0x1, -R7 ;  /* 0x0000000105058824 */ /* 0x000fe200078e0a07 */
[----:B------:R-:W-:Y:S01]  /*ea20*/  ISETP.GT.U32.AND P3, PT, R7, R11, PT ;  /* 0x0000000b0700720c */ /* 0x000fe20003f64070 */
[----:B------:R-:W-:Y:S01]  /*ea30*/  IMAD.HI.U32 R4, R6, R9, RZ ;  /* 0x0000000906047227 */ /* 0x000fe200078e00ff */
[----:B------:R-:W-:-:S02]  /*ea40*/  IABS R15, R10 ;  /* 0x0000000a000f7213 */ /* 0x000fc40000000000 */
[----:B------:R-:W-:Y:S01]  /*ea50*/  ISETP.GT.U32.AND P0, PT, R7, R5, PT ;  /* 0x000000050700720c */ /* 0x000fe20003f04070 */
[----:B0-----:R-:W-:Y:S02]  /*ea60*/  IMAD.MOV.U32 R2, RZ, RZ, R16 ;  /* 0x000000ffff027224 */ /* 0x001fe400078e0010 */
[----:B------:R-:W-:Y:S02]  /*ea70*/  IMAD.MOV R4, RZ, RZ, -R4 ;  /* 0x000000ffff047224 */ /* 0x000fe400078e0a04 */
[----:B------:R-:W-:Y:S01]  /*ea80*/  @!P5 IMAD.MOV R2, RZ, RZ, -R2 ;  /* 0x000000ffff02d224 */ /* 0x000fe200078e0a02 */
[----:B------:R-:W-:Y:S01]  /*ea90*/  ISETP.GE.AND P5, PT, R14, RZ, PT ;  /* 0x000000ff0e00720c */ /* 0x000fe20003fa6270 */
[----:B------:R-:W-:Y:S02]  /*eaa0*/  @!P6 IMAD.IADD R13, R13, 0x1, -R7 ;  /* 0x000000010d0de824 */ /* 0x000fe400078e0a07 */
[----:B------:R-:W-:Y:S01]  /*eab0*/  IMAD.MOV.U32 R14, RZ, RZ, R15 ;  /* 0x000000ffff0e7224 */ /* 0x000fe200078e000f */
[----:B------:R0:W-:Y:S01]  /*eac0*/  STL [R1+0x5cc], R2 ;  /* 0x0005cc0201007387 */ /* 0x0001e20000100800 */
[C---:B------:R-:W-:Y:S01]  /*ead0*/  IMAD R9, R7.reuse, R4, R9 ;  /* 0x0000000407097224 */ /* 0x040fe200078e0209 */
[----:B------:R-:W-:Y:S01]  /*eae0*/  ISETP.GT.U32.AND P6, PT, R7, R13, PT ;  /* 0x0000000d0700720c */ /* 0x000fe20003fc4070 */
[----:B------:R-:W-:-:S04]  /*eaf0*/  IMAD.HI.U32 R15, R6, R14, RZ ;  /* 0x0000000e060f7227 */ /* 0x000fc800078e00ff */
[----:B------:R-:W-:Y:S01]  /*eb00*/  @!P3 IMAD.IADD R11, R11, 0x1, -R7 ;  /* 0x000000010b0bb824 */ /* 0x000fe200078e0a07 */
[----:B------:R-:W-:Y:S01]  /*eb10*/  ISETP.GT.U32.AND P3, PT, R7, R9, PT ;  /* 0x000000090700720c */ /* 0x000fe20003f64070 */
[----:B------:R-:W-:Y:S02]  /*eb20*/  IMAD.MOV R15, RZ, RZ, -R15 ;  /* 0x000000ffff0f7224 */ /* 0x000fe400078e0a0f */
[--C-:B------:R-:W-:Y:S01]  /*eb30*/  @!P0 IMAD.IADD R5, R5, 0x1, -R7.reuse ;  /* 0x0000000105058824 */ /* 0x100fe200078e0a07 */
[----:B------:R-:W-:Y:S01]  /*eb40*/  ISETP.GE.AND P0, PT, R10, RZ, PT ;  /* 0x000000ff0a00720c */ /* 0x000fe20003f06270 */
[----:B------:R-:W-:Y:S02]  /*eb50*/  VIADD R12, R0, 0x111 ;  /* 0x00000111000c7836 */ /* 0x000fe40000000000 */
[----:B------:R-:W-:Y:S02]  /*eb60*/  IMAD R10, R7, R15, R14 ;  /* 0x0000000f070a7224 */ /* 0x000fe400078e020e */
[----:B------:R-:W-:Y:S01]  /*eb70*/  @!P6 IMAD.IADD R13, R13, 0x1, -R7 ;  /* 0x000000010d0de824 */ /* 0x000fe200078e0a07 */
[----:B------:R-:W-:Y:S01]  /*eb80*/  IABS R16, R12 ;  /* 0x0000000c00107213 */ /* 0x000fe20000000000 */
[----:B0-----:R-:W-:Y:S01]  /*eb90*/  IMAD.MOV.U32 R2, RZ, RZ, R11 ;  /* 0x000000ffff027224 */ /* 0x001fe200078e000b */
[----:B------:R-:W-:Y:S01]  /*eba0*/  ISETP.GT.U32.AND P6, PT, R7, R10, PT ;  /* 0x0000000a0700720c */ /* 0x000fe20003fc4070 */
[----:B------:R-:W-:-:S02]  /*ebb0*/  @!P3 IMAD.IADD R9, R9, 0x1, -R7 ;  /* 0x000000010909b824 */ /* 0x000fc400078e0a07 */
[----:B------:R-:W-:Y:S02]  /*ebc0*/  IMAD.MOV.U32 R4, RZ, RZ, R16 ;  /* 0x000000ffff047224 */ /* 0x000fe400078e0010 */
[----:B------:R-:W-:Y:S01]  /*ebd0*/  @!P2 IMAD.MOV R2, RZ, RZ, -R2 ;  /* 0x000000ffff02a224 */ /* 0x000fe200078e0a02 */
[----:B------:R-:W-:Y:S01]  /*ebe0*/  ISETP.GE.AND P2, PT, R8, RZ, PT ;  /* 0x000000ff0800720c */ /* 0x000fe20003f46270 */
[----:B------:R-:W-:Y:S01]  /*ebf0*/  IMAD.HI.U32 R11, R6, R4, RZ ;  /* 0x00000004060b7227 */ /* 0x000fe200078e00ff */
[----:B------:R-:W-:Y:S02]  /*ec00*/  ISETP.GT.U32.AND P3, PT, R7, R9, PT ;  /* 0x000000090700720c */ /* 0x000fe40003f64070 */
[----:B------:R0:W-:Y:S01]  /*ec10*/  STL [R1+0x5b8], R2 ;  /* 0x0005b80201007387 */ /* 0x0001e20000100800 */
[----:B------:R-:W-:Y:S02]  /*ec20*/  VIADD R8, R0, 0x112 ;  /* 0x0000011200087836 */ /* 0x000fe40000000000 */
[----:B------:R-:W-:-:S02]  /*ec30*/  IMAD.MOV R11, RZ, RZ, -R11 ;  /* 0x000000ffff0b7224 */ /* 0x000fc400078e0a0b */
[----:B------:R-:W-:Y:S01]  /*ec40*/  @!P6 IMAD.IADD R10, R10, 0x1, -R7 ;  /* 0x000000010a0ae824 */ /* 0x000fe200078e0a07 */
[----:B------:R-:W-:Y:S01]  /*ec50*/  IABS R14, R8 ;  /* 0x00000008000e7213 */ /* 0x000fe20000000000 */
[----:B------:R-:W-:Y:S02]  /*ec60*/  IMAD.MOV.U32 R3, RZ, RZ, R5 ;  /* 0x000000ffff037224 */ /* 0x000fe400078e0005 */
[C---:B------:R-:W-:Y:S01]  /*ec70*/  IMAD R4, R7.reuse, R11, R4 ;  /* 0x0000000b07047224 */ /* 0x040fe200078e0204 */
[----:B------:R-:W-:Y:S01]  /*ec80*/  ISETP.GT.U32.AND P6, PT, R7, R10, PT ;  /* 0x0000000a0700720c */ /* 0x000fe20003fc4070 */
[----:B0-----:R-:W-:Y:S02]  /*ec90*/  IMAD.MOV.U32 R2, RZ, RZ, R13 ;  /* 0x000000ffff027224 */ /* 0x001fe400078e000d */
[----:B------:R-:W-:Y:S02]  /*eca0*/  VIADD R11, R0, 0x113 ;  /* 0x00000113000b7836 */ /* 0x000fe40000000000 */
[----:B------:R-:W-:Y:S01]  /*ecb0*/  @!P4 IMAD.MOV R3, RZ, RZ, -R3 ;  /* 0x000000ffff03c224 */ /* 0x000fe200078e0a03 */
[----:B------:R-:W-:Y:S01]  /*ecc0*/  ISETP.GE.AND P4, PT, R12, RZ, PT ;  /* 0x000000ff0c00720c */ /* 0x000fe20003f86270 */
[----:B------:R-:W-:Y:S01]  /*ecd0*/  IMAD.MOV.U32 R5, RZ, RZ, R14 ;  /* 0x000000ffff057224 */ /* 0x000fe200078e000e */
[----:B------:R-:W-:Y:S01]  /*ece0*/  IABS R17, R11 ;  /* 0x0000000b00117213 */ /* 0x000fe20000000000 */
[----:B------:R-:W-:Y:S01]  /*ecf0*/  @!P5 IMAD.MOV R2, RZ, RZ, -R2 ;  /* 0x000000ffff02d224 */ /* 0x000fe200078e0a02 */
[----:B------:R-:W-:Y:S01]  /*ed00*/  STL [R1+0x5bc], R3 ;  /* 0x0005bc0301007387 */ /* 0x000fe20000100800 */
[----:B------:R-:W-:Y:S01]  /*ed10*/  @!P3 IMAD.IADD R9, R9, 0x1, -R7 ;  /* 0x000000010909b824 */ /* 0x000fe200078e0a07 */
[----:B------:R-:W-:Y:S01]  /*ed20*/  ISETP.GT.U32.AND P5, PT, R7, R4, PT ;  /* 0x000000040700720c */ /* 0x000fe20003fa4070 */
[----:B------:R-:W-:Y:S01]  /*ed30*/  IMAD.HI.U32 R12, R6, R5, RZ ;  /* 0x00000005060c7227 */ /* 0x000fe200078e00ff */
[----:B------:R0:W-:Y:S01]  /*ed40*/  STL [R1+0x5c0], R2 ;  /* 0x0005c00201007387 */ /* 0x0001e20000100800 */
[----:B------:R-:W-:-:S02]  /*ed50*/  ISETP.GE.AND P3, PT, R8, RZ, PT ;  /* 0x000000ff0800720c */ /* 0x000fc40003f66270 */
[----:B------:R-:W-:-:S04]  /*ed60*/  IMAD.HI.U32 R8, R6, R17, RZ ;  /* 0x0000001106087227 */ /* 0x000fc800078e00ff */
[----:B------:R-:W-:Y:S02]  /*ed70*/  IMAD.MOV R12, RZ, RZ, -R12 ;  /* 0x000000ffff0c7224 */ /* 0x000fe400078e0a0c */
[----:B------:R-:W-:Y:S02]  /*ed80*/  IMAD.MOV R8, RZ, RZ, -R8 ;  /* 0x000000ffff087224 */ /* 0x000fe400078e0a08 */
[----:B0-----:R-:W-:Y:S02]  /*ed90*/  IMAD.MOV.U32 R2, RZ, RZ, R9 ;  /* 0x000000ffff027224 */ /* 0x001fe400078e0009 */
[----:B------:R-:W-:Y:S02]  /*eda0*/  VIADD R9, R0, 0x114 ;  /* 0x0000011400097836 */ /* 0x000fe40000000000 */
[----:B------:R-:W-:Y:S01]  /*edb0*/  @!P2 IMAD.MOV R2, RZ, RZ, -R2 ;  /* 0x000000ffff02a224 */ /* 0x000fe200078e0a02 */
[----:B------:R-:W-:Y:S01]  /*edc0*/  ISETP.GE.AND P2, PT, R11, RZ, PT ;  /* 0x000000ff0b00720c */ /* 0x000fe20003f46270 */
[C---:B------:R-:W-:Y:S01]  /*edd0*/  IMAD R5, R7.reuse, R12, R5 ;  /* 0x0000000c07057224 */ /* 0x040fe200078e0205 */
[----:B------:R-:W-:Y:S01]  /*ede0*/  IABS R13, R9 ;  /* 0x00000009000d7213 */ /* 0x000fe20000000000 */
[----:B------:R-:W-:Y:S01]  /*edf0*/  @!P6 IMAD.IADD R10, R10, 0x1, -R7 ;  /* 0x000000010a0ae824 */ /* 0x000fe200078e0a07 */
[----:B------:R0:W-:Y:S01]  /*ee00*/  STL [R1+0x5c8], R2 ;  /* 0x0005c80201007387 */ /* 0x0001e20000100800 */
[C---:B------:R-:W-:Y:S01]  /*ee10*/  IMAD R17, R7.reuse, R8, R17 ;  /* 0x0000000807117224 */ /* 0x040fe200078e0211 */
[----:B------:R-:W-:Y:S01]  /*ee20*/  ISETP.GT.U32.AND P6, PT, R7, R5, PT ;  /* 0x000000050700720c */ /* 0x000fe20003fc4070 */
[----:B------:R-:W-:-:S02]  /*ee30*/  @!P5 IMAD.IADD R4, R4, 0x1, -R7 ;  /* 0x000000010404d824 */ /* 0x000fc400078e0a07 */
[----:B------:R-:W-:-:S03]  /*ee40*/  IMAD.HI.U32 R14, R6, R13, RZ ;  /* 0x0000000d060e7227 */ /* 0x000fc600078e00ff */
[C---:B------:R-:W-:Y:S01]  /*ee50*/  ISETP.GT.U32.AND P5, PT, R7.reuse, R4, PT ;  /* 0x000000040700720c */ /* 0x040fe20003fa4070 */
[----:B------:R-:W-:Y:S02]  /*ee60*/  IMAD.MOV R14, RZ, RZ, -R14 ;  /* 0x000000ffff0e7224 */ /* 0x000fe400078e0a0e */
[----:B0-----:R-:W-:Y:S02]  /*ee70*/  IMAD.MOV.U32 R2, RZ, RZ, R10 ;  /* 0x000000ffff027224 */ /* 0x001fe400078e000a */
[C---:B------:R-:W-:Y:S02]  /*ee80*/  IMAD R13, R7.reuse, R14, R13 ;  /* 0x0000000e070d7224 */ /* 0x040fe400078e020d */
[----:B------:R-:W-:Y:S01]  /*ee90*/  @!P0 IMAD.MOV R2, RZ, RZ, -R2 ;  /* 0x000000ffff028224 */ /* 0x000fe200078e0a02 */
[----:B------:R-:W-:Y:S01]  /*eea0*/  ISETP.GT.U32.AND P0, PT, R7, R17, PT ;  /* 0x000000110700720c */ /* 0x000fe20003f04070 */
[----:B------:R-:W-:Y:S01]  /*eeb0*/  @!P6 IMAD.IADD R5, R5, 0x1, -R7 ;  /* 0x000000010505e824 */ /* 0x000fe200078e0a07 */
[----:B------:R-:W-:Y:S01]  /*eec0*/  ISETP.GT.U32.AND P6, PT, R7, R13, PT ;  /* 0x0000000d0700720c */ /* 0x000fe20003fc4070 */
[C---:B------:R-:W-:Y:S01]  /*eed0*/  VIADD R8, R0.reuse, 0x116 ;  /* 0x0000011600087836 */ /* 0x040fe20000000000 */
[----:B------:R0:W-:Y:S01]  /*eee0*/  STL [R1+0x5c4], R2 ;  /* 0x0005c40201007387 */ /* 0x0001e20000100800 */
[----:B------:R-:W-:-:S02]  /*eef0*/  VIADD R12, R0, 0x115 ;  /* 0x00000115000c7836 */ /* 0x000fc40000000000 */
[--C-:B------:R-:W-:Y:S01]  /*ef00*/  @!P5 IMAD.IADD R4, R4, 0x1, -R7.reuse ;  /* 0x000000010404d824 */ /* 0x100fe200078e0a07 */
[----:B------:R-:W-:Y:S01]  /*ef10*/  IABS R10, R8 ;  /* 0x00000008000a7213 */ /* 0x000fe20000000000 */
[----:B------:R-:W-:Y:S01]  /*ef20*/  VIADD R15, R0, 0x117 ;  /* 0x00000117000f7836 */ /* 0x000fe20000000000 */
[----:B------:R-:W-:Y:S02]  /*ef30*/  IABS R11, R12 ;  /* 0x0000000c000b7213 */ /* 0x000fe40000000000 */
[----:B------:R-:W-:Y:S01]  /*ef40*/  ISETP.GE.AND P5, PT, R9, RZ, PT ;  /* 0x000000ff0900720c */ /* 0x000fe20003fa6270 */
[----:B------:R-:W-:Y:S01]  /*ef50*/  @!P0 IMAD.IADD R17, R17, 0x1, -R7 ;  /* 0x0000000111118824 */ /* 0x000fe200078e0a07 */
[----:B------:R-:W-:Y:S01]  /*ef60*/  ISETP.GT.U32.AND P0, PT, R7, R5, PT ;  /* 0x000000050700720c */ /* 0x000fe20003f04070 */
[----:B0-----:R-:W-:Y:S01]  /*ef70*/  IMAD.MOV.U32 R2, RZ, RZ, R4 ;  /* 0x000000ffff027224 */ /* 0x001fe200078e0004 */
[----:B------:R-:W-:Y:S01]  /*ef80*/  IABS R9, R15 ;  /* 0x0000000f00097213 */ /* 0x000fe20000000000 */
[----:B------:R-:W-:-:S04]  /*ef90*/  IMAD.HI.U32 R14, R6, R10, RZ ;  /* 0x0000000a060e7227 */ /* 0x000fc800078e00ff */
[----:B------:R-:W-:Y:S01]  /*efa0*/  @!P6 IMAD.IADD R13, R13, 0x1, -R7 ;  /* 0x000000010d0de824 */ /* 0x000fe200078e0a07 */
[C---:B------:R-:W-:Y:S01]  /*efb0*/  ISETP.GT.U32.AND P6, PT, R7.reuse, R17, PT ;  /* 0x000000110700720c */ /* 0x040fe20003fc4070 */
[----:B------:R-:W-:Y:S02]  /*efc0*/  @!P4 IMAD.MOV R2, RZ, RZ, -R2 ;  /* 0x000000ffff02c224 */ /* 0x000fe400078e0a02 */
[C---:B------:R-:W-:Y:S01]  /*efd0*/  IMAD.HI.U32 R16, R6.reuse, R11, RZ ;  /* 0x0000000b06107227 */ /* 0x040fe200078e00ff */
[----:B------:R-:W-:Y:S02]  /*efe0*/  ISETP.GT.U32.AND P4, PT, R7, R13, PT ;  /* 0x0000000d0700720c */ /* 0x000fe40003f84070 */
[----:B------:R0:W-:Y:S01]  /*eff0*/  STL [R1+0x5b4], R2 ;  /* 0x0005b40201007387 */ /* 0x0001e20000100800 */
[----:B------:R-:W-:Y:S02]  /*f000*/  IMAD.MOV R14, RZ, RZ, -R14 ;  /* 0x000000ffff0e7224 */ /* 0x000fe400078e0a0e */
[----:B------:R-:W-:-:S04]  /*f010*/  IMAD.HI.U32 R18, R6, R9, RZ ;  /* 0x0000000906127227 */ /* 0x000fc800078e00ff */
[----:B------:R-:W-:Y:S02]  /*f020*/  @!P0 IMAD.IADD R5, R5, 0x1, -R7 ;  /* 0x0000000105058824 */ /* 0x000fe400078e0a07 */
[----:B------:R-:W-:Y:S02]  /*f030*/  IMAD.MOV R16, RZ, RZ, -R16 ;  /* 0x000000ffff107224 */ /* 0x000fe400078e0a10 */
[C---:B------:R-:W-:Y:S02]  /*f040*/  IMAD R10, R7.reuse, R14, R10 ;  /* 0x0000000e070a7224 */ /* 0x040fe400078e020a */
[----:B------:R-:W-:Y:S02]  /*f050*/  IMAD.MOV R18, RZ, RZ, -R18 ;  /* 0x000000ffff127224 */ /* 0x000fe400078e0a12 */
[----:B0-----:R-:W-:Y:S02]  /*f060*/  IMAD.MOV.U32 R2, RZ, RZ, R5 ;  /* 0x000000ffff027224 */ /* 0x001fe400078e0005 */
[----:B------:R-:W-:-:S02]  /*f070*/  IMAD R11, R7, R16, R11 ;  /* 0x00000010070b7224 */ /* 0x000fc400078e020b */
[C---:B------:R-:W-:Y:S02]  /*f080*/  IMAD R9, R7.reuse, R18, R9 ;  /* 0x0000001207097224 */ /* 0x040fe400078e0209 */
[----:B------:R-:W-:Y:S01]  /*f090*/  @!P3 IMAD.MOV R2, RZ, RZ, -R2 ;  /* 0x000000ffff02b224 */ /* 0x000fe200078e0a02 */
[C---:B------:R-:W-:Y:S01]  /*f0a0*/  ISETP.GT.U32.AND P3, PT, R7.reuse, R10, PT ;  /* 0x0000000a0700720c */ /* 0x040fe20003f64070 */
[C---:B------:R-:W-:Y:S01]  /*f0b0*/  VIADD R16, R0.reuse, 0x118 ;  /* 0x0000011800107836 */ /* 0x040fe20000000000 */
[----:B------:R-:W-:Y:S01]  /*f0c0*/  ISETP.GT.U32.AND P0, PT, R7, R11, PT ;  /* 0x0000000b0700720c */ /* 0x000fe20003f04070 */
[--C-:B------:R-:W-:Y:S01]  /*f0d0*/  @!P6 IMAD.IADD R17, R17, 0x1, -R7.reuse ;  /* 0x000000011111e824 */ /* 0x100fe200078e0a07 */
[----:B------:R-:W-:Y:S01]  /*f0e0*/  ISETP.GT.U32.AND P6, PT, R7, R9, PT ;  /* 0x000000090700720c */ /* 0x000fe20003fc4070 */
[----:B------:R-:W-:Y:S01]  /*f0f0*/  VIADD R4, R0, 0x119 ;  /* 0x0000011900047836 */ /* 0x000fe20000000000 */
[----:B------:R-:W-:Y:S01]  /*f100*/  IABS R14, R16 ;  /* 0x00000010000e7213 */ /* 0x000fe20000000000 */
[----:B------:R0:W-:Y:S01]  /*f110*/  STL [R1+0x5b0], R2 ;  /* 0x0005b00201007387 */ /* 0x0001e20000100800 */
[----:B------:R-:W-:Y:S01]  /*f120*/  @!P4 IMAD.IADD R13, R13, 0x1, -R7 ;  /* 0x000000010d0dc824 */ /* 0x000fe200078e0a07 */
[----:B------:R-:W-:-:S02]  /*f130*/  ISETP.GE.AND P4, PT, R12, RZ, PT ;  /* 0x000000ff0c00720c */ /* 0x000fc40003f86270 */
[----:B------:R-:W-:Y:S01]  /*f140*/  IMAD.HI.U32 R18, R6, R14, RZ ;  /* 0x0000000e06127227 */ /* 0x000fe200078e00ff */
[----:B------:R-:W-:Y:S02]  /*f150*/  IABS R5, R4 ;  /* 0x0000000400057213 */ /* 0x000fe40000000000 */
[----:B------:R-:W-:Y:S01]  /*f160*/  IADD3 R12, PT, PT, R0, 0x11a, RZ ;  /* 0x0000011a000c7810 */ /* 0x000fe20007ffe0ff */
[----:B------:R-:W-:Y:S02]  /*f170*/  @!P3 IMAD.IADD R10, R10, 0x1, -R7 ;  /* 0x000000010a0ab824 */ /* 0x000fe400078e0a07 */
[----:B0-----:R-:W-:Y:S02]  /*f180*/  IMAD.MOV.U32 R2, RZ, RZ, R17 ;  /* 0x000000ffff027224 */ /* 0x001fe400078e0011 */
[----:B------:R-:W-:Y:S02]  /*f190*/  IMAD.MOV R18, RZ, RZ, -R18 ;  /* 0x000000ffff127224 */ /* 0x000fe400078e0a12 */
[----:B------:R-:W-:-:S02]  /*f1a0*/  @!P2 IMAD.MOV R2, RZ, RZ, -R2 ;  /* 0x000000ffff02a224 */ /* 0x000fc400078e0a02 */
[--C-:B------:R-:W-:Y:S01]  /*f1b0*/  @!P0 IMAD.IADD R11, R11, 0x1, -R7.reuse ;  /* 0x000000010b0b8824 */ /* 0x100fe200078e0a07 */
[----:B------:R-:W-:Y:S01]  /*f1c0*/  ISETP.GE.AND P0, PT, R8, RZ, PT ;  /* 0x000000ff0800720c */ /* 0x000fe20003f06270 */
[----:B------:R-:W-:Y:S01]  /*f1d0*/  @!P6 IMAD.IADD R9, R9, 0x1, -R7 ;  /* 0x000000010909e824 */ /* 0x000fe200078e0a07 */
[C---:B------:R-:W-:Y:S01]  /*f1e0*/  ISETP.GT.U32.AND P6, PT, R7.reuse, R10, PT ;  /* 0x0000000a0700720c */ /* 0x040fe20003fc4070 */
[C---:B------:R-:W-:Y:S01]  /*f1f0*/  IMAD R8, R7.reuse, R18, R14 ;  /* 0x0000001207087224 */ /* 0x040fe200078e020e */
[----:B------:R0:W-:Y:S01]  /*f200*/  STL [R1+0x5a4], R2 ;  /* 0x0005a40201007387 */ /* 0x0001e20000100800 */
[C---:B------:R-:W-:Y:S01]  /*f210*/  IMAD.HI.U32 R18, R6.reuse, R5, RZ ;  /* 0x0000000506127227 */ /* 0x040fe200078e00ff */
[----:B------:R-:W-:Y:S02]  /*f220*/  IABS R14, R12 ;  /* 0x0000000c000e7213 */ /* 0x000fe40000000000 */
[C---:B------:R-:W-:Y:S01]  /*f230*/  ISETP.GT.U32.AND P3, PT, R7.reuse, R11, PT ;  /* 0x0000000b0700720c */ /* 0x040fe20003f64070 */
[----:B------:R-:W-:Y:S01]  /*f240*/  IMAD.MOV R18, RZ, RZ, -R18 ;  /* 0x000000ffff127224 */ /* 0x000fe200078e0a12 */
[----:B------:R-:W-:Y:S01]  /*f250*/  ISETP.GT.U32.AND P2, PT, R7, R9, PT ;  /* 0x000000090700720c */ /* 0x000fe20003f44070 */
[----:B------:R-:W-:-:S04]  /*f260*/  IMAD.HI.U32 R17, R6, R14, RZ ;  /* 0x0000000e06117227 */ /* 0x000fc800078e00ff */
[----:B0-----:R-:W-:Y:S02]  /*f270*/  IMAD.MOV.U32 R2, RZ, RZ, R13 ;  /* 0x000000ffff027224 */ /* 0x001fe400078e000d */
[C---:B------:R-:W-:Y:S02]  /*f280*/  IMAD R5, R7.reuse, R18, R5 ;  /* 0x0000001207057224 */ /* 0x040fe400078e0205 */
[----:B------:R-:W-:Y:S01]  /*f290*/  @!P5 IMAD.MOV R2, RZ, RZ, -R2 ;  /* 0x000000ffff02d224 */ /* 0x000fe200078e0a02 */
[C---:B------:R-:W-:Y:S01]  /*f2a0*/  ISETP.GT.U32.AND P5, PT, R7.reuse, R8, PT ;  /* 0x000000080700720c */ /* 0x040fe20003fa4070 */
[----:B------:R-:W-:Y:S01]  /*f2b0*/  @!P6 IMAD.IADD R10, R10, 0x1, -R7 ;  /* 0x000000010a0ae824 */ /* 0x000fe200078e0a07 */
[----:B------:R-:W-:Y:S01]  /*f2c0*/  ISETP.GT.U32.AND P6, PT, R7, R5, PT ;  /* 0x000000050700720c */ /* 0x000fe20003fc4070 */
[----:B------:R-:W-:Y:S01]  /*f2d0*/  IMAD.MOV R17, RZ, RZ, -R17 ;  /* 0x000000ffff117224 */ /* 0x000fe200078e0a11 */
[----:B------:R0:W-:Y:S01]  /*f2e0*/  STL [R1+0x5a8], R2 ;  /* 0x0005a80201007387 */ /* 0x0001e20000100800 */
[----:B------:R-:W-:-:S02]  /*f2f0*/  VIADD R13, R0, 0x11b ;  /* 0x0000011b000d7836 */ /* 0x000fc40000000000 */
[----:B------:R-:W-:Y:S01]  /*f300*/  @!P3 IMAD.IADD R11, R11, 0x1, -R7 ;  /* 0x000000010b0bb824 */ /* 0x000fe200078e0a07 */
[----:B------:R-:W-:Y:S01]  /*f310*/  ISETP.GE.AND P3, PT, R15, RZ, PT ;  /* 0x000000ff0f00720c */ /* 0x000fe20003f66270 */
[----:B------:R-:W-:Y:S01]  /*f320*/  VIADD R15, R0, 0x11d ;  /* 0x0000011d000f7836 */ /* 0x000fe20000000000 */
[----:B------:R-:W-:Y:S01]  /*f330*/  IABS R22, R13 ;  /* 0x0000000d00167213 */ /* 0x000fe20000000000 */
[----:B------:R-:W-:Y:S02]  /*f340*/  IMAD.MOV.U32 R3, RZ, RZ, R11 ;  /* 0x000000ffff037224 */ /* 0x000fe400078e000b */
[--C-:B------:R-:W-:Y:S01]  /*f350*/  @!P5 IMAD.IADD R8, R8, 0x1, -R7.reuse ;  /* 0x000000010808d824 */ /* 0x100fe200078e0a07 */
[----:B------:R-:W-:Y:S01]  /*f360*/  ISETP.GE.AND P5, PT, R4, RZ, PT ;  /* 0x000000ff0400720c */ /* 0x000fe20003fa6270 */
[----:B------:R-:W-:Y:S01]  /*f370*/  IMAD R4, R7, R17, R14 ;  /* 0x0000001107047224 */ /* 0x000fe200078e020e */
[----:B------:R-:W-:Y:S01]  /*f380*/  IABS R18, R15 ;  /* 0x0000000f00127213 */ /* 0x000fe20000000000 */
[----:B------:R-:W-:-:S02]  /*f390*/  @!P6 IMAD.IADD R5, R5, 0x1, -R7 ;  /* 0x000000010505e824 */ /* 0x000fc400078e0a07 */
[C---:B------:R-:W-:Y:S01]  /*f3a0*/  VIADD R17, R0.reuse, 0x11f ;  /* 0x0000011f00117836 */ /* 0x040fe20000000000 */
[----:B------:R-:W-:Y:S01]  /*f3b0*/  ISETP.GT.U32.AND P6, PT, R7, R4, PT ;  /* 0x000000040700720c */ /* 0x000fe20003fc4070 */
[----:B------:R-:W-:Y:S02]  /*f3c0*/  VIADD R14, R0, 0x11c ;  /* 0x0000011c000e7836 */ /* 0x000fe40000000000 */
[----:B------:R-:W-:Y:S01]  /*f3d0*/  IMAD.HI.U32 R23, R6, R22, RZ ;  /* 0x0000001606177227 */ /* 0x000fe200078e00ff */
[----:B------:R-:W-:Y:S02]  /*f3e0*/  IABS R20, R17 ;  /* 0x0000001100147213 */ /* 0x000fe40000000000 */
[----:B------:R-:W-:Y:S01]  /*f3f0*/  IABS R21, R14 ;  /* 0x0000000e00157213 */ /* 0x000fe20000000000 */
[----:B------:R-:W-:Y:S02]  /*f400*/  IMAD.MOV R23, RZ, RZ, -R23 ;  /* 0x000000ffff177224 */ /* 0x000fe400078e0a17 */
[----:B0-----:R-:W-:-:S02]  /*f410*/  IMAD.MOV.U32 R2, RZ, RZ, R10 ;  /* 0x000000ffff027224 */ /* 0x001fc400078e000a */
[----:B------:R-:W-:Y:S01]  /*f420*/  @!P4 IMAD.MOV R3, RZ, RZ, -R3 ;  /* 0x000000ffff03c224 */ /* 0x000fe200078e0a03 */
[C---:B------:R-:W-:Y:S01]  /*f430*/  ISETP.GT.U32.AND P4, PT, R7.reuse, R5, PT ;  /* 0x000000050700720c */ /* 0x040fe20003f84070 */
[C---:B------:R-:W-:Y:S02]  /*f440*/  IMAD R22, R7.reuse, R23, R22 ;  /* 0x0000001707167224 */ /* 0x040fe400078e0216 */
[--C-:B------:R-:W-:Y:S01]  /*f450*/  @!P6 IMAD.IADD R4, R4, 0x1, -R7.reuse ;  /* 0x000000010404e824 */ /* 0x100fe200078e0a07 */
[C---:B------:R-:W-:Y:S01]  /*f460*/  ISETP.GT.U32.AND P6, PT, R7.reuse, R8, PT ;  /* 0x000000080700720c */ /* 0x040fe20003fc4070 */
[----:B------:R-:W-:Y:S01]  /*f470*/  @!P0 IMAD.MOV R2, RZ, RZ, -R2 ;  /* 0x000000ffff028224 */ /* 0x000fe200078e0a02 */
[----:B------:R-:W-:Y:S01]  /*f480*/  STL [R1+0x5a0], R3 ;  /* 0x0005a00301007387 */ /* 0x000fe20000100800 */
[----:B------:R-:W-:Y:S01]  /*f490*/  IMAD.MOV.U32 R23, RZ, RZ, R20 ;  /* 0x000000ffff177224 */ /* 0x000fe200078e0014 */
[----:B------:R-:W-:Y:S01]  /*f4a0*/  ISETP.GT.U32.AND P0, PT, R7, R4, PT ;  /* 0x000000040700720c */ /* 0x000fe20003f04070 */
[----:B------:R-:W-:Y:S01]  /*f4b0*/  @!P2 IMAD.IADD R9, R9, 0x1, -R7 ;  /* 0x000000010909a824 */ /* 0x000fe200078e0a07 */
[----:B------:R0:W-:Y:S01]  /*f4c0*/  STL [R1+0x59c], R2 ;  /* 0x00059c0201007387 */ /* 0x0001e20000100800 */
[----:B------:R-:W-:Y:S01]  /*f4d0*/  IMAD.HI.U32 R20, R6, R21, RZ ;  /* 0x0000001506147227 */ /* 0x000fe200078e00ff */
[----:B------:R-:W-:-:S03]  /*f4e0*/  ISETP.GE.AND P2, PT, R16, RZ, PT ;  /* 0x000000ff1000720c */ /* 0x000fc60003f46270 */
        /* <DEDUP_REMOVED lines=8> */
[C---:B------:R-:W-:Y:S01]  /*f570*/  ISETP.GT.U32.AND P6, PT, R7.reuse, R20, PT ;  /* 0x000000140700720c */ /* 0x040fe20003fc4070 */
[----:B------:R-:W-:Y:S01]  /*f580*/  IMAD R11, R7, R11, R18 ;  /* 0x0000000b070b7224 */ /* 0x000fe200078e0212 */
[----:B------:R0:W-:Y:S01]  /*f590*/  STL [R1+0x598], R2 ;  /* 0x0005980201007387 */ /* 0x0001e20000100800 */
[----:B------:R-:W-:-:S02]  /*f5a0*/  @!P4 IMAD.IADD R5, R5, 0x1, -R7 ;  /* 0x000000010505c824 */ /* 0x000fc400078e0a07 */
[----:B------:R-:W-:Y:S01]  /*f5b0*/  VIADD R16, R0, 0x11e ;  /* 0x0000011e00107836 */ /* 0x000fe20000000000 */
[----:B------:R-:W-:Y:S01]  /*f5c0*/  ISETP.GT.U32.AND P4, PT, R7, R11, PT ;  /* 0x0000000b0700720c */ /* 0x000fe20003f84070 */
[--C-:B------:R-:W-:Y:S01]  /*f5d0*/  @!P0 IMAD.IADD R4, R4, 0x1, -R7.reuse ;  /* 0x0000000104048824 */ /* 0x100fe200078e0a07 */
[----:B------:R-:W-:Y:S01]  /*f5e0*/  ISETP.GE.AND P0, PT, R12, RZ, PT ;  /* 0x000000ff0c00720c */ /* 0x000fe20003f06270 */
[----:B------:R-:W-:Y:S01]  /*f5f0*/  @!P3 IMAD.IADD R22, R22, 0x1, -R7 ;  /* 0x000000011616b824 */ /* 0x000fe200078e0a07 */
[----:B------:R-:W-:Y:S01]  /*f600*/  IABS R19, R16 ;  /* 0x0000001000137213 */ /* 0x000fe20000000000 */
[----:B------:R-:W-:Y:S01]  /*f610*/  IMAD.HI.U32 R9, R6, R23, RZ ;  /* 0x0000001706097227 */ /* 0x000fe200078e00ff */
[----:B------:R-:W-:-:S03]  /*f620*/  ISETP.GE.AND P3, PT, R13, RZ, PT ;  /* 0x000000ff0d00720c */ /* 0x000fc60003f66270 */
[----:B0-----:R-:W-:Y:S02]  /*f630*/  IMAD.MOV.U32 R2, RZ, RZ, R8 ;  /* 0x000000ffff027224 */ /* 0x001fe400078e0008 */
[--C-:B------:R-:W-:Y:S01]  /*f640*/  @!P6 IMAD.IADD R20, R20, 0x1, -R7.reuse ;  /* 0x000000011414e824 */ /* 0x100fe200078e0a07 */
[C---:B------:R-:W-:Y:S01]  /*f650*/  ISETP.GT.U32.AND P6, PT, R7.reuse, R22, PT ;  /* 0x000000160700720c */ /* 0x040fe20003fc4070 */
[----:B------:R-:W-:Y:S02]  /*f660*/  @!P2 IMAD.MOV R2, RZ, RZ, -R2 ;  /* 0x000000ffff02a224 */ /* 0x000fe400078e0a02 */
[----:B------:R-:W-:Y:S01]  /*f670*/  IMAD.HI.U32 R10, R6, R19, RZ ;  /* 0x00000013060a7227 */ /* 0x000fe200078e00ff */
[----:B------:R-:W-:Y:S02]  /*f680*/  ISETP.GT.U32.AND P2, PT, R7, R20, PT ;  /* 0x000000140700720c */ /* 0x000fe40003f44070 */
[----:B------:R0:W-:Y:S01]  /*f690*/  STL [R1+0x58c], R2 ;  /* 0x00058c0201007387 */ /* 0x0001e20000100800 */
[----:B------:R-:W-:-:S02]  /*f6a0*/  @!P4 IMAD.IADD R11, R11, 0x1, -R7 ;  /* 0x000000010b0bc824 */ /* 0x000fc400078e0a07 */
[----:B------:R-:W-:Y:S02]  /*f6b0*/  IMAD.MOV.U32 R3, RZ, RZ, R5 ;  /* 0x000000ffff037224 */ /* 0x000fe400078e0005 */
[----:B------:R-:W-:Y:S01]  /*f6c0*/  IMAD.MOV R10, RZ, RZ, -R10 ;  /* 0x000000ffff0a7224 */ /* 0x000fe200078e0a0a */
[----:B------:R-:W-:Y:S01]  /*f6d0*/  ISETP.GT.U32.AND P4, PT, R7, R11, PT ;  /* 0x0000000b0700720c */ /* 0x000fe20003f84070 */
[----:B------:R-:W-:Y:S02]  /*f6e0*/  IMAD.MOV R9, RZ, RZ, -R9 ;  /* 0x000000ffff097224 */ /* 0x000fe400078e0a09 */
[----:B------:R-:W-:Y:S02]  /*f6f0*/  VIADD R12, R0, 0x120 ;  /* 0x00000120000c7836 */ /* 0x000fe40000000000 */
[----:B0-----:R-:W-:Y:S02]  /*f700*/  IMAD.MOV.U32 R2, RZ, RZ, R4 ;  /* 0x000000ffff027224 */ /* 0x001fe400078e0004 */
[----:B------:R-:W-:-:S02]  /*f710*/  @!P5 IMAD.MOV R3, RZ, RZ, -R3 ;  /* 0x000000ffff03d224 */ /* 0x000fc400078e0a03 */
[----:B------:R-:W-:Y:S01]  /*f720*/  @!P0 IMAD.MOV R2, RZ, RZ, -R2 ;  /* 0x000000ffff028224 */ /* 0x000fe200078e0a02 */
[----:B------:R-:W-:Y:S01]  /*f730*/  ISETP.GE.AND P0, PT, R14, RZ, PT ;  /* 0x000000ff0e00720c */ /* 0x000fe20003f06270 */
[C---:B------:R-:W-:Y:S01]  /*f740*/  IMAD R10, R7.reuse, R10, R19 ;  /* 0x0000000a070a7224 */ /* 0x040fe200078e0213 */
[----:B------:R-:W-:Y:S01]  /*f750*/  STL [R1+0x588], R3 ;  /* 0x0005880301007387 */ /* 0x000fe20000100800 */
[C---:B------:R-:W-:Y:S01]  /*f760*/  IMAD R23, R7.reuse, R9, R23 ;  /* 0x0000000907177224 */ /* 0x040fe200078e0217 */
[----:B------:R-:W-:Y:S01]  /*f770*/  IABS R9, R12 ;  /* 0x0000000c00097213 */ /* 0x000fe20000000000 */
[--C-:B------:R-:W-:Y:S01]  /*f780*/  @!P6 IMAD.IADD R22, R22, 0x1, -R7.reuse ;  /* 0x000000011616e824 */ /* 0x100fe200078e0a07 */
[----:B------:R0:W-:Y:S01]  /*f790*/  STL [R1+0x584], R2 ;  /* 0x0005840201007387 */ /* 0x0001e20000100800 */
[----:B------:R-:W-:Y:S01]  /*f7a0*/  @!P2 IMAD.IADD R20, R20, 0x1, -R7 ;  /* 0x000000011414a824 */ /* 0x000fe200078e0a07 */
[----:B------:R-:W-:Y:S01]  /*f7b0*/  ISETP.GT.U32.AND P5, PT, R7, R10, PT ;  /* 0x0000000a0700720c */ /* 0x000fe20003fa4070 */
[----:B------:R-:W-:Y:S01]  /*f7c0*/  IMAD.HI.U32 R4, R6, R9, RZ ;  /* 0x0000000906047227 */ /* 0x000fe200078e00ff */
[----:B------:R-:W-:-:S02]  /*f7d0*/  ISETP.GE.AND P2, PT, R15, RZ, PT ;  /* 0x000000ff0f00720c */ /* 0x000fc40003f46270 */
[----:B------:R-:W-:Y:S01]  /*f7e0*/  ISETP.GT.U32.AND P6, PT, R7, R23, PT ;  /* 0x000000170700720c */ /* 0x000fe20003fc4070 */
[----:B------:R-:W-:Y:S01]  /*f7f0*/  @!P4 IMAD.IADD R11, R11, 0x1, -R7 ;  /* 0x000000010b0bc824 */ /* 0x000fe200078e0a07 */
[----:B------:R-:W-:Y:S01]  /*f800*/  ISETP.GE.AND P4, PT, R16, RZ, PT ;  /* 0x000000ff1000720c */ /* 0x000fe20003f86270 */
[----:B------:R-:W-:Y:S02]  /*f810*/  IMAD.MOV R4, RZ, RZ, -R4 ;  /* 0x000000ffff047224 */ /* 0x000fe400078e0a04 */
[----:B0-----:R-:W-:Y:S02]  /*f820*/  IMAD.MOV.U32 R2, RZ, RZ, R22 ;  /* 0x000000ffff027224 */ /* 0x001fe400078e0016 */
[----:B------:R-:W-:Y:S02]  /*f830*/  IMAD R9, R7, R4, R9 ;  /* 0x0000000407097224 */ /* 0x000fe400078e0209 */
[----:B------:R-:W-:Y:S02]  /*f840*/  @!P3 IMAD.MOV R2, RZ, RZ, -R2 ;  /* 0x000000ffff02b224 */ /* 0x000fe400078e0a02 */
[--C-:B------:R-:W-:Y:S01]  /*f850*/  @!P5 IMAD.IADD R10, R10, 0x1, -R7.reuse ;  /* 0x000000010a0ad824 */ /* 0x100fe200078e0a07 */
[----:B------:R-:W-:Y:S01]  /*f860*/  ISETP.GE.AND P5, PT, R17, RZ, PT ;  /* 0x000000ff1100720c */ /* 0x000fe20003fa6270 */
[----:B------:R-:W-:Y:S01]  /*f870*/  @!P6 IMAD.IADD R23, R23, 0x1, -R7 ;  /* 0x000000011717e824 */ /* 0x000fe200078e0a07 */
[----:B------:R0:W-:Y:S01]  /*f880*/  STL [R1+0x580], R2 ;  /* 0x0005800201007387 */ /* 0x0001e20000100800 */
[C---:B------:R-:W-:Y:S01]  /*f890*/  VIADD R5, R0.reuse, 0x121 ;  /* 0x0000012100057836 */ /* 0x040fe20000000000 */
[C---:B------:R-:W-:Y:S01]  /*f8a0*/  ISETP.GT.U32.AND P6, PT, R7.reuse, R10, PT ;  /* 0x0000000a0700720c */ /* 0x040fe20003fc4070 */
[C---:B------:R-:W-:Y:S01]  /*f8b0*/  VIADD R8, R0.reuse, 0x122 ;  /* 0x0000012200087836 */ /* 0x040fe20000000000 */
[----:B------:R-:W-:Y:S01]  /*f8c0*/  ISETP.GT.U32.AND P3, PT, R7, R23, PT ;  /* 0x000000170700720c */ /* 0x000fe20003f64070 */
[----:B------:R-:W-:Y:S01]  /*f8d0*/  IMAD.MOV.U32 R3, RZ, RZ, R20 ;  /* 0x000000ffff037224 */ /* 0x000fe200078e0014 */
[----:B------:R-:W-:Y:S01]  /*f8e0*/  IABS R13, R5 ;  /* 0x00000005000d7213 */ /* 0x000fe20000000000 */
[----:B------:R-:W-:-:S02]  /*f8f0*/  VIADD R4, R0, 0x123 ;  /* 0x0000012300047836 */ /* 0x000fc40000000000 */
[----:B------:R-:W-:Y:S01]  /*f900*/  @!P0 IMAD.MOV R3, RZ, RZ, -R3 ;  /* 0x000000ffff038224 */ /* 0x000fe200078e0a03 */
[----:B------:R-:W-:Y:S01]  /*f910*/  ISETP.GE.AND P0, PT, R12, RZ, PT ;  /* 0x000000ff0c00720c */ /* 0x000fe20003f06270 */
[----:B0-----:R-:W-:Y:S01]  /*f920*/  IMAD.MOV.U32 R2, RZ, RZ, R11 ;  /* 0x000000ffff027224 */ /* 0x001fe200078e000b */
[----:B------:R-:W-:Y:S01]  /*f930*/  IABS R11, R8 ;  /* 0x00000008000b7213 */ /* 0x000fe20000000000 */
[----:B------:R-:W-:Y:S01]  /*f940*/  IMAD.HI.U32 R14, R6, R13, RZ ;  /* 0x0000000d060e7227 */ /* 0x000fe200078e00ff */
[----:B------:R-:W-:Y:S01]  /*f950*/  IABS R12, R4 ;  /* 0x00000004000c7213 */ /* 0x000fe20000000000 */
[----:B------:R0:W-:Y:S02]  /*f960*/  STL [R1+0x57c], R3 ;  /* 0x00057c0301007387 */ /* 0x0001e40000100800 */
[----:B------:R-:W-:Y:S01]  /*f970*/  @!P2 IMAD.MOV R2, RZ, RZ, -R2 ;  /* 0x000000ffff02a224 */ /* 0x000fe200078e0a02 */
[----:B------:R-:W-:Y:S01]  /*f980*/  ISETP.GT.U32.AND P2, PT, R7, R9, PT ;  /* 0x000000090700720c */ /* 0x000fe20003f44070 */
[----:B------:R-:W-:Y:S01]  /*f990*/  @!P6 IMAD.IADD R10, R10, 0x1, -R7 ;  /* 0x000000010a0ae824 */ /* 0x000fe200078e0a07 */
[----:B------:R-:W-:Y:S01]  /*f9a0*/  ISETP.GE.AND P6, PT, R5, RZ, PT ;  /* 0x000000ff0500720c */ /* 0x000fe20003fc6270 */
[----:B------:R-:W-:Y:S01]  /*f9b0*/  IMAD.HI.U32 R5, R6, R11, RZ ;  /* 0x0000000b06057227 */ /* 0x000fe200078e00ff */
[----:B------:R2:W-:Y:S03]  /*f9c0*/  STL [R1+0x578], R2 ;  /* 0x0005780201007387 */ /* 0x0005e60000100800 */
[----:B------:R-:W-:-:S02]  /*f9d0*/  IMAD.MOV R14, RZ, RZ, -R14 ;  /* 0x000000ffff0e7224 */ /* 0x000fc400078e0a0e */
[----:B------:R-:W-:Y:S01]  /*f9e0*/  @!P3 IMAD.IADD R23, R23, 0x1, -R7 ;  /* 0x000000011717b824 */ /* 0x000fe200078e0a07 */
[----:B------:R-:W-:Y:S01]  /*f9f0*/  ISETP.GE.AND P3, PT, R8, RZ, PT ;  /* 0x000000ff0800720c */ /* 0x000fe20003f66270 */
[----:B------:R-:W-:Y:S02]  /*fa00*/  IMAD.MOV R5, RZ, RZ, -R5 ;  /* 0x000000ffff057224 */ /* 0x000fe400078e0a05 */
[----:B------:R-:W-:Y:S02]  /*fa10*/  @!P2 IMAD.IADD R9, R9, 0x1, -R7 ;  /* 0x000000010909a824 */ /* 0x000fe400078e0a07 */
[----:B------:R-:W-:Y:S02]  /*fa20*/  IMAD.MOV.U32 R8, RZ, RZ, R12 ;  /* 0x000000ffff087224 */ /* 0x000fe400078e000c */
[C---:B------:R-:W-:Y:S01]  /*fa30*/  IMAD R13, R7.reuse, R14, R13 ;  /* 0x0000000e070d7224 */ /* 0x040fe200078e020d */
[----:B------:R-:W-:Y:S01]  /*fa40*/  ISETP.GT.U32.AND P2, PT, R7, R9, PT ;  /* 0x000000090700720c */ /* 0x000fe20003f44070 */
[----:B0-----:R-:W-:-:S02]  /*fa50*/  IMAD.MOV.U32 R3, RZ, RZ, R10 ;  /* 0x000000ffff037224 */ /* 0x001fc400078e000a */
[----:B--2---:R-:W-:Y:S02]  /*fa60*/  IMAD.MOV.U32 R2, RZ, RZ, R23 ;  /* 0x000000ffff027224 */ /* 0x004fe400078e0017 */
[----:B------:R-:W-:Y:S02]  /*fa70*/  IMAD R11, R7, R5, R11 ;  /* 0x00000005070b7224 */ /* 0x000fe400078e020b */
[----:B------:R-:W-:-:S04]  /*fa80*/  IMAD.HI.U32 R14, R6, R8, RZ ;  /* 0x00000008060e7227 */ /* 0x000fc800078e00ff */
[----:B------:R-:W-:Y:S01]  /*fa90*/  @!P4 IMAD.MOV R3, RZ, RZ, -R3 ;  /* 0x000000ffff03c224 */ /* 0x000fe200078e0a03 */
[----:B------:R-:W-:Y:S01]  /*faa0*/  ISETP.GT.U32.AND P4, PT, R7, R13, PT ;  /* 0x0000000d0700720c */ /* 0x000fe20003f84070 */
[----:B------:R-:W-:Y:S01]  /*fab0*/  @!P5 IMAD.MOV R2, RZ, RZ, -R2 ;  /* 0x000000ffff02d224 */ /* 0x000fe200078e0a02 */
[----:B------:R-:W-:Y:S01]  /*fac0*/  ISETP.GE.AND P5, PT, R4, RZ, PT ;  /* 0x000000ff0400720c */ /* 0x000fe20003fa6270 */
[--C-:B------:R-:W-:Y:S01]  /*fad0*/  @!P2 IMAD.IADD R9, R9, 0x1, -R7.reuse ;  /* 0x000000010909a824 */ /* 0x100fe200078e0a07 */
[C---:B------:R-:W-:Y:S01]  /*fae0*/  ISETP.GT.U32.AND P2, PT, R7.reuse, R11, PT ;  /* 0x0000000b0700720c */ /* 0x040fe20003f44070 */
[----:B------:R-:W-:Y:S01]  /*faf0*/  IMAD.MOV R14, RZ, RZ, -R14 ;  /* 0x000000ffff0e7224 */ /* 0x000fe200078e0a0e */
[----:B------:R-:W-:Y:S01]  /*fb00*/  STL [R1+0x560], R3 ;  /* 0x0005600301007387 */ /* 0x000fe20000100800 */
[C---:B------:R-:W-:Y:S02]  /*fb10*/  VIADD R12, R0.reuse, 0x124 ;  /* 0x00000124000c7836 */ /* 0x040fe40000000000 */
[----:B------:R-:W-:Y:S01]  /*fb20*/  IMAD R8, R7, R14, R8 ;  /* 0x0000000e07087224 */ /* 0x000fe200078e0208 */
[----:B------:R0:W-:Y:S01]  /*fb30*/  STL [R1+0x564], R2 ;  /* 0x0005640201007387 */ /* 0x0001e20000100800 */
[----:B------:R-:W-:Y:S01]  /*fb40*/  VIADD R5, R0, 0x126 ;  /* 0x0000012600057836 */ /* 0x000fe20000000000 */
[----:B------:R-:W-:Y:S01]  /*fb50*/  IABS R19, R12 ;  /* 0x0000000c00137213 */ /* 0x000fe20000000000 */
[----:B------:R-:W-:-:S02]  /*fb60*/  @!P4 IMAD.IADD R13, R13, 0x1, -R7 ;  /* 0x000000010d0dc824 */ /* 0x000fc400078e0a07 */
[----:B------:R-:W-:Y:S01]  /*fb70*/  VIADD R4, R0, 0x125 ;  /* 0x0000012500047836 */ /* 0x000fe20000000000 */
[----:B------:R-:W-:Y:S01]  /*fb80*/  IABS R10, R5 ;  /* 0x00000005000a7213 */ /* 0x000fe20000000000 */
[----:B------:R-:W-:Y:S01]  /*fb90*/  @!P2 IMAD.IADD R11, R11, 0x1, -R7 ;  /* 0x000000010b0ba824 */ /* 0x000fe200078e0a07 */
[C---:B------:R-:W-:Y:S01]  /*fba0*/  ISETP.GT.U32.AND P4, PT, R7.reuse, R13, PT ;  /* 0x0000000d0700720c */ /* 0x040fe20003f84070 */
[----:B------:R-:W-:Y:S01]  /*fbb0*/  IMAD.HI.U32 R14, R6, R19, RZ ;  /* 0x00000013060e7227 */ /* 0x000fe200078e00ff */
[----:B------:R-:W-:Y:S02]  /*fbc0*/  IABS R18, R4 ;  /* 0x0000000400127213 */ /* 0x000fe40000000000 */
[----:B------:R-:W-:Y:S01]  /*fbd0*/  ISETP.GT.U32.AND P2, PT, R7, R11, PT ;  /* 0x0000000b0700720c */ /* 0x000fe20003f44070 */
[----:B0-----:R-:W-:Y:S02]  /*fbe0*/  IMAD.MOV.U32 R2, RZ, RZ, R9 ;  /* 0x000000ffff027224 */ /* 0x001fe400078e0009 */
[----:B------:R-:W-:-:S02]  /*fbf0*/  IMAD.MOV R14, RZ, RZ, -R14 ;  /* 0x000000ffff0e7224 */ /* 0x000fc400078e0a0e */
[----:B------:R-:W-:Y:S01]  /*fc00*/  @!P0 IMAD.MOV R2, RZ, RZ, -R2 ;  /* 0x000000ffff028224 */ /* 0x000fe200078e0a02 */
[C---:B------:R-:W-:Y:S01]  /*fc10*/  ISETP.GT.U32.AND P0, PT, R7.reuse, R8, PT ;  /* 0x000000080700720c */ /* 0x040fe20003f04070 */
[----:B------:R-:W-:Y:S01]  /*fc20*/  IMAD R19, R7, R14, R19 ;  /* 0x0000000e07137224 */ /* 0x000fe200078e0213 */
[----:B------:R-:W-:Y:S01]  /*fc30*/  IADD3 R14, PT, PT, R0, 0x127, RZ ;  /* 0x00000127000e7810 */ /* 0x000fe20007ffe0ff */
[----:B------:R-:W-:Y:S01]  /*fc40*/  IMAD.MOV.U32 R9, RZ, RZ, R10 ;  /* 0x000000ffff097224 */ /* 0x000fe200078e000a */
[----:B------:R0:W-:Y:S01]  /*fc50*/  STL [R1+0x568], R2 ;  /* 0x0005680201007387 */ /* 0x0001e20000100800 */
[----:B------:R-:W-:-:S04]  /*fc60*/  IMAD.HI.U32 R10, R6, R18, RZ ;  /* 0x00000012060a7227 */ /* 0x000fc800078e00ff */
[--C-:B------:R-:W-:Y:S01]  /*fc70*/  @!P4 IMAD.IADD R13, R13, 0x1, -R7.reuse ;  /* 0x000000010d0dc824 */ /* 0x100fe200078e0a07 */
[----:B------:R-:W-:Y:S01]  /*fc80*/  ISETP.GE.AND P4, PT, R12, RZ, PT ;  /* 0x000000ff0c00720c */ /* 0x000fe20003f86270 */
[--C-:B------:R-:W-:Y:S01]  /*fc90*/  @!P2 IMAD.IADD R11, R11, 0x1, -R7.reuse ;  /* 0x000000010b0ba824 */ /* 0x100fe200078e0a07 */
[C---:B------:R-:W-:Y:S01]  /*fca0*/  ISETP.GT.U32.AND P2, PT, R7.reuse, R19, PT ;  /* 0x000000130700720c */ /* 0x040fe20003f44070 */
[----:B------:R-:W-:Y:S02]  /*fcb0*/  @!P0 IMAD.IADD R8, R8, 0x1, -R7 ;  /* 0x0000000108088824 */ /* 0x000fe400078e0a07 */
[----:B------:R-:W-:Y:S02]  /*fcc0*/  IMAD.MOV R10, RZ, RZ, -R10 ;  /* 0x000000ffff0a7224 */ /* 0x000fe400078e0a0a */
[----:B------:R-:W-:Y:S01]  /*fcd0*/  IMAD.MOV.U32 R3, RZ, RZ, R13 ;  /* 0x000000ffff037224 */ /* 0x000fe200078e000d */
[----:B------:R-:W-:Y:S01]  /*fce0*/  ISETP.GT.U32.AND P0, PT, R7, R8, PT ;  /* 0x000000080700720c */ /* 0x000fe20003f04070 */
[----:B0-----:R-:W-:-:S02]  /*fcf0*/  IMAD.MOV.U32 R2, RZ, RZ, R11 ;  /* 0x000000ffff027224 */ /* 0x001fc400078e000b */
[----:B------:R-:W-:-:S04]  /*fd00*/  IMAD.HI.U32 R15, R6, R9, RZ ;  /* 0x00000009060f7227 */ /* 0x000fc800078e00ff */
[C---:B------:R-:W-:Y:S01]  /*fd10*/  IMAD R18, R7.reuse, R10, R18 ;  /* 0x0000000a07127224 */ /* 0x040fe200078e0212 */
[----:B------:R-:W-:Y:S01]  /*fd20*/  IABS R10, R14 ;  /* 0x0000000e000a7213 */ /* 0x000fe20000000000 */
[----:B------:R-:W-:Y:S02]  /*fd30*/  @!P6 IMAD.MOV R3, RZ, RZ, -R3 ;  /* 0x000000ffff03e224 */ /* 0x000fe400078e0a03 */
[----:B------:R-:W-:Y:S01]  /*fd40*/  @!P3 IMAD.MOV R2, RZ, RZ, -R2 ;  /* 0x000000ffff02b224 */ /* 0x000fe200078e0a02 */
[C---:B------:R-:W-:Y:S01]  /*fd50*/  ISETP.GT.U32.AND P6, PT, R7.reuse, R18, PT ;  /* 0x000000120700720c */ /* 0x040fe20003fc4070 */
[----:B------:R-:W-:Y:S01]  /*fd60*/  IMAD.MOV R15, RZ, RZ, -R15 ;  /* 0x000000ffff0f7224 */ /* 0x000fe200078e0a0f */
[----:B------:R-:W-:Y:S01]  /*fd70*/  STL [R1+0x56c], R3 ;  /* 0x00056c0301007387 */ /* 0x000fe20000100800 */
[----:B------:R-:W-:Y:S01]  /*fd80*/  VIADD R12, R0, 0x128 ;  /* 0x00000128000c7836 */ /* 0x000fe20000000000 */
[----:B------:R-:W-:Y:S01]  /*fd90*/  ISETP.GE.AND P3, PT, R4, RZ, PT ;  /* 0x000000ff0400720c */ /* 0x000fe20003f66270 */
[----:B------:R-:W-:Y:S01]  /*fda0*/  @!P0 IMAD.IADD R8, R8, 0x1, -R7 ;  /* 0x0000000108088824 */ /* 0x000fe200078e0a07 */
[----:B------:R0:W-:Y:S01]  /*fdb0*/  STL [R1+0x574], R2 ;  /* 0x0005740201007387 */ /* 0x0001e20000100800 */
[----:B------:R-:W-:Y:S01]  /*fdc0*/  IMAD R9, R7, R15, R9 ;  /* 0x0000000f07097224 */ /* 0x000fe200078e0209 */
[----:B------:R-:W-:Y:S01]  /*fdd0*/  IABS R15, R12 ;  /* 0x0000000c000f7213 */ /* 0x000fe20000000000 */
[----:B------:R-:W-:Y:S01]  /*fde0*/  @!P2 IMAD.IADD R19, R19, 0x1, -R7 ;  /* 0x000000011313a824 */ /* 0x000fe200078e0a07 */
[----:B------:R-:W-:Y:S01]  /*fdf0*/  ISETP.GE.AND P2, PT, R5, RZ, PT ;  /* 0x000000ff0500720c */ /* 0x000fe20003f46270 */
[----:B------:R-:W-:Y:S01]  /*fe00*/  IMAD.HI.U32 R11, R6, R10, RZ ;  /* 0x0000000a060b7227 */ /* 0x000fe200078e00ff */
[----:B------:R-:W-:-:S03]  /*fe10*/  ISETP.GT.U32.AND P0, PT, R7, R9, PT ;  /* 0x000000090700720c */ /* 0x000fc60003f04070 */
[----:B------:R-:W-:-:S04]  /*fe20*/  IMAD.HI.U32 R4, R6, R15, RZ ;  /* 0x0000000f06047227 */ /* 0x000fc800078e00ff */
[----:B0-----:R-:W-:Y:S02]  /*fe30*/  IMAD.MOV.U32 R2, RZ, RZ, R8 ;  /* 0x000000ffff027224 */ /* 0x001fe400078e0008 */
[----:B------:R-:W-:Y:S02]  /*fe40*/  IMAD.MOV R8, RZ, RZ, -R4 ;  /* 0x000000ffff087224 */ /* 0x000fe400078e0a04 */
[----:B------:R-:W-:Y:S01]  /*fe50*/  @!P5 IMAD.MOV R2, RZ, RZ, -R2 ;  /* 0x000000ffff02d224 */ /* 0x000fe200078e0a02 */
[----:B------:R-:W-:Y:S01]  /*fe60*/  ISETP.GT.U32.AND P5, PT, R7, R19, PT ;  /* 0x000000130700720c */ /* 0x000fe20003fa4070 */
[----:B------:R-:W-:Y:S02]  /*fe70*/  IMAD.MOV R11, RZ, RZ, -R11 ;  /* 0x000000ffff0b7224 */ /* 0x000fe400078e0a0b */
[----:B------:R-:W-:Y:S01]  /*fe80*/  VIADD R4, R0, 0x129 ;  /* 0x0000012900047836 */ /* 0x000fe20000000000 */
[----:B------:R0:W-:Y:S01]  /*fe90*/  STL [R1+0x570], R2 ;  /* 0x0005700201007387 */ /* 0x0001e20000100800 */
[----:B------:R-:W-:-:S02]  /*fea0*/  @!P6 IMAD.IADD R18, R18, 0x1, -R7 ;  /* 0x000000011212e824 */ /* 0x000fc400078e0a07 */
[----:B------:R-:W-:Y:S01]  /*feb0*/  IMAD R5, R7, R11, R10 ;  /* 0x0000000b07057224 */ /* 0x000fe200078e020a */
[----:B------:R-:W-:Y:S01]  /*fec0*/  IABS R16, R4 ;  /* 0x0000000400107213 */ /* 0x000fe20000000000 */
[----:B------:R-:W-:Y:S01]  /*fed0*/  @!P0 IMAD.IADD R9, R9, 0x1, -R7 ;  /* 0x0000000109098824 */ /* 0x000fe200078e0a07 */
[C---:B------:R-:W-:Y:S01]  /*fee0*/  ISETP.GT.U32.AND P6, PT, R7.reuse, R18, PT ;  /* 0x000000120700720c */ /* 0x040fe20003fc4070 */
[----:B------:R-:W-:Y:S02]  /*fef0*/  IMAD R15, R7, R8, R15 ;  /* 0x00000008070f7224 */ /* 0x000fe400078e020f */
[----:B------:R-:W-:Y:S01]  /*ff00*/  @!P5 IMAD.IADD R19, R19, 0x1, -R7 ;  /* 0x000000011313d824 */ /* 0x000fe200078e0a07 */
[C---:B------:R-:W-:Y:S01]  /*ff10*/  ISETP.GT.U32.AND P5, PT, R7.reuse, R5, PT ;  /* 0x000000050700720c */ /* 0x040fe20003fa4070 */
[----:B------:R-:W-:Y:S01]  /*ff20*/  IMAD.HI.U32 R20, R6, R16, RZ ;  /* 0x0000001006147227 */ /* 0x000fe200078e00ff */
[----:B------:R-:W-:-:S03]  /*ff30*/  ISETP.GT.U32.AND P0, PT, R7, R9, PT ;  /* 0x000000090700720c */ /* 0x000fc60003f04070 */
[----:B------:R-:W-:Y:S02]  /*ff40*/  IMAD.MOV R20, RZ, RZ, -R20 ;  /* 0x000000ffff147224 */ /* 0x000fe400078e0a14 */
[----:B------:R-:W-:Y:S02]  /*ff50*/  VIADD R8, R0, 0x12a ;  /* 0x0000012a00087836 */ /* 0x000fe40000000000 */
[--C-:B------:R-:W-:Y:S01]  /*ff60*/  @!P6 IMAD.IADD R18, R18, 0x1, -R7.reuse ;  /* 0x000000011212e824 */ /* 0x100fe200078e0a07 */
[C---:B------:R-:W-:Y:S01]  /*ff70*/  ISETP.GT.U32.AND P6, PT, R7.reuse, R15, PT ;  /* 0x0000000f0700720c */ /* 0x040fe20003fc4070 */
[----:B------:R-:W-:Y:S01]  /*ff80*/  IMAD R16, R7, R20, R16 ;  /* 0x0000001407107224 */ /* 0x000fe200078e0210 */
[----:B------:R-:W-:Y:S01]  /*ff90*/  IABS R13, R8 ;  /* 0x00000008000d7213 */ /* 0x000fe20000000000 */
[----:B------:R-:W-:Y:S02]  /*ffa0*/  VIADD R17, R0, 0x12b ;  /* 0x0000012b00117836 */ /* 0x000fe40000000000 */
[----:B------:R-:W-:Y:S01]  /*ffb0*/  @!P5 IMAD.IADD R5, R5, 0x1, -R7 ;  /* 0x000000010505d824 */ /* 0x000fe200078e0a07 */
[----:B------:R-:W-:Y:S01]  /*ffc0*/  ISETP.GT.U32.AND P5, PT, R7, R16, PT ;  /* 0x000000100700720c */ /* 0x000fe20003fa4070 */
[----:B------:R-:W-:Y:S01]  /*ffd0*/  IMAD.MOV.U32 R3, RZ, RZ, R19 ;  /* 0x000000ffff037224 */ /* 0x000fe200078e0013 */
[----:B------:R-:W-:Y:S01]  /*ffe0*/  IABS R10, R17 ;  /* 0x00000011000a7213 */ /* 0x000fe20000000000 */
[----:B0-----:R-:W-:-:S02]  /*fff0*/  IMAD.MOV.U32 R2, RZ, RZ, R18 ;  /* 0x000000ffff027224 */ /* 0x001fc400078e0012 */
[----:B------:R-:W-:Y:S02]  /*10000*/  VIADD R11, R0, 0x12c ;  /* 0x0000012c000b7836 */ /* 0x000fe40000000000 */
[----:B------:R-:W-:-:S03]  /*10010*/  IMAD.HI.U32 R21, R6, R13, RZ ;  /* 0x0000000d06157227 */ /* 0x000fc600078e00ff */
[----:B------:R-:W-:Y:S01]  /*10020*/  IABS R20, R11 ;  /* 0x0000000b00147213 */ /* 0x000fe20000000000 */
[----:B------:R-:W-:Y:S01]  /*10030*/  @!P4 IMAD.MOV R3, RZ, RZ, -R3 ;  /* 0x000000ffff03c224 */ /* 0x000fe200078e0a03 */
[----:B------:R-:W-:Y:S01]  /*10040*/  ISETP.GT.U32.AND P4, PT, R7, R5, PT ;  /* 0x000000050700720c */ /* 0x000fe20003f84070 */
[----:B------:R-:W-:Y:S01]  /*10050*/  @!P0 IMAD.IADD R9, R9, 0x1, -R7 ;  /* 0x0000000109098824 */ /* 0x000fe200078e0a07 */
[----:B------:R-:W-:Y:S01]  /*10060*/  ISETP.GE.AND P0, PT, R14, RZ, PT ;  /* 0x000000ff0e00720c */ /* 0x000fe20003f06270 */
[----:B------:R-:W-:Y:S01]  /*10070*/  @!P3 IMAD.MOV R2, RZ, RZ, -R2 ;  /* 0x000000ffff02b224 */ /* 0x000fe200078e0a02 */
[----:B------:R-:W-:Y:S01]  /*10080*/  STL [R1+0x55c], R3 ;  /* 0x00055c0301007387 */ /* 0x000fe20000100800 */
[----:B------:R-:W-:-:S03]  /*10090*/  IMAD.HI.U32 R14, R6, R10, RZ ;  /* 0x0000000a060e7227 */ /* 0x000fc600078e00ff */
[----:B------:R0:W-:Y:S01]  /*100a0*/  STL [R1+0x558], R2 ;  /* 0x0005580201007387 */ /* 0x0001e20000100800 */
[----:B------:R-:W-:Y:S02]  /*100b0*/  IMAD.MOV R21, RZ, RZ, -R21 ;  /* 0x000000ffff157224 */ /* 0x000fe400078e0a15 */
[----:B------:R-:W-:Y:S01]  /*100c0*/  @!P6 IMAD.IADD R15, R15, 0x1, -R7 ;  /* 0x000000010f0fe824 */ /* 0x000fe200078e0a07 */
[----:B------:R-:W-:Y:S01]  /*100d0*/  ISETP.GE.AND P6, PT, R12, RZ, PT ;  /* 0x000000ff0c00720c */ /* 0x000fe20003fc6270 */
[----:B------:R-:W-:Y:S02]  /*100e0*/  IMAD.MOV R14, RZ, RZ, -R14 ;  /* 0x000000ffff0e7224 */ /* 0x000fe400078e0a0e */
[C---:B------:R-:W-:Y:S02]  /*100f0*/  IMAD R12, R7.reuse, R21, R13 ;  /* 0x00000015070c7224 */ /* 0x040fe400078e020d */
[----:B------:R-:W-:Y:S01]  /*10100*/  @!P5 IMAD.IADD R16, R16, 0x1, -R7 ;  /* 0x000000011010d824 */ /* 0x000fe200078e0a07 */
[----:B------:R-:W-:Y:S01]  /*10110*/  ISETP.GT.U32.AND P5, PT, R7, R15, PT ;  /* 0x0000000f0700720c */ /* 0x000fe20003fa4070 */
[----:B0-----:R-:W-:-:S02]  /*10120*/  IMAD.MOV.U32 R2, RZ, RZ, R9 ;  /* 0x000000ffff027224 */ /* 0x001fc400078e0009 */
[----:B------:R-:W-:Y:S01]  /*10130*/  IMAD.HI.U32 R19, R6, R20, RZ ;  /* 0x0000001406137227 */ /* 0x000fe200078e00ff */
[----:B------:R-:W-:-:S03]  /*10140*/  ISETP.GT.U32.AND P3, PT, R7, R16, PT ;  /* 0x000000100700720c */ /* 0x000fc60003f64070 */
[C---:B------:R-:W-:Y:S02]  /*10150*/  IMAD R10, R7.reuse, R14, R10 ;  /* 0x0000000e070a7224 */ /* 0x040fe400078e020a */
[----:B------:R-:W-:Y:S01]  /*10160*/  @!P2 IMAD.MOV R2, RZ, RZ, -R2 ;  /* 0x000000ffff02a224 */ /* 0x000fe200078e0a02 */
[----:B------:R-:W-:Y:S01]  /*10170*/  ISETP.GT.U32.AND P2, PT, R7, R12, PT ;  /* 0x0000000c0700720c */ /* 0x000fe20003f44070 */
        /* <DEDUP_REMOVED lines=8> */
[--C-:B------:R-:W-:Y:S01]  /*10200*/  @!P3 IMAD.IADD R16, R16, 0x1, -R7.reuse ;  /* 0x000000011010b824 */ /* 0x100fe200078e0a07 */
[----:B------:R-:W-:Y:S01]  /*10210*/  IABS R21, R13 ;  /* 0x0000000d00157213 */ /* 0x000fe20000000000 */
[----:B------:R-:W-:Y:S01]  /*10220*/  @!P2 IMAD.IADD R12, R12, 0x1, -R7 ;  /* 0x000000010c0ca824 */ /* 0x000fe200078e0a07 */
[----:B------:R-:W-:Y:S01]  /*10230*/  ISETP.GE.AND P3, PT, R4, RZ, PT ;  /* 0x000000ff0400720c */ /* 0x000fe20003f66270 */
[----:B------:R-:W-:Y:S01]  /*10240*/  VIADD R14, R0, 0x12e ;  /* 0x0000012e000e7836 */ /* 0x000fe20000000000 */
[----:B------:R-:W-:Y:S01]  /*10250*/  ISETP.GE.AND P2, PT, R8, RZ, PT ;  /* 0x000000ff0800720c */ /* 0x000fe20003f46270 */
[----:B0-----:R-:W-:Y:S02]  /*10260*/  IMAD.MOV.U32 R2, RZ, RZ, R5 ;  /* 0x000000ffff027224 */ /* 0x001fe400078e0005 */
[----:B------:R-:W-:Y:S01]  /*10270*/  IMAD.HI.U32 R20, R6, R21, RZ ;  /* 0x0000001506147227 */ /* 0x000fe200078e00ff */
[----:B------:R-:W-:-:S03]  /*10280*/  IABS R18, R14 ;  /* 0x0000000e00127213 */ /* 0x000fc60000000000 */
[--C-:B------:R-:W-:Y:S01]  /*10290*/  @!P4 IMAD.IADD R10, R10, 0x1, -R7.reuse ;  /* 0x000000010a0ac824 */ /* 0x100fe200078e0a07 */
[----:B------:R-:W-:Y:S01]  /*102a0*/  ISETP.GT.U32.AND P4, PT, R7, R12, PT ;  /* 0x0000000c0700720c */ /* 0x000fe20003f84070 */
[----:B------:R-:W-:Y:S02]  /*102b0*/  @!P0 IMAD.MOV R2, RZ, RZ, -R2 ;  /* 0x000000ffff028224 */ /* 0x000fe400078e0a02 */
[----:B------:R-:W-:Y:S02]  /*102c0*/  IMAD.MOV R20, RZ, RZ, -R20 ;  /* 0x000000ffff147224 */ /* 0x000fe400078e0a14 */
[----:B------:R-:W-:Y:S01]  /*102d0*/  @!P5 IMAD.IADD R9, R9, 0x1, -R7 ;  /* 0x000000010909d824 */ /* 0x000fe200078e0a07 */
[----:B------:R0:W-:Y:S01]  /*102e0*/  STL [R1+0x550], R2 ;  /* 0x0005500201007387 */ /* 0x0001e20000100800 */
[----:B------:R-:W-:Y:S01]  /*102f0*/  IMAD.MOV.U32 R3, RZ, RZ, R15 ;  /* 0x000000ffff037224 */ /* 0x000fe200078e000f */
[C---:B------:R-:W-:Y:S01]  /*10300*/  ISETP.GT.U32.AND P5, PT, R7.reuse, R10, PT ;  /* 0x0000000a0700720c */ /* 0x040fe20003fa4070 */
[C---:B------:R-:W-:Y:S01]  /*10310*/  IMAD R8, R7.reuse, R20, R21 ;  /* 0x0000001407087224 */ /* 0x040fe200078e0215 */
[----:B------:R-:W-:Y:S01]  /*10320*/  ISETP.GT.U32.AND P0, PT, R7, R9, PT ;  /* 0x000000090700720c */ /* 0x000fe20003f04070 */
[----:B------:R-:W-:-:S02]  /*10330*/  VIADD R4, R0, 0x12f ;  /* 0x0000012f00047836 */ /* 0x000fc40000000000 */
[----:B------:R-:W-:-:S03]  /*10340*/  IMAD.HI.U32 R19, R6, R18, RZ ;  /* 0x0000001206137227 */ /* 0x000fc600078e00ff */
[----:B------:R-:W-:Y:S01]  /*10350*/  IABS R20, R4 ;  /* 0x0000000400147213 */ /* 0x000fe20000000000 */
[----:B0-----:R-:W-:Y:S02]  /*10360*/  IMAD.MOV.U32 R2, RZ, RZ, R16 ;  /* 0x000000ffff027224 */ /* 0x001fe400078e0010 */
        /* <DEDUP_REMOVED lines=10> */
[----:B------:R-:W-:-:S04]  /*10410*/  IMAD.HI.U32 R11, R6, R20, RZ ;  /* 0x00000014060b7227 */ /* 0x000fc800078e00ff */
[--C-:B------:R-:W-:Y:S01]  /*10420*/  @!P5 IMAD.IADD R10, R10, 0x1, -R7.reuse ;  /* 0x000000010a0ad824 */ /* 0x100fe200078e0a07 */
[----:B------:R-:W-:Y:S01]  /*10430*/  ISETP.GT.U32.AND P5, PT, R7, R5, PT ;  /* 0x000000050700720c */ /* 0x000fe20003fa4070 */
[----:B------:R-:W-:Y:S01]  /*10440*/  @!P0 IMAD.IADD R9, R9, 0x1, -R7 ;  /* 0x0000000109098824 */ /* 0x000fe200078e0a07 */
[----:B------:R-:W-:Y:S01]  /*10450*/  ISETP.GE.AND P0, PT, R13, RZ, PT ;  /* 0x000000ff0d00720c */ /* 0x000fe20003f06270 */
[----:B------:R-:W-:Y:S02]  /*10460*/  IMAD.MOV R11, RZ, RZ, -R11 ;  /* 0x000000ffff0b7224 */ /* 0x000fe400078e0a0b */
[----:B0-----:R-:W-:Y:S02]  /*10470*/  IMAD.MOV.U32 R2, RZ, RZ, R12 ;  /* 0x000000ffff027224 */ /* 0x001fe400078e000c */
[----:B------:R-:W-:Y:S01]  /*10480*/  @!P3 IMAD.IADD R8, R8, 0x1, -R7 ;  /* 0x000000010808b824 */ /* 0x000fe200078e0a07 */
[----:B------:R-:W-:Y:S01]  /*10490*/  ISETP.GE.AND P3, PT, R14, RZ, PT ;  /* 0x000000ff0e00720c */ /* 0x000fe20003f66270 */
[----:B------:R-:W-:-:S02]  /*104a0*/  @!P2 IMAD.MOV R2, RZ, RZ, -R2 ;  /* 0x000000ffff02a224 */ /* 0x000fc400078e0a02 */
[C---:B------:R-:W-:Y:S01]  /*104b0*/  IMAD R11, R7.reuse, R11, R20 ;  /* 0x0000000b070b7224 */ /* 0x040fe200078e0214 */
[----:B------:R-:W-:Y:S01]  /*104c0*/  ISETP.GT.U32.AND P2, PT, R7, R8, PT ;  /* 0x000000080700720c */ /* 0x000fe20003f44070 */
[C---:B------:R-:W-:Y:S01]  /*104d0*/  VIADD R15, R0.reuse, 0x130 ;  /* 0x00000130000f7836 */ /* 0x040fe20000000000 */
[----:B------:R0:W-:Y:S01]  /*104e0*/  STL [R1+0x4f8], R2 ;  /* 0x0004f80201007387 */ /* 0x0001e20000100800 */
[----:B------:R-:W-:Y:S02]  /*104f0*/  VIADD R13, R0, 0x131 ;  /* 0x00000131000d7836 */ /* 0x000fe40000000000 */
[----:B------:R-:W-:Y:S01]  /*10500*/  @!P5 IMAD.IADD R5, R5, 0x1, -R7 ;  /* 0x000000010505d824 */ /* 0x000fe200078e0a07 */
[----:B------:R-:W-:Y:S01]  /*10510*/  IABS R16, R15 ;  /* 0x0000000f00107213 */ /* 0x000fe20000000000 */
[----:B------:R-:W-:Y:S01]  /*10520*/  IMAD.MOV.U32 R3, RZ, RZ, R10 ;  /* 0x000000ffff037224 */ /* 0x000fe200078e000a */
[----:B------:R-:W-:Y:S02]  /*10530*/  IABS R12, R13 ;  /* 0x0000000d000c7213 */ /* 0x000fe40000000000 */
[----:B------:R-:W-:Y:S01]  /*10540*/  ISETP.GT.U32.AND P5, PT, R7, R5, PT ;  /* 0x000000050700720c */ /* 0x000fe20003fa4070 */
[----:B------:R-:W-:-:S04]  /*10550*/  IMAD.HI.U32 R14, R6, R16, RZ ;  /* 0x00000010060e7227 */ /* 0x000fc800078e00ff */
[----:B0-----:R-:W-:Y:S02]  /*10560*/  IMAD.MOV.U32 R2, RZ, RZ, R9 ;  /* 0x000000ffff027224 */ /* 0x001fe400078e0009 */
[----:B------:R-:W-:Y:S01]  /*10570*/  @!P6 IMAD.MOV R3, RZ, RZ, -R3 ;  /* 0x000000ffff03e224 */ /* 0x000fe200078e0a03 */
[----:B------:R-:W-:Y:S01]  /*10580*/  ISETP.GE.AND P6, PT, R4, RZ, PT ;  /* 0x000000ff0400720c */ /* 0x000fe20003fc6270 */
[----:B------:R-:W-:Y:S01]  /*10590*/  @!P4 IMAD.MOV R2, RZ, RZ, -R2 ;  /* 0x000000ffff02c224 */ /* 0x000fe200078e0a02 */
[----:B------:R-:W-:Y:S01]  /*105a0*/  ISETP.GT.U32.AND P4, PT, R7, R11, PT ;  /* 0x0000000b0700720c */ /* 0x000fe20003f84070 */
[----:B------:R-:W-:Y:S01]  /*105b0*/  IMAD.MOV R14, RZ, RZ, -R14 ;  /* 0x000000ffff0e7224 */ /* 0x000fe200078e0a0e */
[----:B------:R-:W-:Y:S01]  /*105c0*/  STL [R1+0x4fc], R3 ;  /* 0x0004fc0301007387 */ /* 0x000fe20000100800 */
[----:B------:R-:W-:Y:S02]  /*105d0*/  VIADD R4, R0, 0x133 ;  /* 0x0000013300047836 */ /* 0x000fe40000000000 */
[----:B------:R-:W-:Y:S01]  /*105e0*/  @!P2 IMAD.IADD R8, R8, 0x1, -R7 ;  /* 0x000000010808a824 */ /* 0x000fe200078e0a07 */
[----:B------:R0:W-:Y:S01]  /*105f0*/  STL [R1+0x500], R2 ;  /* 0x0005000201007387 */ /* 0x0001e20000100800 */
[----:B------:R-:W-:-:S02]  /*10600*/  IMAD.MOV.U32 R10, RZ, RZ, R12 ;  /* 0x000000ffff0a7224 */ /* 0x000fc400078e000c */
[----:B------:R-:W-:Y:S02]  /*10610*/  IMAD R16, R7, R14, R16 ;  /* 0x0000000e07107224 */ /* 0x000fe400078e0210 */
[----:B------:R-:W-:-:S03]  /*10620*/  IMAD.HI.U32 R12, R6, R10, RZ ;  /* 0x0000000a060c7227 */ /* 0x000fc600078e00ff */
[----:B------:R-:W-:Y:S01]  /*10630*/  ISETP.GT.U32.AND P2, PT, R7, R16, PT ;  /* 0x000000100700720c */ /* 0x000fe20003f44070 */
[--C-:B------:R-:W-:Y:S02]  /*10640*/  @!P4 IMAD.IADD R11, R11, 0x1, -R7.reuse ;  /* 0x000000010b0bc824 */ /* 0x100fe400078e0a07 */
[----:B0-----:R-:W-:Y:S01]  /*10650*/  IMAD.MOV.U32 R2, RZ, RZ, R8 ;  /* 0x000000ffff027224 */ /* 0x001fe200078e0008 */
[----:B------:R-:W-:Y:S01]  /*10660*/  IABS R8, R4 ;  /* 0x0000000400087213 */ /* 0x000fe20000000000 */
[----:B------:R-:W-:Y:S01]  /*10670*/  @!P5 IMAD.IADD R5, R5, 0x1, -R7 ;  /* 0x000000010505d824 */ /* 0x000fe200078e0a07 */
[----:B------:R-:W-:Y:S01]  /*10680*/  ISETP.GT.U32.AND P4, PT, R7, R11, PT ;  /* 0x0000000b0700720c */ /* 0x000fe20003f84070 */
[----:B------:R-:W-:Y:S01]  /*10690*/  @!P0 IMAD.MOV R2, RZ, RZ, -R2 ;  /* 0x000000ffff028224 */ /* 0x000fe200078e0a02 */
[----:B------:R-:W-:Y:S01]  /*106a0*/  ISETP.GE.AND P0, PT, R13, RZ, PT ;  /* 0x000000ff0d00720c */ /* 0x000fe20003f06270 */
[----:B------:R-:W-:Y:S01]  /*106b0*/  IMAD.MOV R12, RZ, RZ, -R12 ;  /* 0x000000ffff0c7224 */ /* 0x000fe200078e0a0c */
[----:B------:R-:W-:Y:S01]  /*106c0*/  ISETP.GE.AND P5, PT, R15, RZ, PT ;  /* 0x000000ff0f00720c */ /* 0x000fe20003fa6270 */
[----:B------:R-:W-:Y:S01]  /*106d0*/  IMAD.MOV.U32 R13, RZ, RZ, R8 ;  /* 0x000000ffff0d7224 */ /* 0x000fe200078e0008 */
[----:B------:R0:W-:Y:S01]  /*106e0*/  STL [R1+0x518], R2 ;  /* 0x0005180201007387 */ /* 0x0001e20000100800 */
[----:B------:R-:W-:-:S02]  /*106f0*/  IMAD R15, R7, R12, R10 ;  /* 0x0000000c070f7224 */ /* 0x000fc400078e020a */
[----:B------:R-:W-:-:S04]  /*10700*/  IMAD.HI.U32 R8, R6, R13, RZ ;  /* 0x0000000d06087227 */ /* 0x000fc800078e00ff */
[----:B------:R-:W-:Y:S01]  /*10710*/  VIADD R9, R0, 0x132 ;  /* 0x0000013200097836 */ /* 0x000fe20000000000 */
[----:B------:R-:W-:Y:S01]  /*10720*/  IADD3 R8, PT, PT, -R8, RZ, RZ ;  /* 0x000000ff08087210 */ /* 0x000fe20007ffe1ff */
[----:B------:R-:W-:Y:S02]  /*10730*/  @!P4 IMAD.IADD R11, R11, 0x1, -R7 ;  /* 0x000000010b0bc824 */ /* 0x000fe400078e0a07 */
[----:B0-----:R-:W-:Y:S01]  /*10740*/  IMAD.MOV.U32 R2, RZ, RZ, R5 ;  /* 0x000000ffff027224 */ /* 0x001fe200078e0005 */
[----:B------:R-:W-:Y:S01]  /*10750*/  IABS R14, R9 ;  /* 0x00000009000e7213 */ /* 0x000fe20000000000 */
[----:B------:R-:W-:Y:S01]  /*10760*/  @!P2 IMAD.IADD R16, R16, 0x1, -R7 ;  /* 0x000000011010a824 */ /* 0x000fe200078e0a07 */
[----:B------:R-:W-:Y:S01]  /*10770*/  ISETP.GE.AND P4, PT, R9, RZ, PT ;  /* 0x000000ff0900720c */ /* 0x000fe20003f86270 */
[----:B------:R-:W-:Y:S01]  /*10780*/  @!P3 IMAD.MOV R2, RZ, RZ, -R2 ;  /* 0x000000ffff02b224 */ /* 0x000fe200078e0a02 */
[C---:B------:R-:W-:Y:S01]  /*10790*/  ISETP.GT.U32.AND P3, PT, R7.reuse, R15, PT ;  /* 0x0000000f0700720c */ /* 0x040fe20003f64070 */
[C---:B------:R-:W-:Y:S01]  /*107a0*/  IMAD R13, R7.reuse, R8, R13 ;  /* 0x00000008070d7224 */ /* 0x040fe200078e020d */
[----:B------:R-:W-:Y:S01]  /*107b0*/  ISETP.GT.U32.AND P2, PT, R7, R16, PT ;  /* 0x000000100700720c */ /* 0x000fe20003f44070 */
[----:B------:R-:W-:Y:S01]  /*107c0*/  IMAD.MOV.U32 R3, RZ, RZ, R11 ;  /* 0x000000ffff037224 */ /* 0x000fe200078e000b */
[----:B------:R0:W-:Y:S01]  /*107d0*/  STL [R1+0x524], R2 ;  /* 0x0005240201007387 */ /* 0x0001e20000100800 */
[----:B------:R-:W-:-:S04]  /*107e0*/  IMAD.HI.U32 R10, R6, R14, RZ ;  /* 0x0000000e060a7227 */ /* 0x000fc800078e00ff */
[C---:B------:R-:W-:Y:S02]  /*107f0*/  VIADD R5, R0.reuse, 0x134 ;  /* 0x0000013400057836 */ /* 0x040fe40000000000 */
[----:B------:R-:W-:Y:S01]  /*10800*/  @!P6 IMAD.MOV R3, RZ, RZ, -R3 ;  /* 0x000000ffff03e224 */ /* 0x000fe200078e0a03 */
[----:B------:R-:W-:Y:S01]  /*10810*/  ISETP.GT.U32.AND P6, PT, R7, R13, PT ;  /* 0x0000000d0700720c */ /* 0x000fe20003fc4070 */
[----:B------:R-:W-:Y:S01]  /*10820*/  IMAD.MOV R10, RZ, RZ, -R10 ;  /* 0x000000ffff0a7224 */ /* 0x000fe200078e0a0a */
[----:B------:R-:W-:Y:S01]  /*10830*/  IABS R9, R5 ;  /* 0x0000000500097213 */ /* 0x000fe20000000000 */
[----:B------:R-:W-:Y:S01]  /*10840*/  @!P3 IMAD.IADD R15, R15, 0x1, -R7 ;  /* 0x000000010f0fb824 */ /* 0x000fe200078e0a07 */
[----:B------:R2:W-:Y:S01]  /*10850*/  STL [R1+0x540], R3 ;  /* 0x0005400301007387 */ /* 0x0005e20000100800 */
[C---:B------:R-:W-:Y:S02]  /*10860*/  IMAD R14, R7.reuse, R10, R14 ;  /* 0x0000000a070e7224 */ /* 0x040fe400078e020e */
[----:B------:R-:W-:Y:S01]  /*10870*/  VIADD R8, R0, 0x135 ;  /* 0x0000013500087836 */ /* 0x000fe20000000000 */
[----:B------:R-:W-:Y:S01]  /*10880*/  ISETP.GT.U32.AND P3, PT, R7, R15, PT ;  /* 0x0000000f0700720c */ /* 0x000fe20003f64070 */
[----:B------:R-:W-:-:S03]  /*10890*/  IMAD.HI.U32 R11, R6, R9, RZ ;  /* 0x00000009060b7227 */ /* 0x000fc600078e00ff */
[----:B------:R-:W-:Y:S01]  /*108a0*/  IABS R10, R8 ;  /* 0x00000008000a7213 */ /* 0x000fe20000000000 */
[----:B------:R-:W-:Y:S01]  /*108b0*/  @!P2 IMAD.IADD R16, R16, 0x1, -R7 ;  /* 0x000000011010a824 */ /* 0x000fe200078e0a07 */
[----:B------:R-:W-:Y:S01]  /*108c0*/  ISETP.GT.U32.AND P2, PT, R7, R14, PT ;  /* 0x0000000e0700720c */ /* 0x000fe20003f44070 */
[----:B------:R-:W-:Y:S02]  /*108d0*/  IMAD.MOV R11, RZ, RZ, -R11 ;  /* 0x000000ffff0b7224 */ /* 0x000fe400078e0a0b */
[----:B------:R-:W-:Y:S02]  /*108e0*/  @!P6 IMAD.IADD R13, R13, 0x1, -R7 ;  /* 0x000000010d0de824 */ /* 0x000fe400078e0a07 */
[C---:B------:R-:W-:Y:S02]  /*108f0*/  IMAD R9, R7.reuse, R11, R9 ;  /* 0x0000000b07097224 */ /* 0x040fe400078e0209 */
[----:B------:R-:W-:Y:S01]  /*10900*/  IMAD.HI.U32 R11, R6, R10, RZ ;  /* 0x0000000a060b7227 */ /* 0x000fe200078e00ff */
[----:B------:R-:W-:-:S03]  /*10910*/  ISETP.GT.U32.AND P6, PT, R7, R13, PT ;  /* 0x0000000d0700720c */ /* 0x000fc60003fc4070 */
[----:B------:R-:W-:Y:S01]  /*10920*/  @!P3 IMAD.IADD R15, R15, 0x1, -R7 ;  /* 0x000000010f0fb824 */ /* 0x000fe200078e0a07 */
[C---:B------:R-:W-:Y:S01]  /*10930*/  ISETP.GT.U32.AND P3, PT, R7.reuse, R9, PT ;  /* 0x000000090700720c */ /* 0x040fe20003f64070 */
[----:B------:R-:W-:Y:S02]  /*10940*/  IMAD.MOV R11, RZ, RZ, -R11 ;  /* 0x000000ffff0b7224 */ /* 0x000fe400078e0a0b */
[----:B------:R-:W-:Y:S02]  /*10950*/  @!P2 IMAD.IADD R14, R14, 0x1, -R7 ;  /* 0x000000010e0ea824 */ /* 0x000fe400078e0a07 */
[----:B0-----:R-:W-:Y:S02]  /*10960*/  IMAD.MOV.U32 R2, RZ, RZ, R16 ;  /* 0x000000ffff027224 */ /* 0x001fe400078e0010 */
[C---:B------:R-:W-:Y:S01]  /*10970*/  IMAD R10, R7.reuse, R11, R10 ;  /* 0x0000000b070a7224 */ /* 0x040fe200078e020a */
[----:B------:R-:W-:Y:S01]  /*10980*/  ISETP.GT.U32.AND P2, PT, R7, R14, PT ;  /* 0x0000000e0700720c */ /* 0x000fe20003f44070 */
[----:B------:R-:W-:-:S02]  /*10990*/  VIADD R12, R0, 0x136 ;  /* 0x00000136000c7836 */ /* 0x000fc40000000000 */
[----:B------:R-:W-:Y:S01]  /*109a0*/  @!P5 IMAD.MOV R2, RZ, RZ, -R2 ;  /* 0x000000ffff02d224 */ /* 0x000fe200078e0a02 */
[----:B------:R-:W-:Y:S01]  /*109b0*/  ISETP.GE.AND P5, PT, R4, RZ, PT ;  /* 0x000000ff0400720c */ /* 0x000fe20003fa6270 */
[--C-:B------:R-:W-:Y:S01]  /*109c0*/  @!P6 IMAD.IADD R13, R13, 0x1, -R7.reuse ;  /* 0x000000010d0de824 */ /* 0x100fe200078e0a07 */
[----:B------:R-:W-:Y:S01]  /*109d0*/  ISETP.GT.U32.AND P6, PT, R7, R10, PT ;  /* 0x0000000a0700720c */ /* 0x000fe20003fc4070 */
[--C-:B------:R-:W-:Y:S01]  /*109e0*/  @!P3 IMAD.IADD R9, R9, 0x1, -R7.reuse ;  /* 0x000000010909b824 */ /* 0x100fe200078e0a07 */
[----:B------:R-:W-:Y:S01]  /*109f0*/  IABS R4, R12 ;  /* 0x0000000c00047213 */ /* 0x000fe20000000000 */
[----:B------:R0:W-:Y:S01]  /*10a00*/  STL [R1+0x528], R2 ;  /* 0x0005280201007387 */ /* 0x0001e20000100800 */
[----:B------:R-:W-:Y:S02]  /*10a10*/  VIADD R11, R0, 0x138 ;  /* 0x00000138000b7836 */ /* 0x000fe40000000000 */
[----:B------:R-:W-:Y:S01]  /*10a20*/  ISETP.GT.U32.AND P3, PT, R7, R9, PT ;  /* 0x000000090700720c */ /* 0x000fe20003f64070 */
[----:B------:R-:W-:Y:S01]  /*10a30*/  @!P2 IMAD.IADD R14, R14, 0x1, -R7 ;  /* 0x000000010e0ea824 */ /* 0x000fe200078e0a07 */
[----:B------:R-:W-:Y:S01]  /*10a40*/  ISETP.GE.AND P2, PT, R8, RZ, PT ;  /* 0x000000ff0800720c */ /* 0x000fe20003f46270 */
[----:B------:R-:W-:Y:S01]  /*10a50*/  VIADD R8, R0, 0x137 ;  /* 0x0000013700087836 */ /* 0x000fe20000000000 */
[----:B------:R-:W-:Y:S01]  /*10a60*/  IABS R17, R11 ;  /* 0x0000000b00117213 */ /* 0x000fe20000000000 */
[----:B--2---:R-:W-:-:S02]  /*10a70*/  IMAD.MOV.U32 R3, RZ, RZ, R14 ;  /* 0x000000ffff037224 */ /* 0x004fc400078e000e */
[----:B0-----:R-:W-:Y:S02]  /*10a80*/  IMAD.MOV.U32 R2, RZ, RZ, R15 ;  /* 0x000000ffff027224 */ /* 0x001fe400078e000f */
[----:B------:R-:W-:-:S04]  /*10a90*/  IMAD.HI.U32 R15, R6, R4, RZ ;  /* 0x00000004060f7227 */ /* 0x000fc800078e00ff */
[----:B------:R-:W-:Y:S01]  /*10aa0*/  @!P0 IMAD.MOV R2, RZ, RZ, -R2 ;  /* 0x000000ffff028224 */ /* 0x000fe200078e0a02 */
[----:B------:R-:W-:Y:S01]  /*10ab0*/  ISETP.GE.AND P0, PT, R5, RZ, PT ;  /* 0x000000ff0500720c */ /* 0x000fe20003f06270 */
[----:B------:R-:W-:Y:S02]  /*10ac0*/  IMAD.MOV R5, RZ, RZ, -R15 ;  /* 0x000000ffff057224 */ /* 0x000fe400078e0a0f */
[----:B------:R-:W-:Y:S01]  /*10ad0*/  @!P6 IMAD.IADD R10, R10, 0x1, -R7 ;  /* 0x000000010a0ae824 */ /* 0x000fe200078e0a07 */
[----:B------:R0:W-:Y:S01]  /*10ae0*/  STL [R1+0x53c], R2 ;  /* 0x00053c0201007387 */ /* 0x0001e20000100800 */
[C---:B------:R-:W-:Y:S01]  /*10af0*/  IMAD R4, R7.reuse, R5, R4 ;  /* 0x0000000507047224 */ /* 0x040fe200078e0204 */
[----:B------:R-:W-:Y:S01]  /*10b00*/  IABS R5, R8 ;  /* 0x0000000800057213 */ /* 0x000fe20000000000 */
[----:B------:R-:W-:Y:S01]  /*10b10*/  @!P4 IMAD.MOV R3, RZ, RZ, -R3 ;  /* 0x000000ffff03c224 */ /* 0x000fe200078e0a03 */
[----:B------:R-:W-:Y:S01]  /*10b20*/  ISETP.GT.U32.AND P6, PT, R7, R10, PT ;  /* 0x0000000a0700720c */ /* 0x000fe20003fc4070 */
[----:B------:R-:W-:Y:S01]  /*10b30*/  @!P3 IMAD.IADD R9, R9, 0x1, -R7 ;  /* 0x000000010909b824 */ /* 0x000fe200078e0a07 */
[----:B------:R-:W-:Y:S01]  /*10b40*/  ISETP.GE.AND P4, PT, R12, RZ, PT ;  /* 0x000000ff0c00720c */ /* 0x000fe20003f86270 */
[----:B------:R-:W-:Y:S01]  /*10b50*/  IMAD.HI.U32 R12, R6, R5, RZ ;  /* 0x00000005060c7227 */ /* 0x000fe200078e00ff */
[----:B------:R-:W-:Y:S01]  /*10b60*/  STL [R1+0x52c], R3 ;  /* 0x00052c0301007387 */ /* 0x000fe20000100800 */
[----:B------:R-:W-:-:S02]  /*10b70*/  ISETP.GE.AND P3, PT, R8, RZ, PT ;  /* 0x000000ff0800720c */ /* 0x000fc40003f66270 */
[----:B0-----:R-:W-:Y:S02]  /*10b80*/  IMAD.MOV.U32 R2, RZ, RZ, R13 ;  /* 0x000000ffff027224 */ /* 0x001fe400078e000d */
[----:B------:R-:W-:-:S04]  /*10b90*/  IMAD.HI.U32 R8, R6, R17, RZ ;  /* 0x0000001106087227 */ /* 0x000fc800078e00ff */
[----:B------:R-:W-:Y:S01]  /*10ba0*/  @!P5 IMAD.MOV R2, RZ, RZ, -R2 ;  /* 0x000000ffff02d224 */ /* 0x000fe200078e0a02 */
[C---:B------:R-:W-:Y:S01]  /*10bb0*/  ISETP.GT.U32.AND P5, PT, R7.reuse, R4, PT ;  /* 0x000000040700720c */ /* 0x040fe20003fa4070 */
[----:B------:R-:W-:Y:S02]  /*10bc0*/  IMAD.MOV R12, RZ, RZ, -R12 ;  /* 0x000000ffff0c7224 */ /* 0x000fe400078e0a0c */
[----:B------:R-:W-:Y:S01]  /*10bd0*/  IMAD.MOV R8, RZ, RZ, -R8 ;  /* 0x000000ffff087224 */ /* 0x000fe200078e0a08 */
[----:B------:R0:W-:Y:S01]  /*10be0*/  STL [R1+0x530], R2 ;  /* 0x0005300201007387 */ /* 0x0001e20000100800 */
[C---:B------:R-:W-:Y:S02]  /*10bf0*/  IMAD R5, R7.reuse, R12, R5 ;  /* 0x0000000c07057224 */ /* 0x040fe400078e0205 */
[----:B------:R-:W-:Y:S02]  /*10c00*/  @!P6 IMAD.IADD R10, R10, 0x1, -R7 ;  /* 0x000000010a0ae824 */ /* 0x000fe400078e0a07 */
[C---:B------:R-:W-:Y:S01]  /*10c10*/  IMAD R17, R7.reuse, R8, R17 ;  /* 0x0000000807117224 */ /* 0x040fe200078e0211 */
[----:B------:R-:W-:Y:S01]  /*10c20*/  ISETP.GT.U32.AND P6, PT, R7, R5, PT ;  /* 0x000000050700720c */ /* 0x000fe20003fc4070 */
[----:B------:R-:W-:-:S02]  /*10c30*/  VIADD R8, R0, 0x13b ;  /* 0x0000013b00087836 */ /* 0x000fc40000000000 */
[----:B------:R-:W-:Y:S02]  /*10c40*/  @!P5 IMAD.IADD R4, R4, 0x1, -R7 ;  /* 0x000000010404d824 */ /* 0x000fe400078e0a07 */
[----:B0-----:R-:W-:Y:S02]  /*10c50*/  IMAD.MOV.U32 R2, RZ, RZ, R9 ;  /* 0x000000ffff027224 */ /* 0x001fe400078e0009 */
[C---:B------:R-:W-:Y:S01]  /*10c60*/  VIADD R9, R0.reuse, 0x139 ;  /* 0x0000013900097836 */ /* 0x040fe20000000000 */
[----:B------:R-:W-:Y:S01]  /*10c70*/  ISETP.GT.U32.AND P5, PT, R7, R4, PT ;  /* 0x000000040700720c */ /* 0x000fe20003fa4070 */
[----:B------:R-:W-:Y:S01]  /*10c80*/  @!P0 IMAD.MOV R2, RZ, RZ, -R2 ;  /* 0x000000ffff028224 */ /* 0x000fe200078e0a02 */
[----:B------:R-:W-:Y:S01]  /*10c90*/  ISETP.GE.AND P0, PT, R11, RZ, PT ;  /* 0x000000ff0b00720c */ /* 0x000fe20003f06270 */
[C---:B------:R-:W-:Y:S01]  /*10ca0*/  VIADD R12, R0.reuse, 0x13a ;  /* 0x0000013a000c7836 */ /* 0x040fe20000000000 */
[----:B------:R-:W-:Y:S01]  /*10cb0*/  IABS R13, R9 ;  /* 0x00000009000d7213 */ /* 0x000fe20000000000 */
[----:B------:R-:W-:Y:S01]  /*10cc0*/  @!P6 IMAD.IADD R5, R5, 0x1, -R7 ;  /* 0x000000010505e824 */ /* 0x000fe200078e0a07 */
[----:B------:R0:W-:Y:S01]  /*10cd0*/  STL [R1+0x538], R2 ;  /* 0x0005380201007387 */ /* 0x0001e20000100800 */
[----:B------:R-:W-:Y:S01]  /*10ce0*/  VIADD R15, R0, 0x13c ;  /* 0x0000013c000f7836 */ /* 0x000fe20000000000 */
[----:B------:R-:W-:Y:S01]  /*10cf0*/  IABS R11, R12 ;  /* 0x0000000c000b7213 */ /* 0x000fe20000000000 */
[----:B------:R-:W-:-:S04]  /*10d00*/  IMAD.HI.U32 R14, R6, R13, RZ ;  /* 0x0000000d060e7227 */ /* 0x000fc800078e00ff */
[----:B------:R-:W-:Y:S02]  /*10d10*/  IMAD.MOV R14, RZ, RZ, -R14 ;  /* 0x000000ffff0e7224 */ /* 0x000fe400078e0a0e */
[----:B------:R-:W-:Y:S01]  /*10d20*/  @!P5 IMAD.IADD R4, R4, 0x1, -R7 ;  /* 0x000000010404d824 */ /* 0x000fe200078e0a07 */
[----:B------:R-:W-:Y:S01]  /*10d30*/  ISETP.GE.AND P5, PT, R9, RZ, PT ;  /* 0x000000ff0900720c */ /* 0x000fe20003fa6270 */
[----:B0-----:R-:W-:Y:S01]  /*10d40*/  IMAD.MOV.U32 R2, RZ, RZ, R10 ;  /* 0x000000ffff027224 */ /* 0x001fe200078e000a */
[----:B------:R-:W-:Y:S01]  /*10d50*/  IABS R10, R8 ;  /* 0x00000008000a7213 */ /* 0x000fe20000000000 */
[C---:B------:R-:W-:Y:S01]  /*10d60*/  IMAD R13, R7.reuse, R14, R13 ;  /* 0x0000000e070d7224 */ /* 0x040fe200078e020d */
[----:B------:R-:W-:Y:S01]  /*10d70*/  IABS R9, R15 ;  /* 0x0000000f00097213 */ /* 0x000fe20000000000 */
[----:B------:R-:W-:Y:S01]  /*10d80*/  @!P2 IMAD.MOV R2, RZ, RZ, -R2 ;  /* 0x000000ffff02a224 */ /* 0x000fe200078e0a02 */
[C---:B------:R-:W-:Y:S01]  /*10d90*/  ISETP.GT.U32.AND P2, PT, R7.reuse, R17, PT ;  /* 0x000000110700720c */ /* 0x040fe20003f44070 */
[----:B------:R-:W-:Y:S01]  /*10da0*/  IMAD.HI.U32 R14, R6, R10, RZ ;  /* 0x0000000a060e7227 */ /* 0x000fe200078e00ff */
[----:B------:R-:W-:-:S02]  /*10db0*/  ISETP.GT.U32.AND P6, PT, R7, R13, PT ;  /* 0x0000000d0700720c */ /* 0x000fc40003fc4070 */
[----:B------:R0:W-:Y:S01]  /*10dc0*/  STL [R1+0x534], R2 ;  /* 0x0005340201007387 */ /* 0x0001e20000100800 */
[----:B------:R-:W-:-:S04]  /*10dd0*/  IMAD.HI.U32 R16, R6, R11, RZ ;  /* 0x0000000b06107227 */ /* 0x000fc800078e00ff */
[----:B------:R-:W-:Y:S02]  /*10de0*/  IMAD.MOV R14, RZ, RZ, -R14 ;  /* 0x000000ffff0e7224 */ /* 0x000fe400078e0a0e */
[----:B------:R-:W-:-:S04]  /*10df0*/  IMAD.HI.U32 R18, R6, R9, RZ ;  /* 0x0000000906127227 */ /* 0x000fc800078e00ff */
[--C-:B------:R-:W-:Y:S01]  /*10e00*/  @!P2 IMAD.IADD R17, R17, 0x1, -R7.reuse ;  /* 0x000000011111a824 */ /* 0x100fe200078e0a07 */
[----:B------:R-:W-:Y:S01]  /*10e10*/  ISETP.GT.U32.AND P2, PT, R7, R5, PT ;  /* 0x000000050700720c */ /* 0x000fe20003f44070 */
[----:B0-----:R-:W-:Y:S02]  /*10e20*/  IMAD.MOV.U32 R2, RZ, RZ, R4 ;  /* 0x000000ffff027224 */ /* 0x001fe400078e0004 */
[----:B------:R-:W-:Y:S01]  /*10e30*/  @!P6 IMAD.IADD R13, R13, 0x1, -R7 ;  /* 0x000000010d0de824 */ /* 0x000fe200078e0a07 */
[C---:B------:R-:W-:Y:S01]  /*10e40*/  ISETP.GT.U32.AND P6, PT, R7.reuse, R17, PT ;  /* 0x000000110700720c */ /* 0x040fe20003fc4070 */
[----:B------:R-:W-:Y:S02]  /*10e50*/  @!P4 IMAD.MOV R2, RZ, RZ, -R2 ;  /* 0x000000ffff02c224 */ /* 0x000fe400078e0a02 */
[----:B------:R-:W-:Y:S01]  /*10e60*/  IMAD.MOV R16, RZ, RZ, -R16 ;  /* 0x000000ffff107224 */ /* 0x000fe200078e0a10 */
[C---:B------:R-:W-:Y:S01]  /*10e70*/  ISETP.GT.U32.AND P4, PT, R7.reuse, R13, PT ;  /* 0x0000000d0700720c */ /* 0x040fe20003f84070 */
[----:B------:R-:W-:Y:S01]  /*10e80*/  IMAD R10, R7, R14, R10 ;  /* 0x0000000e070a7224 */ /* 0x000fe200078e020a */
[----:B------:R0:W-:Y:S01]  /*10e90*/  STL [R1+0x520], R2 ;  /* 0x0005200201007387 */ /* 0x0001e20000100800 */
[----:B------:R-:W-:-:S02]  /*10ea0*/  IMAD.MOV R18, RZ, RZ, -R18 ;  /* 0x000000ffff127224 */ /* 0x000fc400078e0a12 */
[----:B------:R-:W-:Y:S02]  /*10eb0*/  @!P2 IMAD.IADD R5, R5, 0x1, -R7 ;  /* 0x000000010505a824 */ /* 0x000fe400078e0a07 */
[C---:B------:R-:W-:Y:S02]  /*10ec0*/  IMAD R11, R7.reuse, R16, R11 ;  /* 0x00000010070b7224 */ /* 0x040fe400078e020b */
[C---:B------:R-:W-:Y:S02]  /*10ed0*/  IMAD R9, R7.reuse, R18, R9 ;  /* 0x0000001207097224 */ /* 0x040fe400078e0209 */
[C---:B------:R-:W-:Y:S01]  /*10ee0*/  VIADD R16, R0.reuse, 0x13d ;  /* 0x0000013d00107836 */ /* 0x040fe20000000000 */
[----:B------:R-:W-:Y:S01]  /*10ef0*/  ISETP.GT.U32.AND P2, PT, R7, R11, PT ;  /* 0x0000000b0700720c */ /* 0x000fe20003f44070 */
[----:B0-----:R-:W-:Y:S02]  /*10f00*/  IMAD.MOV.U32 R2, RZ, RZ, R5 ;  /* 0x000000ffff027224 */ /* 0x001fe400078e0005 */
[--C-:B------:R-:W-:Y:S01]  /*10f10*/  @!P6 IMAD.IADD R17, R17, 0x1, -R7.reuse ;  /* 0x000000011111e824 */ /* 0x100fe200078e0a07 */
[C---:B------:R-:W-:Y:S01]  /*10f20*/  ISETP.GT.U32.AND P6, PT, R7.reuse, R9, PT ;  /* 0x000000090700720c */ /* 0x040fe20003fc4070 */
[----:B------:R-:W-:Y:S01]  /*10f30*/  @!P3 IMAD.MOV R2, RZ, RZ, -R2 ;  /* 0x000000ffff02b224 */ /* 0x000fe200078e0a02 */
[----:B------:R-:W-:Y:S01]  /*10f40*/  ISETP.GT.U32.AND P3, PT, R7, R10, PT ;  /* 0x0000000a0700720c */ /* 0x000fe20003f64070 */
[----:B------:R-:W-:Y:S01]  /*10f50*/  VIADD R4, R0, 0x13e ;  /* 0x0000013e00047836 */ /* 0x000fe20000000000 */
[----:B------:R-:W-:Y:S01]  /*10f60*/  IABS R14, R16 ;  /* 0x00000010000e7213 */ /* 0x000fe20000000000 */
[----:B------:R-:W-:Y:S01]  /*10f70*/  @!P4 IMAD.IADD R13, R13, 0x1, -R7 ;  /* 0x000000010d0dc824 */ /* 0x000fe200078e0a07 */
[----:B------:R0:W-:Y:S01]  /*10f80*/  STL [R1+0x51c], R2 ;  /* 0x00051c0201007387 */ /* 0x0001e20000100800 */
[----:B------:R-:W-:Y:S01]  /*10f90*/  ISETP.GE.AND P4, PT, R12, RZ, PT ;  /* 0x000000ff0c00720c */ /* 0x000fe20003f86270 */
[----:B------:R-:W-:Y:S01]  /*10fa0*/  VIADD R12, R0, 0x13f ;  /* 0x0000013f000c7836 */ /* 0x000fe20000000000 */
[----:B------:R-:W-:Y:S01]  /*10fb0*/  IABS R5, R4 ;  /* 0x0000000400057213 */ /* 0x000fe20000000000 */
[----:B------:R-:W-:-:S04]  /*10fc0*/  IMAD.HI.U32 R18, R6, R14, RZ ;  /* 0x0000000e06127227 */ /* 0x000fc800078e00ff */
[----:B------:R-:W-:Y:S02]  /*10fd0*/  IMAD.MOV R18, RZ, RZ, -R18 ;  /* 0x000000ffff127224 */ /* 0x000fe400078e0a12 */
[----:B0-----:R-:W-:Y:S02]  /*10fe0*/  IMAD.MOV.U32 R2, RZ, RZ, R17 ;  /* 0x000000ffff027224 */ /* 0x001fe400078e0011 */
[--C-:B------:R-:W-:Y:S02]  /*10ff0*/  @!P3 IMAD.IADD R10, R10, 0x1, -R7.reuse ;  /* 0x000000010a0ab824 */ /* 0x100fe400078e0a07 */
[----:B------:R-:W-:Y:S02]  /*11000*/  @!P0 IMAD.MOV R2, RZ, RZ, -R2 ;  /* 0x000000ffff028224 */ /* 0x000fe400078e0a02 */
[--C-:B------:R-:W-:Y:S01]  /*11010*/  @!P2 IMAD.IADD R11, R11, 0x1, -R7.reuse ;  /* 0x000000010b0ba824 */ /* 0x100fe200078e0a07 */
[----:B------:R-:W-:Y:S01]  /*11020*/  ISETP.GE.AND P2, PT, R8, RZ, PT ;  /* 0x000000ff0800720c */ /* 0x000fe20003f46270 */
[----:B------:R-:W-:Y:S01]  /*11030*/  @!P6 IMAD.IADD R9, R9, 0x1, -R7 ;  /* 0x000000010909e824 */ /* 0x000fe200078e0a07 */
[C---:B------:R-:W-:Y:S01]  /*11040*/  ISETP.GT.U32.AND P6, PT, R7.reuse, R10, PT ;  /* 0x0000000a0700720c */ /* 0x040fe20003fc4070 */
[----:B------:R-:W-:Y:S01]  /*11050*/  IMAD R8, R7, R18, R14 ;  /* 0x0000001207087224 */ /* 0x000fe200078e020e */
[----:B------:R0:W-:Y:S01]  /*11060*/  STL [R1+0x510], R2 ;  /* 0x0005100201007387 */ /* 0x0001e20000100800 */
[----:B------:R-:W-:Y:S01]  /*11070*/  IMAD.HI.U32 R18, R6, R5, RZ ;  /* 0x0000000506127227 */ /* 0x000fe200078e00ff */
[----:B------:R-:W-:-:S02]  /*11080*/  IABS R14, R12 ;  /* 0x0000000c000e7213 */ /* 0x000fc40000000000 */
        /* <DEDUP_REMOVED lines=21> */
[----:B------:R-:W-:Y:S01]  /*111e0*/  @!P4 IADD3 R3, PT, PT, -R3, RZ, RZ ;  /* 0x000000ff0303c210 */ /* 0x000fe20007ffe1ff */
[----:B------:R-:W-:Y:S01]  /*111f0*/  @!P6 IMAD.IADD R5, R5, 0x1, -R7 ;  /* 0x000000010505e824 */ /* 0x000fe200078e0a07 */
[----:B------:R-:W-:Y:S01]  /*11200*/  IABS R18, R15 ;  /* 0x0000000f00127213 */ /* 0x000fe20000000000 */
[C---:B------:R-:W-:Y:S01]  /*11210*/  VIADD R17, R0.reuse, 0x144 ;  /* 0x0000014400117836 */ /* 0x040fe20000000000 */
[----:B------:R-:W-:Y:S01]  /*11220*/  ISETP.GT.U32.AND P6, PT, R7, R4, PT ;  /* 0x000000040700720c */ /* 0x000fe20003fc4070 */
[----:B------:R-:W-:Y:S01]  /*11230*/  VIADD R14, R0, 0x141 ;  /* 0x00000141000e7836 */ /* 0x000fe20000000000 */
[----:B------:R-:W-:Y:S01]  /*11240*/  STL [R1+0x50c], R3 ;  /* 0x00050c0301007387 */ /* 0x000fe20000100800 */
[----:B------:R-:W-:Y:S01]  /*11250*/  IMAD.HI.U32 R23, R6, R22, RZ ;  /* 0x0000001606177227 */ /* 0x000fe200078e00ff */
[----:B------:R-:W-:-:S02]  /*11260*/  IABS R20, R17 ;  /* 0x0000001100147213 */ /* 0x000fc40000000000 */
[----:B------:R-:W-:Y:S01]  /*11270*/  IABS R21, R14 ;  /* 0x0000000e00157213 */ /* 0x000fe20000000000 */
[----:B------:R-:W-:Y:S01]  /*11280*/  IMAD.MOV R23, RZ, RZ, -R23 ;  /* 0x000000ffff177224 */ /* 0x000fe200078e0a17 */
[C---:B------:R-:W-:Y:S01]  /*11290*/  ISETP.GT.U32.AND P4, PT, R7.reuse, R5, PT ;  /* 0x000000050700720c */ /* 0x040fe20003f84070 */
[----:B0-----:R-:W-:Y:S02]  /*112a0*/  IMAD.MOV.U32 R2, RZ, RZ, R10 ;  /* 0x000000ffff027224 */ /* 0x001fe400078e000a */
[C---:B------:R-:W-:Y:S02]  /*112b0*/  IMAD R22, R7.reuse, R23, R22 ;  /* 0x0000001707167224 */ /* 0x040fe400078e0216 */
[--C-:B------:R-:W-:Y:S01]  /*112c0*/  @!P6 IMAD.IADD R4, R4, 0x1, -R7.reuse ;  /* 0x000000010404e824 */ /* 0x100fe200078e0a07 */
[C---:B------:R-:W-:Y:S01]  /*112d0*/  ISETP.GT.U32.AND P6, PT, R7.reuse, R8, PT ;  /* 0x000000080700720c */ /* 0x040fe20003fc4070 */
[----:B------:R-:W-:Y:S02]  /*112e0*/  @!P2 IMAD.MOV R2, RZ, RZ, -R2 ;  /* 0x000000ffff02a224 */ /* 0x000fe400078e0a02 */
        /* <DEDUP_REMOVED lines=27> */
[----:B------:R-:W-:Y:S01]  /*114a0*/  @!P6 IMAD.IADD R20, R20, 0x1, -R7 ;  /* 0x000000011414e824 */ /* 0x000fe200078e0a07 */
[C---:B------:R-:W-:Y:S01]  /*114b0*/  ISETP.GT.U32.AND P6, PT, R7.reuse, R22, PT ;  /* 0x000000160700720c */ /* 0x040fe20003fc4070 */
[----:B------:R-:W-:Y:S02]  /*114c0*/  @!P0 IMAD.MOV R2, RZ, RZ, -R2 ;  /* 0x000000ffff028224 */ /* 0x000fe400078e0a02 */
[----:B------:R-:W-:Y:S01]  /*114d0*/  IMAD.MOV R9, RZ, RZ, -R9 ;  /* 0x000000ffff097224 */ /* 0x000fe200078e0a09 */
[----:B------:R-:W-:Y:S01]  /*114e0*/  ISETP.GT.U32.AND P0, PT, R7, R20, PT ;  /* 0x000000140700720c */ /* 0x000fe20003f04070 */
[----:B------:R-:W-:Y:S01]  /*114f0*/  IMAD.HI.U32 R10, R6, R19, RZ ;  /* 0x00000013060a7227 */ /* 0x000fe200078e00ff */
[----:B------:R0:W-:Y:S03]  /*11500*/  STL [R1+0x4f4], R2 ;  /* 0x0004f40201007387 */ /* 0x0001e60000100800 */
[----:B------:R-:W-:-:S02]  /*11510*/  @!P4 IMAD.IADD R11, R11, 0x1, -R7 ;  /* 0x000000010b0bc824 */ /* 0x000fc400078e0a07 */
[----:B------:R-:W-:Y:S02]  /*11520*/  IMAD.MOV.U32 R3, RZ, RZ, R5 ;  /* 0x000000ffff037224 */ /* 0x000fe400078e0005 */
[C---:B------:R-:W-:Y:S01]  /*11530*/  IMAD R23, R7.reuse, R9, R23 ;  /* 0x0000000907177224 */ /* 0x040fe200078e0217 */
[----:B------:R-:W-:Y:S01]  /*11540*/  ISETP.GT.U32.AND P4, PT, R7, R11, PT ;  /* 0x0000000b0700720c */ /* 0x000fe20003f84070 */
[----:B------:R-:W-:Y:S02]  /*11550*/  IMAD.MOV R10, RZ, RZ, -R10 ;  /* 0x000000ffff0a7224 */ /* 0x000fe400078e0a0a */
[----:B0-----:R-:W-:Y:S02]  /*11560*/  IMAD.MOV.U32 R2, RZ, RZ, R4 ;  /* 0x000000ffff027224 */ /* 0x001fe400078e0004 */
[----:B------:R-:W-:Y:S02]  /*11570*/  VIADD R9, R0, 0x145 ;  /* 0x0000014500097836 */ /* 0x000fe40000000000 */
[----:B------:R-:W-:-:S02]  /*11580*/  @!P5 IMAD.MOV R3, RZ, RZ, -R3 ;  /* 0x000000ffff03d224 */ /* 0x000fc400078e0a03 */
[----:B------:R-:W-:Y:S01]  /*11590*/  @!P2 IMAD.MOV R2, RZ, RZ, -R2 ;  /* 0x000000ffff02a224 */ /* 0x000fe200078e0a02 */
[----:B------:R-:W-:Y:S01]  /*115a0*/  ISETP.GE.AND P2, PT, R14, RZ, PT ;  /* 0x000000ff0e00720c */ /* 0x000fe20003f46270 */
[C---:B------:R-:W-:Y:S01]  /*115b0*/  IMAD R19, R7.reuse, R10, R19 ;  /* 0x0000000a07137224 */ /* 0x040fe200078e0213 */
[----:B------:R-:W-:Y:S01]  /*115c0*/  IABS R10, R9 ;  /* 0x00000009000a7213 */ /* 0x000fe20000000000 */
[--C-:B------:R-:W-:Y:S01]  /*115d0*/  @!P6 IMAD.IADD R22, R22, 0x1, -R7.reuse ;  /* 0x000000011616e824 */ /* 0x100fe200078e0a07 */
[----:B------:R-:W-:Y:S01]  /*115e0*/  STL [R1+0x4f0], R3 ;  /* 0x0004f00301007387 */ /* 0x000fe20000100800 */
[----:B------:R-:W-:Y:S01]  /*115f0*/  @!P0 IMAD.IADD R20, R20, 0x1, -R7 ;  /* 0x0000000114148824 */ /* 0x000fe200078e0a07 */
[----:B------:R-:W-:Y:S01]  /*11600*/  ISETP.GT.U32.AND P6, PT, R7, R23, PT ;  /* 0x000000170700720c */ /* 0x000fe20003fc4070 */
[----:B------:R-:W-:Y:S01]  /*11610*/  IMAD.HI.U32 R4, R6, R10, RZ ;  /* 0x0000000a06047227 */ /* 0x000fe200078e00ff */
[----:B------:R0:W-:Y:S01]  /*11620*/  STL [R1+0x4ec], R2 ;  /* 0x0004ec0201007387 */ /* 0x0001e20000100800 */
[----:B------:R-:W-:-:S02]  /*11630*/  ISETP.GE.AND P0, PT, R15, RZ, PT ;  /* 0x000000ff0f00720c */ /* 0x000fc40003f06270 */
[----:B------:R-:W-:Y:S01]  /*11640*/  ISETP.GT.U32.AND P5, PT, R7, R19, PT ;  /* 0x000000130700720c */ /* 0x000fe20003fa4070 */
[----:B------:R-:W-:Y:S01]  /*11650*/  @!P4 IMAD.IADD R11, R11, 0x1, -R7 ;  /* 0x000000010b0bc824 */ /* 0x000fe200078e0a07 */
[----:B------:R-:W-:Y:S01]  /*11660*/  ISETP.GE.AND P4, PT, R16, RZ, PT ;  /* 0x000000ff1000720c */ /* 0x000fe20003f86270 */
[----:B------:R-:W-:Y:S02]  /*11670*/  IMAD.MOV R4, RZ, RZ, -R4 ;  /* 0x000000ffff047224 */ /* 0x000fe400078e0a04 */
[----:B------:R-:W-:Y:S02]  /*11680*/  VIADD R5, R0, 0x146 ;  /* 0x0000014600057836 */ /* 0x000fe40000000000 */
[----:B0-----:R-:W-:Y:S02]  /*11690*/  IMAD.MOV.U32 R2, RZ, RZ, R22 ;  /* 0x000000ffff027224 */ /* 0x001fe400078e0016 */
[----:B------:R-:W-:Y:S01]  /*116a0*/  IMAD R10, R7, R4, R10 ;  /* 0x00000004070a7224 */ /* 0x000fe200078e020a */
[----:B------:R-:W-:Y:S01]  /*116b0*/  IABS R12, R5 ;  /* 0x00000005000c7213 */ /* 0x000fe20000000000 */
[----:B------:R-:W-:-:S02]  /*116c0*/  @!P3 IMAD.MOV R2, RZ, RZ, -R2 ;  /* 0x000000ffff02b224 */ /* 0x000fc400078e0a02 */
[--C-:B------:R-:W-:Y:S02]  /*116d0*/  @!P6 IMAD.IADD R23, R23, 0x1, -R7.reuse ;  /* 0x000000011717e824 */ /* 0x100fe400078e0a07 */
[----:B------:R-:W-:Y:S01]  /*116e0*/  @!P5 IMAD.IADD R19, R19, 0x1, -R7 ;  /* 0x000000011313d824 */ /* 0x000fe200078e0a07 */
[----:B------:R0:W-:Y:S01]  /*116f0*/  STL [R1+0x4e8], R2 ;  /* 0x0004e80201007387 */ /* 0x0001e20000100800 */
[C---:B------:R-:W-:Y:S01]  /*11700*/  VIADD R8, R0.reuse, 0x147 ;  /* 0x0000014700087836 */ /* 0x040fe20000000000 */
[C---:B------:R-:W-:Y:S01]  /*11710*/  ISETP.GT.U32.AND P3, PT, R7.reuse, R23, PT ;  /* 0x000000170700720c */ /* 0x040fe20003f64070 */
[----:B------:R-:W-:Y:S01]  /*11720*/  IMAD.MOV.U32 R3, RZ, RZ, R20 ;  /* 0x000000ffff037224 */ /* 0x000fe200078e0014 */
[----:B------:R-:W-:Y:S01]  /*11730*/  ISETP.GT.U32.AND P6, PT, R7, R19, PT ;  /* 0x000000130700720c */ /* 0x000fe20003fc4070 */
[----:B------:R-:W-:Y:S01]  /*11740*/  VIADD R4, R0, 0x148 ;  /* 0x0000014800047836 */ /* 0x000fe20000000000 */
[----:B------:R-:W-:Y:S01]  /*11750*/  ISETP.GE.AND P5, PT, R17, RZ, PT ;  /* 0x000000ff1100720c */ /* 0x000fe20003fa6270 */
[----:B------:R-:W-:Y:S01]  /*11760*/  @!P2 IMAD.MOV R3, RZ, RZ, -R3 ;  /* 0x000000ffff03a224 */ /* 0x000fe200078e0a03 */
[----:B------:R-:W-:Y:S01]  /*11770*/  ISETP.GE.AND P2, PT, R9, RZ, PT ;  /* 0x000000ff0900720c */ /* 0x000fe20003f46270 */
[----:B------:R-:W-:-:S03]  /*11780*/  IMAD.HI.U32 R9, R6, R12, RZ ;  /* 0x0000000c06097227 */ /* 0x000fc600078e00ff */
[----:B------:R2:W-:Y:S01]  /*11790*/  STL [R1+0x4e4], R3 ;  /* 0x0004e40301007387 */ /* 0x0005e20000100800 */
[----:B0-----:R-:W-:Y:S01]  /*117a0*/  IMAD.MOV.U32 R2, RZ, RZ, R11 ;  /* 0x000000ffff027224 */ /* 0x001fe200078e000b */
[----:B------:R-:W-:Y:S01]  /*117b0*/  IABS R11, R8 ;  /* 0x00000008000b7213 */ /* 0x000fe20000000000 */
[----:B------:R-:W-:Y:S01]  /*117c0*/  @!P3 IMAD.IADD R23, R23, 0x1, -R7 ;  /* 0x000000011717b824 */ /* 0x000fe200078e0a07 */
[----:B------:R-:W-:Y:S01]  /*117d0*/  ISETP.GE.AND P3, PT, R8, RZ, PT ;  /* 0x000000ff0800720c */ /* 0x000fe20003f66270 */
[----:B------:R-:W-:Y:S01]  /*117e0*/  @!P0 IMAD.MOV R2, RZ, RZ, -R2 ;  /* 0x000000ffff028224 */ /* 0x000fe200078e0a02 */
[----:B------:R-:W-:Y:S01]  /*117f0*/  ISETP.GT.U32.AND P0, PT, R7, R10, PT ;  /* 0x0000000a0700720c */ /* 0x000fe20003f04070 */
[----:B------:R-:W-:-:S03]  /*11800*/  IMAD.HI.U32 R8, R6, R11, RZ ;  /* 0x0000000b06087227 */ /* 0x000fc600078e00ff */
[----:B------:R0:W-:Y:S01]  /*11810*/  STL [R1+0x4b8], R2 ;  /* 0x0004b80201007387 */ /* 0x0001e20000100800 */
[----:B------:R-:W-:Y:S01]  /*11820*/  @!P6 IMAD.IADD R19, R19, 0x1, -R7 ;  /* 0x000000011313e824 */ /* 0x000fe200078e0a07 */
[----:B------:R-:W-:Y:S01]  /*11830*/  ISETP.GE.AND P6, PT, R5, RZ, PT ;  /* 0x000000ff0500720c */ /* 0x000fe20003fc6270 */
[----:B------:R-:W-:Y:S01]  /*11840*/  IMAD.MOV R9, RZ, RZ, -R9 ;  /* 0x000000ffff097224 */ /* 0x000fe200078e0a09 */
[----:B------:R-:W-:Y:S01]  /*11850*/  IABS R5, R4 ;  /* 0x0000000400057213 */ /* 0x000fe20000000000 */
[----:B------:R-:W-:Y:S02]  /*11860*/  IMAD.MOV R8, RZ, RZ, -R8 ;  /* 0x000000ffff087224 */ /* 0x000fe400078e0a08 */
[----:B------:R-:W-:Y:S02]  /*11870*/  IMAD R12, R7, R9, R12 ;  /* 0x00000009070c7224 */ /* 0x000fe400078e020c */
[----:B------:R-:W-:Y:S02]  /*11880*/  @!P0 IMAD.IADD R10, R10, 0x1, -R7 ;  /* 0x000000010a0a8824 */ /* 0x000fe400078e0a07 */
[----:B--2---:R-:W-:-:S02]  /*11890*/  IMAD.MOV.U32 R3, RZ, RZ, R19 ;  /* 0x000000ffff037224 */ /* 0x004fc400078e0013 */
[----:B0-----:R-:W-:Y:S01]  /*118a0*/  IMAD.MOV.U32 R2, RZ, RZ, R23 ;  /* 0x000000ffff027224 */ /* 0x001fe200078e0017 */
[C---:B------:R-:W-:Y:S01]  /*118b0*/  ISETP.GT.U32.AND P0, PT, R7.reuse, R10, PT ;  /* 0x0000000a0700720c */ /* 0x040fe20003f04070 */
[----:B------:R-:W-:Y:S02]  /*118c0*/  IMAD R11, R7, R8, R11 ;  /* 0x00000008070b7224 */ /* 0x000fe400078e020b */
[----:B------:R-:W-:-:S04]  /*118d0*/  IMAD.HI.U32 R14, R6, R5, RZ ;  /* 0x00000005060e7227 */ /* 0x000fc800078e00ff */
[----:B------:R-:W-:Y:S01]  /*118e0*/  @!P4 IMAD.MOV R3, RZ, RZ, -R3 ;  /* 0x000000ffff03c224 */ /* 0x000fe200078e0a03 */
[C---:B------:R-:W-:Y:S01]  /*118f0*/  ISETP.GT.U32.AND P4, PT, R7.reuse, R12, PT ;  /* 0x0000000c0700720c */ /* 0x040fe20003f84070 */
[----:B------:R-:W-:Y:S01]  /*11900*/  @!P5 IMAD.MOV R2, RZ, RZ, -R2 ;  /* 0x000000ffff02d224 */ /* 0x000fe200078e0a02 */
[----:B------:R-:W-:Y:S01]  /*11910*/  ISETP.GE.AND P5, PT, R4, RZ, PT ;  /* 0x000000ff0400720c */ /* 0x000fe20003fa6270 */
[----:B------:R-:W-:Y:S01]  /*11920*/  IMAD.MOV R14, RZ, RZ, -R14 ;  /* 0x000000ffff0e7224 */ /* 0x000fe200078e0a0e */
[----:B------:R-:W-:Y:S01]  /*11930*/  STL [R1+0x4c4], R3 ;  /* 0x0004c40301007387 */ /* 0x000fe20000100800 */
[----:B------:R-:W-:Y:S01]  /*11940*/  @!P0 IMAD.IADD R10, R10, 0x1, -R7 ;  /* 0x000000010a0a8824 */ /* 0x000fe200078e0a07 */
[C---:B------:R-:W-:Y:S01]  /*11950*/  ISETP.GT.U32.AND P0, PT, R7.reuse, R11, PT ;  /* 0x0000000b0700720c */ /* 0x040fe20003f04070 */
[----:B------:R-:W-:Y:S01]  /*11960*/  IMAD R5, R7, R14, R5 ;  /* 0x0000000e07057224 */ /* 0x000fe200078e0205 */
[----:B------:R0:W-:Y:S01]  /*11970*/  STL [R1+0x4c8], R2 ;  /* 0x0004c80201007387 */ /* 0x0001e20000100800 */
[----:B------:R-:W-:-:S02]  /*11980*/  VIADD R9, R0, 0x149 ;  /* 0x0000014900097836 */ /* 0x000fc40000000000 */
[----:B------:R-:W-:Y:S02]  /*11990*/  VIADD R4, R0, 0x14a ;  /* 0x0000014a00047836 */ /* 0x000fe40000000000 */
[--C-:B------:R-:W-:Y:S01]  /*119a0*/  @!P4 IMAD.IADD R12, R12, 0x1, -R7.reuse ;  /* 0x000000010c0cc824 */ /* 0x100fe200078e0a07 */
[----:B------:R-:W-:Y:S01]  /*119b0*/  IABS R17, R9 ;  /* 0x0000000900117213 */ /* 0x000fe20000000000 */
[----:B------:R-:W-:Y:S01]  /*119c0*/  VIADD R8, R0, 0x14b ;  /* 0x0000014b00087836 */ /* 0x000fe20000000000 */
[----:B------:R-:W-:Y:S01]  /*119d0*/  IABS R21, R4 ;  /* 0x0000000400157213 */ /* 0x000fe20000000000 */
[----:B0-----:R-:W-:Y:S01]  /*119e0*/  IMAD.MOV.U32 R2, RZ, RZ, R10 ;  /* 0x000000ffff027224 */ /* 0x001fe200078e000a */
[----:B------:R-:W-:Y:S01]  /*119f0*/  ISETP.GT.U32.AND P4, PT, R7, R12, PT ;  /* 0x0000000c0700720c */ /* 0x000fe20003f84070 */
[----:B------:R-:W-:Y:S01]  /*11a00*/  @!P0 IMAD.IADD R11, R11, 0x1, -R7 ;  /* 0x000000010b0b8824 */ /* 0x000fe200078e0a07 */
[----:B------:R-:W-:Y:S01]  /*11a10*/  IABS R13, R8 ;  /* 0x00000008000d7213 */ /* 0x000fe20000000000 */
[----:B------:R-:W-:Y:S01]  /*11a20*/  @!P2 IMAD.MOV R2, RZ, RZ, -R2 ;  /* 0x000000ffff02a224 */ /* 0x000fe200078e0a02 */
[C---:B------:R-:W-:Y:S01]  /*11a30*/  ISETP.GT.U32.AND P2, PT, R7.reuse, R5, PT ;  /* 0x000000050700720c */ /* 0x040fe20003f44070 */
[----:B------:R-:W-:Y:S01]  /*11a40*/  IMAD.HI.U32 R15, R6, R17, RZ ;  /* 0x00000011060f7227 */ /* 0x000fe200078e00ff */
[----:B------:R-:W-:-:S02]  /*11a50*/  ISETP.GT.U32.AND P0, PT, R7, R11, PT ;  /* 0x0000000b0700720c */ /* 0x000fc40003f04070 */
[----:B------:R0:W-:Y:S01]  /*11a60*/  STL [R1+0x4cc], R2 ;  /* 0x0004cc0201007387 */ /* 0x0001e20000100800 */
[----:B------:R-:W-:Y:S02]  /*11a70*/  IMAD.MOV R15, RZ, RZ, -R15 ;  /* 0x000000ffff0f7224 */ /* 0x000fe400078e0a0f */
[----:B------:R-:W-:-:S04]  /*11a80*/  IMAD.HI.U32 R10, R6, R21, RZ ;  /* 0x00000015060a7227 */ /* 0x000fc800078e00ff */
[----:B------:R-:W-:Y:S02]  /*11a90*/  IMAD R17, R7, R15, R17 ;  /* 0x0000000f07117224 */ /* 0x000fe400078e0211 */
[--C-:B------:R-:W-:Y:S02]  /*11aa0*/  @!P2 IMAD.IADD R5, R5, 0x1, -R7.reuse ;  /* 0x000000010505a824 */ /* 0x100fe400078e0a07 */
[--C-:B------:R-:W-:Y:S01]  /*11ab0*/  @!P4 IMAD.IADD R12, R12, 0x1, -R7.reuse ;  /* 0x000000010c0cc824 */ /* 0x100fe200078e0a07 */
[----:B------:R-:W-:Y:S01]  /*11ac0*/  ISETP.GE.AND P4, PT, R9, RZ, PT ;  /* 0x000000ff0900720c */ /* 0x000fe20003f86270 */
[----:B------:R-:W-:Y:S01]  /*11ad0*/  @!P0 IMAD.IADD R11, R11, 0x1, -R7 ;  /* 0x000000010b0b8824 */ /* 0x000fe200078e0a07 */
[C---:B------:R-:W-:Y:S01]  /*11ae0*/  ISETP.GT.U32.AND P2, PT, R7.reuse, R5, PT ;  /* 0x000000050700720c */ /* 0x040fe20003f44070 */
[----:B------:R-:W-:Y:S01]  /*11af0*/  IMAD.MOV R10, RZ, RZ, -R10 ;  /* 0x000000ffff0a7224 */ /* 0x000fe200078e0a0a */
[----:B------:R-:W-:Y:S01]  /*11b00*/  ISETP.GT.U32.AND P0, PT, R7, R17, PT ;  /* 0x000000110700720c */ /* 0x000fe20003f04070 */
[----:B------:R-:W-:-:S02]  /*11b10*/  IMAD.MOV.U32 R3, RZ, RZ, R12 ;  /* 0x000000ffff037224 */ /* 0x000fc400078e000c */
[----:B0-----:R-:W-:Y:S02]  /*11b20*/  IMAD.MOV.U32 R2, RZ, RZ, R11 ;  /* 0x000000ffff027224 */ /* 0x001fe400078e000b */
[C---:B------:R-:W-:Y:S02]  /*11b30*/  IMAD R21, R7.reuse, R10, R21 ;  /* 0x0000000a07157224 */ /* 0x040fe400078e0215 */
[----:B------:R-:W-:Y:S02]  /*11b40*/  @!P6 IMAD.MOV R3, RZ, RZ, -R3 ;  /* 0x000000ffff03e224 */ /* 0x000fe400078e0a03 */
[----:B------:R-:W-:Y:S01]  /*11b50*/  @!P3 IMAD.MOV R2, RZ, RZ, -R2 ;  /* 0x000000ffff02b224 */ /* 0x000fe200078e0a02 */
[----:B------:R-:W-:Y:S01]  /*11b60*/  ISETP.GT.U32.AND P6, PT, R7, R21, PT ;  /* 0x000000150700720c */ /* 0x000fe20003fc4070 */
[----:B------:R-:W-:Y:S01]  /*11b70*/  VIADD R9, R0, 0x14c ;  /* 0x0000014c00097836 */ /* 0x000fe20000000000 */
[----:B------:R-:W-:Y:S01]  /*11b80*/  STL [R1+0x4d0], R3 ;  /* 0x0004d00301007387 */ /* 0x000fe20000100800 */
[----:B------:R-:W-:Y:S01]  /*11b90*/  @!P2 IMAD.IADD R5, R5, 0x1, -R7 ;  /* 0x000000010505a824 */ /* 0x000fe200078e0a07 */
[----:B------:R-:W-:Y:S01]  /*11ba0*/  ISETP.GE.AND P3, PT, R4, RZ, PT ;  /* 0x000000ff0400720c */ /* 0x000fe20003f66270 */
[----:B------:R-:W-:Y:S01]  /*11bb0*/  IMAD.HI.U32 R14, R6, R13, RZ ;  /* 0x0000000d060e7227 */ /* 0x000fe200078e00ff */
[----:B------:R0:W-:Y:S01]  /*11bc0*/  STL [R1+0x4e0], R2 ;  /* 0x0004e00201007387 */ /* 0x0001e20000100800 */
[----:B------:R-:W-:-:S02]  /*11bd0*/  IABS R20, R9 ;  /* 0x0000000900147213 */ /* 0x000fc40000000000 */
[----:B------:R-:W-:Y:S01]  /*11be0*/  @!P0 IMAD.IADD R17, R17, 0x1, -R7 ;  /* 0x0000000111118824 */ /* 0x000fe200078e0a07 */
[----:B------:R-:W-:Y:S01]  /*11bf0*/  ISETP.GE.AND P0, PT, R8, RZ, PT ;  /* 0x000000ff0800720c */ /* 0x000fe20003f06270 */
[----:B------:R-:W-:Y:S02]  /*11c00*/  IMAD.MOV R14, RZ, RZ, -R14 ;  /* 0x000000ffff0e7224 */ /* 0x000fe400078e0a0e */
[----:B------:R-:W-:Y:S02]  /*11c10*/  VIADD R10, R0, 0x14d ;  /* 0x0000014d000a7836 */ /* 0x000fe40000000000 */
[C---:B------:R-:W-:Y:S02]  /*11c20*/  IMAD R13, R7.reuse, R14, R13 ;  /* 0x0000000e070d7224 */ /* 0x040fe400078e020d */
[----:B0-----:R-:W-:Y:S01]  /*11c30*/  IMAD.MOV.U32 R2, RZ, RZ, R5 ;  /* 0x000000ffff027224 */ /* 0x001fe200078e0005 */
[----:B------:R-:W-:Y:S01]  /*11c40*/  IABS R19, R10 ;  /* 0x0000000a00137213 */ /* 0x000fe20000000000 */
[----:B------:R-:W-:Y:S01]  /*11c50*/  IMAD.HI.U32 R11, R6, R20, RZ ;  /* 0x00000014060b7227 */ /* 0x000fe200078e00ff */
[----:B------:R-:W-:-:S03]  /*11c60*/  ISETP.GT.U32.AND P2, PT, R7, R13, PT ;  /* 0x0000000d0700720c */ /* 0x000fc60003f44070 */
[----:B------:R-:W-:Y:S01]  /*11c70*/  @!P5 IMAD.MOV R2, RZ, RZ, -R2 ;  /* 0x000000ffff02d224 */ /* 0x000fe200078e0a02 */
[----:B------:R-:W-:Y:S01]  /*11c80*/  ISETP.GT.U32.AND P5, PT, R7, R17, PT ;  /* 0x000000110700720c */ /* 0x000fe20003fa4070 */
[----:B------:R-:W-:Y:S02]  /*11c90*/  IMAD.MOV R11, RZ, RZ, -R11 ;  /* 0x000000ffff0b7224 */ /* 0x000fe400078e0a0b */
[----:B------:R-:W-:Y:S01]  /*11ca0*/  VIADD R8, R0, 0x14e ;  /* 0x0000014e00087836 */ /* 0x000fe20000000000 */
[----:B------:R0:W-:Y:S01]  /*11cb0*/  STL [R1+0x4d4], R2 ;  /* 0x0004d40201007387 */ /* 0x0001e20000100800 */
[----:B------:R-:W-:Y:S02]  /*11cc0*/  @!P6 IMAD.IADD R21, R21, 0x1, -R7 ;  /* 0x000000011515e824 */ /* 0x000fe400078e0a07 */
        /* <DEDUP_REMOVED lines=8> */
[----:B------:R-:W-:Y:S02]  /*11d50*/  @!P2 IMAD.IADD R13, R13, 0x1, -R7 ;  /* 0x000000010d0da824 */ /* 0x000fe400078e0a07 */
[C---:B------:R-:W-:Y:S02]  /*11d60*/  IMAD R19, R7.reuse, R4, R19 ;  /* 0x0000000407137224 */ /* 0x040fe400078e0213 */
[----:B------:R-:W-:Y:S01]  /*11d70*/  IMAD.MOV R15, RZ, RZ, -R15 ;  /* 0x000000ffff0f7224 */ /* 0x000fe200078e0a0f */
[----:B------:R-:W-:Y:S01]  /*11d80*/  ISETP.GT.U32.AND P2, PT, R7, R13, PT ;  /* 0x0000000d0700720c */ /* 0x000fe20003f44070 */
[C---:B------:R-:W-:Y:S02]  /*11d90*/  VIADD R12, R0.reuse, 0x14f ;  /* 0x0000014f000c7836 */ /* 0x040fe40000000000 */
[----:B------:R-:W-:Y:S01]  /*11da0*/  @!P6 IMAD.IADD R21, R21, 0x1, -R7 ;  /* 0x000000011515e824 */ /* 0x000fe200078e0a07 */
[C---:B------:R-:W-:Y:S01]  /*11db0*/  ISETP.GT.U32.AND P6, PT, R7.reuse, R19, PT ;  /* 0x000000130700720c */ /* 0x040fe20003fc4070 */
[----:B------:R-:W-:Y:S01]  /*11dc0*/  IMAD R18, R7, R15, R18 ;  /* 0x0000000f07127224 */ /* 0x000fe200078e0212 */
[----:B------:R-:W-:Y:S01]  /*11dd0*/  IABS R14, R12 ;  /* 0x0000000c000e7213 */ /* 0x000fe20000000000 */
[----:B------:R-:W-:-:S02]  /*11de0*/  VIADD R5, R0, 0x150 ;  /* 0x0000015000057836 */ /* 0x000fc40000000000 */
[----:B------:R-:W-:Y:S01]  /*11df0*/  @!P5 IMAD.IADD R20, R20, 0x1, -R7 ;  /* 0x000000011414d824 */ /* 0x000fe200078e0a07 */
[----:B------:R-:W-:Y:S01]  /*11e00*/  ISETP.GT.U32.AND P5, PT, R7, R18, PT ;  /* 0x000000120700720c */ /* 0x000fe20003fa4070 */
[----:B------:R-:W-:Y:S01]  /*11e10*/  IMAD.MOV.U32 R3, RZ, RZ, R17 ;  /* 0x000000ffff037224 */ /* 0x000fe200078e0011 */
[----:B------:R-:W-:Y:S01]  /*11e20*/  IABS R4, R5 ;  /* 0x0000000500047213 */ /* 0x000fe20000000000 */
[----:B0-----:R-:W-:Y:S02]  /*11e30*/  IMAD.MOV.U32 R2, RZ, RZ, R21 ;  /* 0x000000ffff027224 */ /* 0x001fe400078e0015 */
[----:B------:R-:W-:Y:S02]  /*11e40*/  VIADD R11, R0, 0x151 ;  /* 0x00000151000b7836 */ /* 0x000fe40000000000 */
[----:B------:R-:W-:-:S04]  /*11e50*/  IMAD.HI.U32 R16, R6, R14, RZ ;  /* 0x0000000e06107227 */ /* 0x000fc800078e00ff */
[----:B------:R-:W-:Y:S01]  /*11e60*/  @!P4 IMAD.MOV R3, RZ, RZ, -R3 ;  /* 0x000000ffff03c224 */ /* 0x000fe200078e0a03 */
[----:B------:R-:W-:Y:S01]  /*11e70*/  ISETP.GT.U32.AND P4, PT, R7, R20, PT ;  /* 0x000000140700720c */ /* 0x000fe20003f84070 */
[----:B------:R-:W-:-:S03]  /*11e80*/  IMAD.HI.U32 R15, R6, R4, RZ ;  /* 0x00000004060f7227 */ /* 0x000fc600078e00ff */
[----:B------:R-:W-:Y:S01]  /*11e90*/  STL [R1+0x4b0], R3 ;  /* 0x0004b00301007387 */ /* 0x000fe20000100800 */
[----:B------:R-:W-:Y:S01]  /*11ea0*/  @!P3 IMAD.MOV R2, RZ, RZ, -R2 ;  /* 0x000000ffff02b224 */ /* 0x000fe200078e0a02 */
[----:B------:R-:W-:Y:S01]  /*11eb0*/  IADD3 R15, PT, PT, -R15, RZ, RZ ;  /* 0x000000ff0f0f7210 */ /* 0x000fe20007ffe1ff */
[--C-:B------:R-:W-:Y:S01]  /*11ec0*/  @!P2 IMAD.IADD R13, R13, 0x1, -R7.reuse ;  /* 0x000000010d0da824 */ /* 0x100fe200078e0a07 */
[----:B------:R-:W-:Y:S01]  /*11ed0*/  ISETP.GE.AND P2, PT, R9, RZ, PT ;  /* 0x000000ff0900720c */ /* 0x000fe20003f46270 */
[----:B------:R-:W-:Y:S01]  /*11ee0*/  IMAD.MOV R16, RZ, RZ, -R16 ;  /* 0x000000ffff107224 */ /* 0x000fe200078e0a10 */
[----:B------:R-:W-:Y:S01]  /*11ef0*/  IABS R9, R11 ;  /* 0x0000000b00097213 */ /* 0x000fe20000000000 */
[--C-:B------:R-:W-:Y:S01]  /*11f00*/  @!P6 IMAD.IADD R19, R19, 0x1, -R7.reuse ;  /* 0x000000011313e824 */ /* 0x100fe200078e0a07 */
[----:B------:R0:W-:Y:S01]  /*11f10*/  STL [R1+0x4a0], R2 ;  /* 0x0004a00201007387 */ /* 0x0001e20000100800 */
[C---:B------:R-:W-:Y:S01]  /*11f20*/  IMAD R14, R7.reuse, R16, R14 ;  /* 0x00000010070e7224 */ /* 0x040fe200078e020e */
[----:B------:R-:W-:Y:S01]  /*11f30*/  ISETP.GE.AND P6, PT, R10, RZ, PT ;  /* 0x000000ff0a00720c */ /* 0x000fe20003fc6270 */
[----:B------:R-:W-:Y:S01]  /*11f40*/  @!P5 IMAD.IADD R18, R18, 0x1, -R7 ;  /* 0x000000011212d824 */ /* 0x000fe200078e0a07 */
[----:B------:R-:W-:Y:S01]  /*11f50*/  ISETP.GT.U32.AND P5, PT, R7, R19, PT ;  /* 0x000000130700720c */ /* 0x000fe20003fa4070 */
[----:B------:R-:W-:-:S03]  /*11f60*/  IMAD.HI.U32 R17, R6, R9, RZ ;  /* 0x0000000906117227 */ /* 0x000fc600078e00ff */
[C---:B------:R-:W-:Y:S01]  /*11f70*/  ISETP.GT.U32.AND P3, PT, R7.reuse, R18, PT ;  /* 0x000000120700720c */ /* 0x040fe20003f64070 */
[C---:B------:R-:W-:Y:S02]  /*11f80*/  IMAD R4, R7.reuse, R15, R4 ;  /* 0x0000000f07047224 */ /* 0x040fe400078e0204 */
[----:B0-----:R-:W-:Y:S02]  /*11f90*/  IMAD.MOV.U32 R2, RZ, RZ, R13 ;  /* 0x000000ffff027224 */ /* 0x001fe400078e000d */
[----:B------:R-:W-:Y:S02]  /*11fa0*/  IMAD.MOV R17, RZ, RZ, -R17 ;  /* 0x000000ffff117224 */ /* 0x000fe400078e0a11 */
[----:B------:R-:W-:Y:S01]  /*11fb0*/  @!P0 IMAD.MOV R2, RZ, RZ, -R2 ;  /* 0x000000ffff028224 */ /* 0x000fe200078e0a02 */
[C---:B------:R-:W-:Y:S01]  /*11fc0*/  ISETP.GT.U32.AND P0, PT, R7.reuse, R14, PT ;  /* 0x0000000e0700720c */ /* 0x040fe20003f04070 */
        /* <DEDUP_REMOVED lines=9> */
[----:B------:R-:W-:Y:S01]  /*12060*/  VIADD R15, R0, 0x153 ;  /* 0x00000153000f7836 */ /* 0x000fe20000000000 */
[----:B------:R-:W-:Y:S01]  /*12070*/  ISETP.GE.AND P3, PT, R8, RZ, PT ;  /* 0x000000ff0800720c */ /* 0x000fe20003f66270 */
[----:B------:R-:W-:Y:S01]  /*12080*/  @!P0 IMAD.IADD R14, R14, 0x1, -R7 ;  /* 0x000000010e0e8824 */ /* 0x000fe200078e0a07 */
[----:B------:R-:W-:Y:S01]  /*12090*/  ISETP.GE.AND P0, PT, R12, RZ, PT ;  /* 0x000000ff0c00720c */ /* 0x000fe20003f06270 */
[----:B0-----:R-:W-:Y:S01]  /*120a0*/  IMAD.MOV.U32 R2, RZ, RZ, R20 ;  /* 0x000000ffff027224 */ /* 0x001fe200078e0014 */
[----:B------:R-:W-:Y:S01]  /*120b0*/  IABS R13, R15 ;  /* 0x0000000f000d7213 */ /* 0x000fe20000000000 */
[----:B------:R-:W-:-:S04]  /*120c0*/  IMAD.HI.U32 R21, R6, R16, RZ ;  /* 0x0000001006157227 */ /* 0x000fc800078e00ff */
[----:B------:R-:W-:Y:S01]  /*120d0*/  @!P4 IMAD.IADD R4, R4, 0x1, -R7 ;  /* 0x000000010404c824 */ /* 0x000fe200078e0a07 */
        /* <DEDUP_REMOVED lines=9> */
[----:B------:R-:W-:-:S04]  /*12170*/  IMAD.HI.U32 R17, R6, R13, RZ ;  /* 0x0000000d06117227 */ /* 0x000fc800078e00ff */
[----:B------:R-:W-:Y:S02]  /*12180*/  VIADD R8, R0, 0x154 ;  /* 0x0000015400087836 */ /* 0x000fe40000000000 */
[----:B0-----:R-:W-:Y:S02]  /*12190*/  IMAD.MOV.U32 R2, RZ, RZ, R18 ;  /* 0x000000ffff027224 */ /* 0x001fe400078e0012 */
[----:B------:R-:W-:Y:S01]  /*121a0*/  @!P6 IMAD.MOV R3, RZ, RZ, -R3 ;  /* 0x000000ffff03e224 */ /* 0x000fe200078e0a03 */
[----:B------:R-:W-:Y:S01]  /*121b0*/  IABS R16, R8 ;  /* 0x0000000800107213 */ /* 0x000fe20000000000 */
[----:B------:R-:W-:Y:S01]  /*121c0*/  @!P3 IMAD.MOV R2, RZ, RZ, -R2 ;  /* 0x000000ffff02b224 */ /* 0x000fe200078e0a02 */
[----:B------:R-:W-:Y:S01]  /*121d0*/  ISETP.GT.U32.AND P3, PT, R7, R12, PT ;  /* 0x0000000c0700720c */ /* 0x000fe20003f64070 */
[----:B------:R-:W-:Y:S01]  /*121e0*/  IMAD.MOV R17, RZ, RZ, -R17 ;  /* 0x000000ffff117224 */ /* 0x000fe200078e0a11 */
[----:B------:R-:W-:Y:S01]  /*121f0*/  ISETP.GE.AND P6, PT, R5, RZ, PT ;  /* 0x000000ff0500720c */ /* 0x000fe20003fc6270 */
[----:B------:R-:W-:Y:S01]  /*12200*/  @!P4 IMAD.IADD R14, R14, 0x1, -R7 ;  /* 0x000000010e0ec824 */ /* 0x000fe200078e0a07 */
[----:B------:R-:W-:Y:S01]  /*12210*/  STL [R1+0x3f0], R3 ;  /* 0x0003f00301007387 */ /* 0x000fe20000100800 */
[----:B------:R-:W-:Y:S01]  /*12220*/  IMAD R5, R7, R17, R13 ;  /* 0x0000001107057224 */ /* 0x000fe200078e020d */
[----:B------:R-:W-:Y:S01]  /*12230*/  ISETP.GE.AND P4, PT, R11, RZ, PT ;  /* 0x000000ff0b00720c */ /* 0x000fe20003f86270 */
[----:B------:R-:W-:Y:S01]  /*12240*/  IMAD.HI.U32 R17, R6, R16, RZ ;  /* 0x0000001006117227 */ /* 0x000fe200078e00ff */
[----:B------:R0:W-:Y:S03]  /*12250*/  STL [R1+0x3f8], R2 ;  /* 0x0003f80201007387 */ /* 0x0001e60000100800 */
[--C-:B------:R-:W-:Y:S01]  /*12260*/  @!P5 IMAD.IADD R4, R4, 0x1, -R7.reuse ;  /* 0x000000010404d824 */ /* 0x100fe200078e0a07 */
[----:B------:R-:W-:Y:S01]  /*12270*/  ISETP.GT.U32.AND P5, PT, R7, R5, PT ;  /* 0x000000050700720c */ /* 0x000fe20003fa4070 */
[----:B------:R-:W-:Y:S01]  /*12280*/  @!P2 IMAD.IADD R9, R9, 0x1, -R7 ;  /* 0x000000010909a824 */ /* 0x000fe200078e0a07 */
[----:B------:R-:W-:Y:S01]  /*12290*/  ISETP.GE.AND P2, PT, R10, RZ, PT ;  /* 0x000000ff0a00720c */ /* 0x000fe20003f46270 */
[----:B------:R-:W-:-:S02]  /*122a0*/  IMAD.MOV R17, RZ, RZ, -R17 ;  /* 0x000000ffff117224 */ /* 0x000fc400078e0a11 */
[--C-:B------:R-:W-:Y:S01]  /*122b0*/  @!P3 IMAD.IADD R12, R12, 0x1, -R7.reuse ;  /* 0x000000010c0cb824 */ /* 0x100fe200078e0a07 */
[----:B------:R-:W-:Y:S01]  /*122c0*/  ISETP.GE.AND P3, PT, R15, RZ, PT ;  /* 0x000000ff0f00720c */ /* 0x000fe20003f66270 */
[----:B0-----:R-:W-:Y:S02]  /*122d0*/  IMAD.MOV.U32 R2, RZ, RZ, R14 ;  /* 0x000000ffff027224 */ /* 0x001fe400078e000e */
[----:B------:R-:W-:Y:S02]  /*122e0*/  VIADD R13, R0, 0x155 ;  /* 0x00000155000d7836 */ /* 0x000fe40000000000 */
[----:B------:R-:W-:Y:S01]  /*122f0*/  @!P0 IMAD.MOV R2, RZ, RZ, -R2 ;  /* 0x000000ffff028224 */ /* 0x000fe200078e0a02 */
[C---:B------:R-:W-:Y:S01]  /*12300*/  ISETP.GT.U32.AND P0, PT, R7.reuse, R12, PT ;  /* 0x0000000c0700720c */ /* 0x040fe20003f04070 */
[----:B------:R-:W-:Y:S01]  /*12310*/  IMAD R16, R7, R17, R16 ;  /* 0x0000001107107224 */ /* 0x000fe200078e0210 */
[----:B------:R-:W-:Y:S01]  /*12320*/  IABS R11, R13 ;  /* 0x0000000d000b7213 */ /* 0x000fe20000000000 */
[----:B------:R-:W-:Y:S01]  /*12330*/  @!P5 IMAD.IADD R5, R5, 0x1, -R7 ;  /* 0x000000010505d824 */ /* 0x000fe200078e0a07 */
[----:B------:R0:W-:Y:S01]  /*12340*/  STL [R1+0x428], R2 ;  /* 0x0004280201007387 */ /* 0x0001e20000100800 */
[----:B------:R-:W-:-:S02]  /*12350*/  IMAD.MOV.U32 R3, RZ, RZ, R4 ;  /* 0x000000ffff037224 */ /* 0x000fc400078e0004 */
[----:B------:R-:W-:Y:S01]  /*12360*/  IMAD.HI.U32 R14, R6, R11, RZ ;  /* 0x0000000b060e7227 */ /* 0x000fe200078e00ff */
[----:B------:R-:W-:-:S03]  /*12370*/  ISETP.GT.U32.AND P5, PT, R7, R5, PT ;  /* 0x000000050700720c */ /* 0x000fc60003fa4070 */
[----:B------:R-:W-:Y:S02]  /*12380*/  VIADD R10, R0, 0x156 ;  /* 0x00000156000a7836 */ /* 0x000fe40000000000 */
[----:B------:R-:W-:Y:S02]  /*12390*/  IMAD.MOV R4, RZ, RZ, -R14 ;  /* 0x000000ffff047224 */ /* 0x000fe400078e0a0e */
[----:B0-----:R-:W-:Y:S01]  /*123a0*/  IMAD.MOV.U32 R2, RZ, RZ, R9 ;  /* 0x000000ffff027224 */ /* 0x001fe200078e0009 */
[----:B------:R-:W-:Y:S01]  /*123b0*/  IABS R15, R10 ;  /* 0x0000000a000f7213 */ /* 0x000fe20000000000 */
[----:B------:R-:W-:Y:S01]  /*123c0*/  @!P6 IMAD.MOV R3, RZ, RZ, -R3 ;  /* 0x000000ffff03e224 */ /* 0x000fe200078e0a03 */
[----:B------:R-:W-:Y:S01]  /*123d0*/  ISETP.GE.AND P6, PT, R8, RZ, PT ;  /* 0x000000ff0800720c */ /* 0x000fe20003fc6270 */
[----:B------:R-:W-:Y:S01]  /*123e0*/  @!P4 IMAD.MOV R2, RZ, RZ, -R2 ;  /* 0x000000ffff02c224 */ /* 0x000fe200078e0a02 */
[C---:B------:R-:W-:Y:S01]  /*123f0*/  ISETP.GT.U32.AND P4, PT, R7.reuse, R16, PT ;  /* 0x000000100700720c */ /* 0x040fe20003f84070 */
[----:B------:R-:W-:Y:S01]  /*12400*/  @!P0 IMAD.IADD R12, R12, 0x1, -R7 ;  /* 0x000000010c0c8824 */ /* 0x000fe200078e0a07 */
[----:B------:R-:W-:Y:S01]  /*12410*/  STL [R1+0x434], R3 ;  /* 0x0004340301007387 */ /* 0x000fe20000100800 */
[----:B------:R-:W-:-:S02]  /*12420*/  IMAD R11, R7, R4, R11 ;  /* 0x00000004070b7224 */ /* 0x000fc400078e020b */
[----:B------:R-:W-:Y:S01]  /*12430*/  VIADD R4, R0, 0x158 ;  /* 0x0000015800047836 */ /* 0x000fe20000000000 */
[----:B------:R0:W-:Y:S01]  /*12440*/  STL [R1+0x470], R2 ;  /* 0x0004700201007387 */ /* 0x0001e20000100800 */
[----:B------:R-:W-:Y:S01]  /*12450*/  IMAD.HI.U32 R8, R6, R15, RZ ;  /* 0x0000000f06087227 */ /* 0x000fe200078e00ff */
[----:B------:R-:W-:-:S03]  /*12460*/  ISETP.GT.U32.AND P0, PT, R7, R11, PT ;  /* 0x0000000b0700720c */ /* 0x000fc60003f04070 */
[--C-:B------:R-:W-:Y:S01]  /*12470*/  @!P5 IMAD.IADD R5, R5, 0x1, -R7.reuse ;  /* 0x000000010505d824 */ /* 0x100fe200078e0a07 */
[----:B------:R-:W-:Y:S01]  /*12480*/  ISETP.GE.AND P5, PT, R13, RZ, PT ;  /* 0x000000ff0d00720c */ /* 0x000fe20003fa6270 */
[----:B------:R-:W-:Y:S01]  /*12490*/  @!P4 IMAD.IADD R16, R16, 0x1, -R7 ;  /* 0x000000011010c824 */ /* 0x000fe200078e0a07 */
[----:B------:R-:W-:Y:S01]  /*124a0*/  IABS R13, R4 ;  /* 0x00000004000d7213 */ /* 0x000fe20000000000 */
[----:B------:R-:W-:Y:S02]  /*124b0*/  IMAD.MOV R8, RZ, RZ, -R8 ;  /* 0x000000ffff087224 */ /* 0x000fe400078e0a08 */
[----:B0-----:R-:W-:Y:S01]  /*124c0*/  IMAD.MOV.U32 R2, RZ, RZ, R12 ;  /* 0x000000ffff027224 */ /* 0x001fe200078e000c */
[C---:B------:R-:W-:Y:S01]  /*124d0*/  ISETP.GT.U32.AND P4, PT, R7.reuse, R16, PT ;  /* 0x000000100700720c */ /* 0x040fe20003f84070 */
[----:B------:R-:W-:Y:S02]  /*124e0*/  IMAD R15, R7, R8, R15 ;  /* 0x00000008070f7224 */ /* 0x000fe400078e020f */
[----:B------:R-:W-:Y:S01]  /*124f0*/  @!P2 IMAD.MOV R2, RZ, RZ, -R2 ;  /* 0x000000ffff02a224 */ /* 0x000fe200078e0a02 */
[----:B------:R-:W-:Y:S01]  /*12500*/  ISETP.GE.AND P2, PT, R10, RZ, PT ;  /* 0x000000ff0a00720c */ /* 0x000fe20003f46270 */
[----:B------:R-:W-:-:S02]  /*12510*/  VIADD R9, R0, 0x157 ;  /* 0x0000015700097836 */ /* 0x000fc40000000000 */
[----:B------:R-:W-:Y:S01]  /*12520*/  IMAD.HI.U32 R8, R6, R13, RZ ;  /* 0x0000000d06087227 */ /* 0x000fe200078e00ff */
[----:B------:R0:W-:Y:S02]  /*12530*/  STL [R1+0x490], R2 ;  /* 0x0004900201007387 */ /* 0x0001e40000100800 */
[----:B------:R-:W-:Y:S01]  /*12540*/  IABS R14, R9 ;  /* 0x00000009000e7213 */ /* 0x000fe20000000000 */
[--C-:B------:R-:W-:Y:S02]  /*12550*/  @!P0 IMAD.IADD R11, R11, 0x1, -R7.reuse ;  /* 0x000000010b0b8824 */ /* 0x100fe400078e0a07 */
[----:B------:R-:W-:Y:S02]  /*12560*/  IMAD.MOV R8, RZ, RZ, -R8 ;  /* 0x000000ffff087224 */ /* 0x000fe400078e0a08 */
[----:B------:R-:W-:Y:S01]  /*12570*/  @!P4 IMAD.IADD R16, R16, 0x1, -R7 ;  /* 0x000000011010c824 */ /* 0x000fe200078e0a07 */
[C---:B------:R-:W-:Y:S01]  /*12580*/  ISETP.GT.U32.AND P0, PT, R7.reuse, R11, PT ;  /* 0x0000000b0700720c */ /* 0x040fe20003f04070 */
[----:B------:R-:W-:Y:S01]  /*12590*/  IMAD R13, R7, R8, R13 ;  /* 0x00000008070d7224 */ /* 0x000fe200078e020d */
[----:B------:R-:W-:Y:S01]  /*125a0*/  ISETP.GE.AND P4, PT, R9, RZ, PT ;  /* 0x000000ff0900720c */ /* 0x000fe20003f86270 */
[----:B0-----:R-:W-:-:S02]  /*125b0*/  IMAD.MOV.U32 R2, RZ, RZ, R5 ;  /* 0x000000ffff027224 */ /* 0x001fc400078e0005 */
[----:B------:R-:W-:Y:S02]  /*125c0*/  IMAD.MOV.U32 R3, RZ, RZ, R16 ;  /* 0x000000ffff037224 */ /* 0x000fe400078e0010 */
[----:B------:R-:W-:Y:S01]  /*125d0*/  @!P3 IMAD.MOV R2, RZ, RZ, -R2 ;  /* 0x000000ffff02b224 */ /* 0x000fe200078e0a02 */
[----:B------:R-:W-:Y:S01]  /*125e0*/  ISETP.GT.U32.AND P3, PT, R7, R15, PT ;  /* 0x0000000f0700720c */ /* 0x000fe20003f64070 */
[----:B------:R-:W-:-:S03]  /*125f0*/  IMAD.HI.U32 R10, R6, R14, RZ ;  /* 0x0000000e060a7227 */ /* 0x000fc600078e00ff */
[----:B------:R0:W-:Y:S01]  /*12600*/  STL [R1+0x480], R2 ;  /* 0x0004800201007387 */ /* 0x0001e20000100800 */
[----:B------:R-:W-:Y:S02]  /*12610*/  VIADD R5, R0, 0x159 ;  /* 0x0000015900057836 */ /* 0x000fe40000000000 */
[----:B------:R-:W-:Y:S01]  /*12620*/  @!P6 IMAD.MOV R3, RZ, RZ, -R3 ;  /* 0x000000ffff03e224 */ /* 0x000fe200078e0a03 */
[----:B------:R-:W-:Y:S01]  /*12630*/  ISETP.GT.U32.AND P6, PT, R7, R13, PT ;  /* 0x0000000d0700720c */ /* 0x000fe20003fc4070 */
[----:B------:R-:W-:Y:S01]  /*12640*/  IMAD.MOV R10, RZ, RZ, -R10 ;  /* 0x000000ffff0a7224 */ /* 0x000fe200078e0a0a */
[----:B------:R-:W-:Y:S01]  /*12650*/  IABS R9, R5 ;  /* 0x0000000500097213 */ /* 0x000fe20000000000 */
[--C-:B------:R-:W-:Y:S01]  /*12660*/  @!P0 IMAD.IADD R11, R11, 0x1, -R7.reuse ;  /* 0x000000010b0b8824 */ /* 0x100fe200078e0a07 */
[----:B------:R2:W-:Y:S01]  /*12670*/  STL [R1+0x478], R3 ;  /* 0x0004780301007387 */ /* 0x0005e20000100800 */
[----:B------:R-:W-:Y:S02]  /*12680*/  @!P3 IMAD.IADD R15, R15, 0x1, -R7 ;  /* 0x000000010f0fb824 */ /* 0x000fe400078e0a07 */
[----:B------:R-:W-:-:S02]  /*12690*/  IMAD R14, R7, R10, R14 ;  /* 0x0000000a070e7224 */ /* 0x000fc400078e020e */
[----:B------:R-:W-:Y:S01]  /*126a0*/  VIADD R8, R0, 0x15a ;  /* 0x0000015a00087836 */ /* 0x000fe20000000000 */
[C---:B------:R-:W-:Y:S01]  /*126b0*/  ISETP.GT.U32.AND P3, PT, R7.reuse, R15, PT ;  /* 0x0000000f0700720c */ /* 0x040fe20003f64070 */
[----:B------:R-:W-:Y:S01]  /*126c0*/  IMAD.HI.U32 R16, R6, R9, RZ ;  /* 0x0000000906107227 */ /* 0x000fe200078e00ff */
[----:B------:R-:W-:Y:S02]  /*126d0*/  ISETP.GT.U32.AND P0, PT, R7, R14, PT ;  /* 0x0000000e0700720c */ /* 0x000fe40003f04070 */
[----:B------:R-:W-:Y:S01]  /*126e0*/  IABS R10, R8 ;  /* 0x00000008000a7213 */ /* 0x000fe20000000000 */
[----:B0-----:R-:W-:Y:S02]  /*126f0*/  IMAD.MOV.U32 R2, RZ, RZ, R11 ;  /* 0x000000ffff027224 */ /* 0x001fe400078e000b */
[----:B------:R-:W-:Y:S02]  /*12700*/  IMAD.MOV R11, RZ, RZ, -R16 ;  /* 0x000000ffff0b7224 */ /* 0x000fe400078e0a10 */
[----:B------:R-:W-:-:S02]  /*12710*/  @!P6 IMAD.IADD R13, R13, 0x1, -R7 ;  /* 0x000000010d0de824 */ /* 0x000fc400078e0a07 */
[C---:B------:R-:W-:Y:S02]  /*12720*/  IMAD R9, R7.reuse, R11, R9 ;  /* 0x0000000b07097224 */ /* 0x040fe400078e0209 */
[----:B------:R-:W-:Y:S01]  /*12730*/  IMAD.HI.U32 R11, R6, R10, RZ ;  /* 0x0000000a060b7227 */ /* 0x000fe200078e00ff */
[----:B------:R-:W-:-:S03]  /*12740*/  ISETP.GT.U32.AND P6, PT, R7, R13, PT ;  /* 0x0000000d0700720c */ /* 0x000fc60003fc4070 */
[--C-:B------:R-:W-:Y:S01]  /*12750*/  @!P3 IMAD.IADD R15, R15, 0x1, -R7.reuse ;  /* 0x000000010f0fb824 */ /* 0x100fe200078e0a07 */
[C---:B------:R-:W-:Y:S01]  /*12760*/  ISETP.GT.U32.AND P3, PT, R7.reuse, R9, PT ;  /* 0x000000090700720c */ /* 0x040fe20003f64070 */
[----:B------:R-:W-:Y:S02]  /*12770*/  @!P0 IMAD.IADD R14, R14, 0x1, -R7 ;  /* 0x000000010e0e8824 */ /* 0x000fe400078e0a07 */
[----:B------:R-:W-:Y:S02]  /*12780*/  IMAD.MOV R11, RZ, RZ, -R11 ;  /* 0x000000ffff0b7224 */ /* 0x000fe400078e0a0b */
[----:B------:R-:W-:Y:S01]  /*12790*/  VIADD R12, R0, 0x15b ;  /* 0x0000015b000c7836 */ /* 0x000fe20000000000 */
[C---:B------:R-:W-:Y:S01]  /*127a0*/  ISETP.GT.U32.AND P0, PT, R7.reuse, R14, PT ;  /* 0x0000000e0700720c */ /* 0x040fe20003f04070 */
[----:B------:R-:W-:Y:S02]  /*127b0*/  IMAD R10, R7, R11, R10 ;  /* 0x0000000b070a7224 */ /* 0x000fe400078e020a */
[----:B------:R-:W-:Y:S01]  /*127c0*/  @!P5 IMAD.MOV R2, RZ, RZ, -R2 ;  /* 0x000000ffff02d224 */ /* 0x000fe200078e0a02 */
[----:B------:R-:W-:Y:S01]  /*127d0*/  ISETP.GE.AND P5, PT, R4, RZ, PT ;  /* 0x000000ff0400720c */ /* 0x000fe20003fa6270 */
[--C-:B------:R-:W-:Y:S01]  /*127e0*/  @!P6 IMAD.IADD R13, R13, 0x1, -R7.reuse ;  /* 0x000000010d0de824 */ /* 0x100fe200078e0a07 */
[----:B------:R-:W-:Y:S01]  /*127f0*/  ISETP.GT.U32.AND P6, PT, R7, R10, PT ;  /* 0x0000000a0700720c */ /* 0x000fe20003fc4070 */
[----:B------:R-:W-:Y:S01]  /*12800*/  @!P3 IMAD.IADD R9, R9, 0x1, -R7 ;  /* 0x000000010909b824 */ /* 0x000fe200078e0a07 */
[----:B------:R-:W-:Y:S01]  /*12810*/  IABS R4, R12 ;  /* 0x0000000c00047213 */ /* 0x000fe20000000000 */
[----:B------:R0:W-:Y:S01]  /*12820*/  STL [R1+0x474], R2 ;  /* 0x0004740201007387 */ /* 0x0001e20000100800 */
[----:B------:R-:W-:-:S02]  /*12830*/  VIADD R11, R0, 0x15d ;  /* 0x0000015d000b7836 */ /* 0x000fc40000000000 */
[----:B------:R-:W-:Y:S01]  /*12840*/  ISETP.GT.U32.AND P3, PT, R7, R9, PT ;  /* 0x000000090700720c */ /* 0x000fe20003f64070 */
[----:B------:R-:W-:Y:S01]  /*12850*/  @!P0 IMAD.IADD R14, R14, 0x1, -R7 ;  /* 0x000000010e0e8824 */ /* 0x000fe200078e0a07 */
[----:B------:R-:W-:Y:S01]  /*12860*/  ISETP.GE.AND P0, PT, R8, RZ, PT ;  /* 0x000000ff0800720c */ /* 0x000fe20003f06270 */
[----:B------:R-:W-:Y:S01]  /*12870*/  VIADD R8, R0, 0x15c ;  /* 0x0000015c00087836 */ /* 0x000fe20000000000 */
[----:B------:R-:W-:Y:S01]  /*12880*/  IABS R16, R11 ;  /* 0x0000000b00107213 */ /* 0x000fe20000000000 */
[----:B--2---:R-:W-:Y:S02]  /*12890*/  IMAD.MOV.U32 R3, RZ, RZ, R14 ;  /* 0x000000ffff037224 */ /* 0x004fe400078e000e */
        /* <DEDUP_REMOVED lines=16> */
[----:B0-----:R-:W-:Y:S01]  /*129a0*/  IMAD.MOV.U32 R2, RZ, RZ, R13 ;  /* 0x000000ffff027224 */ /* 0x001fe200078e000d */
[----:B------:R-:W-:Y:S01]  /*129b0*/  IADD3 R12, PT, PT, -R12, RZ, RZ ;  /* 0x000000ff0c0c7210 */ /* 0x000fe20007ffe1ff */
[----:B------:R-:W-:-:S04]  /*129c0*/  IMAD.HI.U32 R8, R6, R16, RZ ;  /* 0x0000001006087227 */ /* 0x000fc800078e00ff */
[----:B------:R-:W-:Y:S01]  /*129d0*/  @!P5 IMAD.MOV R2, RZ, RZ, -R2 ;  /* 0x000000ffff02d224 */ /* 0x000fe200078e0a02 */
[C---:B------:R-:W-:Y:S01]  /*129e0*/  ISETP.GT.U32.AND P5, PT, R7.reuse, R4, PT ;  /* 0x000000040700720c */ /* 0x040fe20003fa4070 */
[----:B------:R-:W-:Y:S02]  /*129f0*/  IMAD.MOV R8, RZ, RZ, -R8 ;  /* 0x000000ffff087224 */ /* 0x000fe400078e0a08 */
[C---:B------:R-:W-:Y:S01]  /*12a00*/  IMAD R5, R7.reuse, R12, R5 ;  /* 0x0000000c07057224 */ /* 0x040fe200078e0205 */
[----:B------:R0:W-:Y:S01]  /*12a10*/  STL [R1+0x454], R2 ;  /* 0x0004540201007387 */ /* 0x0001e20000100800 */
[----:B------:R-:W-:Y:S02]  /*12a20*/  @!P6 IMAD.IADD R10, R10, 0x1, -R7 ;  /* 0x000000010a0ae824 */ /* 0x000fe400078e0a07 */
[C---:B------:R-:W-:Y:S01]  /*12a30*/  IMAD R16, R7.reuse, R8, R16 ;  /* 0x0000000807107224 */ /* 0x040fe200078e0210 */
[----:B------:R-:W-:Y:S01]  /*12a40*/  ISETP.GT.U32.AND P6, PT, R7, R5, PT ;  /* 0x000000050700720c */ /* 0x000fe20003fc4070 */
[----:B------:R-:W-:-:S02]  /*12a50*/  VIADD R8, R0, 0x160 ;  /* 0x0000016000087836 */ /* 0x000fc40000000000 */
[----:B------:R-:W-:Y:S02]  /*12a60*/  VIADD R12, R0, 0x15f ;  /* 0x0000015f000c7836 */ /* 0x000fe40000000000 */
[----:B------:R-:W-:Y:S02]  /*12a70*/  @!P5 IMAD.IADD R4, R4, 0x1, -R7 ;  /* 0x000000010404d824 */ /* 0x000fe400078e0a07 */
[----:B0-----:R-:W-:Y:S02]  /*12a80*/  IMAD.MOV.U32 R2, RZ, RZ, R9 ;  /* 0x000000ffff027224 */ /* 0x001fe400078e0009 */
[----:B------:R-:W-:Y:S01]  /*12a90*/  VIADD R9, R0, 0x15e ;  /* 0x0000015e00097836 */ /* 0x000fe20000000000 */
[----:B------:R-:W-:Y:S01]  /*12aa0*/  ISETP.GT.U32.AND P5, PT, R7, R4, PT ;  /* 0x000000040700720c */ /* 0x000fe20003fa4070 */
[----:B------:R-:W-:Y:S01]  /*12ab0*/  @!P2 IMAD.MOV R2, RZ, RZ, -R2 ;  /* 0x000000ffff02a224 */ /* 0x000fe200078e0a02 */
[----:B------:R-:W-:Y:S01]  /*12ac0*/  ISETP.GE.AND P2, PT, R11, RZ, PT ;  /* 0x000000ff0b00720c */ /* 0x000fe20003f46270 */
[----:B------:R-:W-:Y:S01]  /*12ad0*/  @!P6 IMAD.IADD R5, R5, 0x1, -R7 ;  /* 0x000000010505e824 */ /* 0x000fe200078e0a07 */
[----:B------:R-:W-:-:S02]  /*12ae0*/  IABS R13, R9 ;  /* 0x00000009000d7213 */ /* 0x000fc40000000000 */
[----:B------:R0:W-:Y:S01]  /*12af0*/  STL [R1+0x464], R2 ;  /* 0x0004640201007387 */ /* 0x0001e20000100800 */
[----:B------:R-:W-:Y:S02]  /*12b00*/  IABS R11, R12 ;  /* 0x0000000c000b7213 */ /* 0x000fe40000000000 */
[----:B------:R-:W-:-:S04]  /*12b10*/  IMAD.HI.U32 R14, R6, R13, RZ ;  /* 0x0000000d060e7227 */ /* 0x000fc800078e00ff */
[----:B------:R-:W-:Y:S02]  /*12b20*/  IMAD.MOV R14, RZ, RZ, -R14 ;  /* 0x000000ffff0e7224 */ /* 0x000fe400078e0a0e */
[----:B------:R-:W-:Y:S01]  /*12b30*/  @!P5 IMAD.IADD R4, R4, 0x1, -R7 ;  /* 0x000000010404d824 */ /* 0x000fe200078e0a07 */
[----:B------:R-:W-:Y:S01]  /*12b40*/  ISETP.GE.AND P5, PT, R9, RZ, PT ;  /* 0x000000ff0900720c */ /* 0x000fe20003fa6270 */
[----:B0-----:R-:W-:Y:S01]  /*12b50*/  IMAD.MOV.U32 R2, RZ, RZ, R10 ;  /* 0x000000ffff027224 */ /* 0x001fe200078e000a */
[----:B------:R-:W-:Y:S01]  /*12b60*/  IABS R10, R8 ;  /* 0x00000008000a7213 */ /* 0x000fe20000000000 */
[C---:B------:R-:W-:Y:S02]  /*12b70*/  IMAD R13, R7.reuse, R14, R13 ;  /* 0x0000000e070d7224 */ /* 0x040fe400078e020d */
[----:B------:R-:W-:Y:S01]  /*12b80*/  @!P0 IMAD.MOV R2, RZ, RZ, -R2 ;  /* 0x000000ffff028224 */ /* 0x000fe200078e0a02 */
[C---:B------:R-:W-:Y:S01]  /*12b90*/  ISETP.GT.U32.AND P0, PT, R7.reuse, R16, PT ;  /* 0x000000100700720c */ /* 0x040fe20003f04070 */
[----:B------:R-:W-:Y:S01]  /*12ba0*/  VIADD R14, R0, 0x161 ;  /* 0x00000161000e7836 */ /* 0x000fe20000000000 */
[----:B------:R-:W-:Y:S01]  /*12bb0*/  ISETP.GT.U32.AND P6, PT, R7, R13, PT ;  /* 0x0000000d0700720c */ /* 0x000fe20003fc4070 */
[C---:B------:R-:W-:Y:S01]  /*12bc0*/  IMAD.HI.U32 R17, R6.reuse, R10, RZ ;  /* 0x0000000a06117227 */ /* 0x040fe200078e00ff */
[----:B------:R0:W-:Y:S02]  /*12bd0*/  STL [R1+0x458], R2 ;  /* 0x0004580201007387 */ /* 0x0001e40000100800 */
[----:B------:R-:W-:Y:S01]  /*12be0*/  IABS R9, R14 ;  /* 0x0000000e00097213 */ /* 0x000fe20000000000 */
[----:B------:R-:W-:-:S04]  /*12bf0*/  IMAD.HI.U32 R15, R6, R11, RZ ;  /* 0x0000000b060f7227 */ /* 0x000fc800078e00ff */
[----:B------:R-:W-:Y:S02]  /*12c00*/  IMAD.MOV R17, RZ, RZ, -R17 ;  /* 0x000000ffff117224 */ /* 0x000fe400078e0a11 */
[--C-:B------:R-:W-:Y:S01]  /*12c10*/  @!P0 IMAD.IADD R16, R16, 0x1, -R7.reuse ;  /* 0x0000000110108824 */ /* 0x100fe200078e0a07 */
[----:B------:R-:W-:Y:S01]  /*12c20*/  ISETP.GT.U32.AND P0, PT, R7, R5, PT ;  /* 0x000000050700720c */ /* 0x000fe20003f04070 */
[----:B0-----:R-:W-:Y:S02]  /*12c30*/  IMAD.MOV.U32 R2, RZ, RZ, R4 ;  /* 0x000000ffff027224 */ /* 0x001fe400078e0004 */
[----:B------:R-:W-:Y:S01]  /*12c40*/  @!P6 IMAD.IADD R13, R13, 0x1, -R7 ;  /* 0x000000010d0de824 */ /* 0x000fe200078e0a07 */
[C---:B------:R-:W-:Y:S01]  /*12c50*/  ISETP.GT.U32.AND P6, PT, R7.reuse, R16, PT ;  /* 0x000000100700720c */ /* 0x040fe20003fc4070 */
[----:B------:R-:W-:Y:S02]  /*12c60*/  @!P4 IMAD.MOV R2, RZ, RZ, -R2 ;  /* 0x000000ffff02c224 */ /* 0x000fe400078e0a02 */
[----:B------:R-:W-:Y:S01]  /*12c70*/  IMAD.HI.U32 R18, R6, R9, RZ ;  /* 0x0000000906127227 */ /* 0x000fe200078e00ff */
[----:B------:R-:W-:-:S02]  /*12c80*/  ISETP.GT.U32.AND P4, PT, R7, R13, PT ;  /* 0x0000000d0700720c */ /* 0x000fc40003f84070 */
[----:B------:R0:W-:Y:S01]  /*12c90*/  STL [R1+0x448], R2 ;  /* 0x0004480201007387 */ /* 0x0001e20000100800 */
[----:B------:R-:W-:Y:S02]  /*12ca0*/  IMAD.MOV R15, RZ, RZ, -R15 ;  /* 0x000000ffff0f7224 */ /* 0x000fe400078e0a0f */
[----:B------:R-:W-:Y:S02]  /*12cb0*/  @!P0 IMAD.IADD R5, R5, 0x1, -R7 ;  /* 0x0000000105058824 */ /* 0x000fe400078e0a07 */
[C---:B------:R-:W-:Y:S02]  /*12cc0*/  IMAD R10, R7.reuse, R17, R10 ;  /* 0x00000011070a7224 */ /* 0x040fe400078e020a */
[----:B------:R-:W-:Y:S02]  /*12cd0*/  IMAD.MOV R18, RZ, RZ, -R18 ;  /* 0x000000ffff127224 */ /* 0x000fe400078e0a12 */
[----:B------:R-:W-:Y:S02]  /*12ce0*/  IMAD R11, R7, R15, R11 ;  /* 0x0000000f070b7224 */ /* 0x000fe400078e020b */
[----:B0-----:R-:W-:-:S02]  /*12cf0*/  IMAD.MOV.U32 R2, RZ, RZ, R5 ;  /* 0x000000ffff027224 */ /* 0x001fc400078e0005 */
[----:B------:R-:W-:Y:S01]  /*12d00*/  VIADD R15, R0, 0x162 ;  /* 0x00000162000f7836 */ /* 0x000fe20000000000 */
[C---:B------:R-:W-:Y:S01]  /*12d10*/  ISETP.GT.U32.AND P0, PT, R7.reuse, R11, PT ;  /* 0x0000000b0700720c */ /* 0x040fe20003f04070 */
[C---:B------:R-:W-:Y:S02]  /*12d20*/  IMAD R9, R7.reuse, R18, R9 ;  /* 0x0000001207097224 */ /* 0x040fe400078e0209 */
[----:B------:R-:W-:Y:S01]  /*12d30*/  @!P3 IMAD.MOV R2, RZ, RZ, -R2 ;  /* 0x000000ffff02b224 */ /* 0x000fe200078e0a02 */
[C---:B------:R-:W-:Y:S01]  /*12d40*/  ISETP.GT.U32.AND P3, PT, R7.reuse, R10, PT ;  /* 0x0000000a0700720c */ /* 0x040fe20003f64070 */
[--C-:B------:R-:W-:Y:S01]  /*12d50*/  @!P6 IMAD.IADD R16, R16, 0x1, -R7.reuse ;  /* 0x000000011010e824 */ /* 0x100fe200078e0a07 */
[----:B------:R-:W-:Y:S01]  /*12d60*/  IABS R17, R15 ;  /* 0x0000000f00117213 */ /* 0x000fe20000000000 */
[----:B------:R-:W-:Y:S01]  /*12d70*/  VIADD R4, R0, 0x163 ;  /* 0x0000016300047836 */ /* 0x000fe20000000000 */
[----:B------:R-:W-:Y:S01]  /*12d80*/  ISETP.GT.U32.AND P6, PT, R7, R9, PT ;  /* 0x000000090700720c */ /* 0x000fe20003fc4070 */
[----:B------:R0:W-:Y:S01]  /*12d90*/  STL [R1+0x438], R2 ;  /* 0x0004380201007387 */ /* 0x0001e20000100800 */
[----:B------:R-:W-:Y:S01]  /*12da0*/  @!P4 IMAD.IADD R13, R13, 0x1, -R7 ;  /* 0x000000010d0dc824 */ /* 0x000fe200078e0a07 */
[----:B------:R-:W-:Y:S01]  /*12db0*/  ISETP.GE.AND P4, PT, R12, RZ, PT ;  /* 0x000000ff0c00720c */ /* 0x000fe20003f86270 */
[----:B------:R-:W-:Y:S01]  /*12dc0*/  IMAD.HI.U32 R18, R6, R17, RZ ;  /* 0x0000001106127227 */ /* 0x000fe200078e00ff */
[----:B------:R-:W-:-:S03]  /*12dd0*/  IABS R5, R4 ;  /* 0x0000000400057213 */ /* 0x000fc60000000000 */
[----:B------:R-:W-:Y:S02]  /*12de0*/  IMAD.MOV R18, RZ, RZ, -R18 ;  /* 0x000000ffff127224 */ /* 0x000fe400078e0a12 */
[----:B------:R-:W-:Y:S02]  /*12df0*/  VIADD R12, R0, 0x164 ;  /* 0x00000164000c7836 */ /* 0x000fe40000000000 */
[----:B0-----:R-:W-:Y:S02]  /*12e00*/  IMAD.MOV.U32 R2, RZ, RZ, R16 ;  /* 0x000000ffff027224 */ /* 0x001fe400078e0010 */
[--C-:B------:R-:W-:Y:S02]  /*12e10*/  @!P3 IMAD.IADD R10, R10, 0x1, -R7.reuse ;  /* 0x000000010a0ab824 */ /* 0x100fe400078e0a07 */
[----:B------:R-:W-:Y:S01]  /*12e20*/  @!P0 IMAD.IADD R11, R11, 0x1, -R7 ;  /* 0x000000010b0b8824 */ /* 0x000fe200078e0a07 */
[----:B------:R-:W-:Y:S01]  /*12e30*/  ISETP.GE.AND P0, PT, R8, RZ, PT ;  /* 0x000000ff0800720c */ /* 0x000fe20003f06270 */
[----:B------:R-:W-:-:S02]  /*12e40*/  @!P2 IMAD.MOV R2, RZ, RZ, -R2 ;  /* 0x000000ffff02a224 */ /* 0x000fc400078e0a02 */
[----:B------:R-:W-:Y:S01]  /*12e50*/  IMAD R8, R7, R18, R17 ;  /* 0x0000001207087224 */ /* 0x000fe200078e0211 */
[----:B------:R-:W-:Y:S01]  /*12e60*/  IABS R18, R12 ;  /* 0x0000000c00127213 */ /* 0x000fe20000000000 */
[----:B------:R-:W-:Y:S01]  /*12e70*/  @!P6 IMAD.IADD R9, R9, 0x1, -R7 ;  /* 0x000000010909e824 */ /* 0x000fe200078e0a07 */
[C---:B------:R-:W-:Y:S01]  /*12e80*/  ISETP.GT.U32.AND P6, PT, R7.reuse, R10, PT ;  /* 0x0000000a0700720c */ /* 0x040fe20003fc4070 */
[----:B------:R-:W-:Y:S01]  /*12e90*/  IMAD.HI.U32 R17, R6, R5, RZ ;  /* 0x0000000506117227 */ /* 0x000fe200078e00ff */
[----:B------:R0:W-:Y:S01]  /*12ea0*/  STL [R1+0x430], R2 ;  /* 0x0004300201007387 */ /* 0x0001e20000100800 */
[C---:B------:R-:W-:Y:S02]  /*12eb0*/  ISETP.GT.U32.AND P3, PT, R7.reuse, R11, PT ;  /* 0x0000000b0700720c */ /* 0x040fe40003f64070 */
[----:B------:R-:W-:Y:S01]  /*12ec0*/  IMAD.MOV.U32 R16, RZ, RZ, R18 ;  /* 0x000000ffff107224 */ /* 0x000fe200078e0012 */
[----:B------:R-:W-:Y:S01]  /*12ed0*/  ISETP.GT.U32.AND P2, PT, R7, R9, PT ;  /* 0x000000090700720c */ /* 0x000fe20003f44070 */
[----:B------:R-:W-:-:S02]  /*12ee0*/  IMAD.MOV R18, RZ, RZ, -R17 ;  /* 0x000000ffff127224 */ /* 0x000fc400078e0a11 */
        /* <DEDUP_REMOVED lines=20> */
[----:B------:R-:W-:Y:S01]  /*13030*/  VIADD R17, R0, 0x169 ;  /* 0x0000016900117836 */ /* 0x000fe20000000000 */
[----:B------:R-:W-:Y:S01]  /*13040*/  ISETP.GT.U32.AND P6, PT, R7, R4, PT ;  /* 0x000000040700720c */ /* 0x000fe20003fc4070 */
[----:B------:R-:W-:-:S03]  /*13050*/  IMAD.HI.U32 R23, R6, R22, RZ ;  /* 0x0000001606177227 */ /* 0x000fc600078e00ff */
[----:B------:R-:W-:Y:S01]  /*13060*/  IABS R20, R17 ;  /* 0x0000001100147213 */ /* 0x000fe20000000000 */
[----:B------:R-:W-:Y:S01]  /*13070*/  @!P2 IMAD.IADD R9, R9, 0x1, -R7 ;  /* 0x000000010909a824 */ /* 0x000fe200078e0a07 */
[----:B------:R-:W-:Y:S01]  /*13080*/  ISETP.GE.AND P2, PT, R15, RZ, PT ;  /* 0x000000ff0f00720c */ /* 0x000fe20003f46270 */
[----:B------:R-:W-:Y:S02]  /*13090*/  IMAD.MOV R23, RZ, RZ, -R23 ;  /* 0x000000ffff177224 */ /* 0x000fe400078e0a17 */
[----:B0-----:R-:W-:Y:S02]  /*130a0*/  IMAD.MOV.U32 R2, RZ, RZ, R10 ;  /* 0x000000ffff027224 */ /* 0x001fe400078e000a */
[----:B------:R-:W-:Y:S02]  /*130b0*/  VIADD R15, R0, 0x167 ;  /* 0x00000167000f7836 */ /* 0x000fe40000000000 */
[----:B------:R-:W-:Y:S01]  /*130c0*/  @!P4 IMAD.MOV R3, RZ, RZ, -R3 ;  /* 0x000000ffff03c224 */ /* 0x000fe200078e0a03 */
[C---:B------:R-:W-:Y:S01]  /*130d0*/  ISETP.GT.U32.AND P4, PT, R7.reuse, R5, PT ;  /* 0x000000050700720c */ /* 0x040fe20003f84070 */
[C---:B------:R-:W-:Y:S01]  /*130e0*/  IMAD R22, R7.reuse, R23, R22 ;  /* 0x0000001707167224 */ /* 0x040fe200078e0216 */
[----:B------:R-:W-:Y:S01]  /*130f0*/  IABS R18, R15 ;  /* 0x0000000f00127213 */ /* 0x000fe20000000000 */
[----:B------:R-:W-:Y:S01]  /*13100*/  @!P6 IMAD.IADD R4, R4, 0x1, -R7 ;  /* 0x000000010404e824 */ /* 0x000fe200078e0a07 */
[C---:B------:R-:W-:Y:S01]  /*13110*/  ISETP.GT.U32.AND P6, PT, R7.reuse, R8, PT ;  /* 0x000000080700720c */ /* 0x040fe20003fc4070 */
[----:B------:R-:W-:Y:S01]  /*13120*/  @!P0 IMAD.MOV R2, RZ, RZ, -R2 ;  /* 0x000000ffff028224 */ /* 0x000fe200078e0a02 */
[----:B------:R-:W-:Y:S01]  /*13130*/  STL [R1+0x40c], R3 ;  /* 0x00040c0301007387 */ /* 0x000fe20000100800 */
[----:B------:R-:W-:Y:S01]  /*13140*/  IMAD.MOV.U32 R23, RZ, RZ, R20 ;  /* 0x000000ffff177224 */ /* 0x000fe200078e0014 */
[----:B------:R-:W-:Y:S01]  /*13150*/  ISETP.GT.U32.AND P0, PT, R7, R4, PT ;  /* 0x000000040700720c */ /* 0x000fe20003f04070 */
[----:B------:R-:W-:Y:S01]  /*13160*/  IMAD.HI.U32 R20, R6, R21, RZ ;  /* 0x0000001506147227 */ /* 0x000fe200078e00ff */
[----:B------:R0:W-:Y:S03]  /*13170*/  STL [R1+0x408], R2 ;  /* 0x0004080201007387 */ /* 0x0001e60000100800 */
[----:B------:R-:W-:-:S02]  /*13180*/  IMAD.MOV R20, RZ, RZ, -R20 ;  /* 0x000000ffff147224 */ /* 0x000fc400078e0a14 */
[----:B------:R-:W-:-:S04]  /*13190*/  IMAD.HI.U32 R11, R6, R18, RZ ;  /* 0x00000012060b7227 */ /* 0x000fc800078e00ff */
[C---:B------:R-:W-:Y:S02]  /*131a0*/  IMAD R20, R7.reuse, R20, R21 ;  /* 0x0000001407147224 */ /* 0x040fe400078e0215 */
[----:B0-----:R-:W-:Y:S02]  /*131b0*/  IMAD.MOV.U32 R2, RZ, RZ, R9 ;  /* 0x000000ffff027224 */ /* 0x001fe400078e0009 */
[----:B------:R-:W-:Y:S02]  /*131c0*/  IMAD.MOV R11, RZ, RZ, -R11 ;  /* 0x000000ffff0b7224 */ /* 0x000fe400078e0a0b */
[----:B------:R-:W-:Y:S01]  /*131d0*/  @!P3 IMAD.MOV R2, RZ, RZ, -R2 ;  /* 0x000000ffff02b224 */ /* 0x000fe200078e0a02 */
[C---:B------:R-:W-:Y:S01]  /*131e0*/  ISETP.GT.U32.AND P3, PT, R7.reuse, R22, PT ;  /* 0x000000160700720c */ /* 0x040fe20003f64070 */
[--C-:B------:R-:W-:Y:S01]  /*131f0*/  @!P6 IMAD.IADD R8, R8, 0x1, -R7.reuse ;  /* 0x000000010808e824 */ /* 0x100fe200078e0a07 */
[C---:B------:R-:W-:Y:S01]  /*13200*/  ISETP.GT.U32.AND P6, PT, R7.reuse, R20, PT ;  /* 0x000000140700720c */ /* 0x040fe20003fc4070 */
[----:B------:R-:W-:Y:S01]  /*13210*/  IMAD R11, R7, R11, R18 ;  /* 0x0000000b070b7224 */ /* 0x000fe200078e0212 */
[----:B------:R0:W-:Y:S01]  /*13220*/  STL [R1+0x404], R2 ;  /* 0x0004040201007387 */ /* 0x0001e20000100800 */
[----:B------:R-:W-:-:S02]  /*13230*/  @!P4 IMAD.IADD R5, R5, 0x1, -R7 ;  /* 0x000000010505c824 */ /* 0x000fc400078e0a07 */
[----:B------:R-:W-:Y:S01]  /*13240*/  @!P0 IMAD.IADD R4, R4, 0x1, -R7 ;  /* 0x0000000104048824 */ /* 0x000fe200078e0a07 */
[----:B------:R-:W-:Y:S01]  /*13250*/  ISETP.GT.U32.AND P4, PT, R7, R11, PT ;  /* 0x0000000b0700720c */ /* 0x000fe20003f84070 */
[----:B------:R-:W-:Y:S01]  /*13260*/  VIADD R16, R0, 0x168 ;  /* 0x0000016800107836 */ /* 0x000fe20000000000 */
[----:B------:R-:W-:Y:S01]  /*13270*/  ISETP.GE.AND P0, PT, R12, RZ, PT ;  /* 0x000000ff0c00720c */ /* 0x000fe20003f06270 */
[----:B------:R-:W-:-:S03]  /*13280*/  IMAD.HI.U32 R9, R6, R23, RZ ;  /* 0x0000001706097227 */ /* 0x000fc600078e00ff */
[----:B------:R-:W-:Y:S01]  /*13290*/  IABS R19, R16 ;  /* 0x0000001000137213 */ /* 0x000fe20000000000 */
[--C-:B------:R-:W-:Y:S01]  /*132a0*/  @!P3 IMAD.IADD R22, R22, 0x1, -R7.reuse ;  /* 0x000000011616b824 */ /* 0x100fe200078e0a07 */
[----:B------:R-:W-:Y:S01]  /*132b0*/  ISETP.GE.AND P3, PT, R13, RZ, PT ;  /* 0x000000ff0d00720c */ /* 0x000fe20003f66270 */
[----:B0-----:R-:W-:Y:S02]  /*132c0*/  IMAD.MOV.U32 R2, RZ, RZ, R8 ;  /* 0x000000ffff027224 */ /* 0x001fe400078e0008 */
[----:B------:R-:W-:Y:S01]  /*132d0*/  @!P6 IMAD.IADD R20, R20, 0x1, -R7 ;  /* 0x000000011414e824 */ /* 0x000fe200078e0a07 */
[C---:B------:R-:W-:Y:S01]  /*132e0*/  ISETP.GT.U32.AND P6, PT, R7.reuse, R22, PT ;  /* 0x000000160700720c */ /* 0x040fe20003fc4070 */
[----:B------:R-:W-:Y:S02]  /*132f0*/  @!P2 IMAD.MOV R2, RZ, RZ, -R2 ;  /* 0x000000ffff02a224 */ /* 0x000fe400078e0a02 */
[----:B------:R-:W-:Y:S01]  /*13300*/  IMAD.MOV R9, RZ, RZ, -R9 ;  /* 0x000000ffff097224 */ /* 0x000fe200078e0a09 */
[----:B------:R-:W-:Y:S01]  /*13310*/  ISETP.GT.U32.AND P2, PT, R7, R20, PT ;  /* 0x000000140700720c */ /* 0x000fe20003f44070 */
[----:B------:R-:W-:Y:S01]  /*13320*/  @!P4 IMAD.IADD R11, R11, 0x1, -R7 ;  /* 0x000000010b0bc824 */ /* 0x000fe200078e0a07 */
[----:B------:R0:W-:Y:S01]  /*13330*/  STL [R1+0x3dc], R2 ;  /* 0x0003dc0201007387 */ /* 0x0001e20000100800 */
[----:B------:R-:W-:-:S02]  /*13340*/  IMAD.MOV.U32 R3, RZ, RZ, R5 ;  /* 0x000000ffff037224 */ /* 0x000fc400078e0005 */
[----:B------:R-:W-:Y:S01]  /*13350*/  IMAD.HI.U32 R10, R6, R19, RZ ;  /* 0x00000013060a7227 */ /* 0x000fe200078e00ff */
[----:B------:R-:W-:-:S03]  /*13360*/  ISETP.GT.U32.AND P4, PT, R7, R11, PT ;  /* 0x0000000b0700720c */ /* 0x000fc60003f84070 */
[C---:B------:R-:W-:Y:S02]  /*13370*/  IMAD R23, R7.reuse, R9, R23 ;  /* 0x0000000907177224 */ /* 0x040fe400078e0217 */
[----:B------:R-:W-:Y:S02]  /*13380*/  VIADD R9, R0, 0x16a ;  /* 0x0000016a00097836 */ /* 0x000fe40000000000 */
[----:B0-----:R-:W-:Y:S02]  /*13390*/  IMAD.MOV.U32 R2, RZ, RZ, R4 ;  /* 0x000000ffff027224 */ /* 0x001fe400078e0004 */
[----:B------:R-:W-:Y:S01]  /*133a0*/  @!P5 IMAD.MOV R3, RZ, RZ, -R3 ;  /* 0x000000ffff03d224 */ /* 0x000fe200078e0a03 */
[----:B------:R-:W-:Y:S01]  /*133b0*/  IABS R5, R9 ;  /* 0x0000000900057213 */ /* 0x000fe20000000000 */
        /* <DEDUP_REMOVED lines=8> */
[----:B------:R-:W-:Y:S01]  /*13440*/  @!P2 IMAD.IADD R20, R20, 0x1, -R7 ;  /* 0x000000011414a824 */ /* 0x000fe200078e0a07 */
[----:B------:R-:W-:Y:S01]  /*13450*/  ISETP.GE.AND P2, PT, R15, RZ, PT ;  /* 0x000000ff0f00720c */ /* 0x000fe20003f46270 */
[----:B------:R-:W-:Y:S01]  /*13460*/  IMAD.HI.U32 R4, R6, R5, RZ ;  /* 0x0000000506047227 */ /* 0x000fe200078e00ff */
[----:B------:R-:W-:-:S03]  /*13470*/  ISETP.GT.U32.AND P5, PT, R7, R19, PT ;  /* 0x000000130700720c */ /* 0x000fc60003fa4070 */
[----:B------:R-:W-:Y:S01]  /*13480*/  @!P4 IMAD.IADD R11, R11, 0x1, -R7 ;  /* 0x000000010b0bc824 */ /* 0x000fe200078e0a07 */
[----:B------:R-:W-:Y:S01]  /*13490*/  ISETP.GE.AND P4, PT, R16, RZ, PT ;  /* 0x000000ff1000720c */ /* 0x000fe20003f86270 */
[----:B------:R-:W-:Y:S02]  /*134a0*/  IMAD.MOV R4, RZ, RZ, -R4 ;  /* 0x000000ffff047224 */ /* 0x000fe400078e0a04 */
[----:B0-----:R-:W-:Y:S01]  /*134b0*/  IMAD.MOV.U32 R2, RZ, RZ, R22 ;  /* 0x000000ffff027224 */ /* 0x001fe200078e0016 */
[----:B------:R-:W-:Y:S01]  /*134c0*/  @!P6 IADD3 R23, PT, PT, R23, -R7, RZ ;  /* 0x800000071717e210 */ /* 0x000fe20007ffe0ff */
[C---:B------:R-:W-:Y:S02]  /*134d0*/  IMAD R5, R7.reuse, R4, R5 ;  /* 0x0000000407057224 */ /* 0x040fe400078e0205 */
[----:B------:R-:W-:Y:S01]  /*134e0*/  @!P3 IMAD.MOV R2, RZ, RZ, -R2 ;  /* 0x000000ffff02b224 */ /* 0x000fe200078e0a02 */
[----:B------:R-:W-:Y:S01]  /*134f0*/  ISETP.GT.U32.AND P3, PT, R7, R23, PT ;  /* 0x000000170700720c */ /* 0x000fe20003f64070 */
[----:B------:R-:W-:Y:S01]  /*13500*/  @!P5 IMAD.IADD R19, R19, 0x1, -R7 ;  /* 0x000000011313d824 */ /* 0x000fe200078e0a07 */
[----:B------:R-:W-:Y:S01]  /*13510*/  ISETP.GE.AND P5, PT, R17, RZ, PT ;  /* 0x000000ff1100720c */ /* 0x000fe20003fa6270 */
[C---:B------:R-:W-:Y:S01]  /*13520*/  VIADD R8, R0.reuse, 0x16b ;  /* 0x0000016b00087836 */ /* 0x040fe20000000000 */
[----:B------:R0:W-:Y:S01]  /*13530*/  STL [R1+0x3cc], R2 ;  /* 0x0003cc0201007387 */ /* 0x0001e20000100800 */
[C---:B------:R-:W-:Y:S01]  /*13540*/  VIADD R10, R0.reuse, 0x16c ;  /* 0x0000016c000a7836 */ /* 0x040fe20000000000 */
[----:B------:R-:W-:Y:S01]  /*13550*/  ISETP.GT.U32.AND P6, PT, R7, R19, PT ;  /* 0x000000130700720c */ /* 0x000fe20003fc4070 */
[----:B------:R-:W-:Y:S01]  /*13560*/  IMAD.MOV.U32 R3, RZ, RZ, R20 ;  /* 0x000000ffff037224 */ /* 0x000fe200078e0014 */
[----:B------:R-:W-:Y:S01]  /*13570*/  IABS R14, R8 ;  /* 0x00000008000e7213 */ /* 0x000fe20000000000 */
[----:B------:R-:W-:Y:S01]  /*13580*/  VIADD R4, R0, 0x16d ;  /* 0x0000016d00047836 */ /* 0x000fe20000000000 */
[----:B------:R-:W-:Y:S01]  /*13590*/  IABS R13, R10 ;  /* 0x0000000a000d7213 */ /* 0x000fe20000000000 */
[----:B------:R-:W-:Y:S01]  /*135a0*/  @!P0 IMAD.MOV R3, RZ, RZ, -R3 ;  /* 0x000000ffff038224 */ /* 0x000fe200078e0a03 */
[----:B------:R-:W-:Y:S01]  /*135b0*/  ISETP.GE.AND P0, PT, R9, RZ, PT ;  /* 0x000000ff0900720c */ /* 0x000fe20003f06270 */
[----:B------:R-:W-:Y:S01]  /*135c0*/  @!P3 IMAD.IADD R23, R23, 0x1, -R7 ;  /* 0x000000011717b824 */ /* 0x000fe200078e0a07 */
[----:B------:R-:W-:Y:S01]  /*135d0*/  ISETP.GE.AND P3, PT, R10, RZ, PT ;  /* 0x000000ff0a00720c */ /* 0x000fe20003f66270 */
[----:B0-----:R-:W-:Y:S01]  /*135e0*/  IMAD.MOV.U32 R2, RZ, RZ, R11 ;  /* 0x000000ffff027224 */ /* 0x001fe200078e000b */
[----:B------:R-:W-:Y:S01]  /*135f0*/  IABS R11, R4 ;  /* 0x00000004000b7213 */ /* 0x000fe20000000000 */
[C---:B------:R-:W-:Y:S01]  /*13600*/  IMAD.HI.U32 R9, R6.reuse, R14, RZ ;  /* 0x0000000e06097227 */ /* 0x040fe200078e00ff */
[----:B------:R0:W-:Y:S03]  /*13610*/  STL [R1+0x3c8], R3 ;  /* 0x0003c80301007387 */ /* 0x0001e60000100800 */
[----:B------:R-:W-:Y:S01]  /*13620*/  @!P2 IMAD.MOV R2, RZ, RZ, -R2 ;  /* 0x000000ffff02a224 */ /* 0x000fe200078e0a02 */
[----:B------:R-:W-:Y:S01]  /*13630*/  ISETP.GT.U32.AND P2, PT, R7, R5, PT ;  /* 0x000000050700720c */ /* 0x000fe20003f44070 */
[----:B------:R-:W-:-:S03]  /*13640*/  IMAD.HI.U32 R10, R6, R13, RZ ;  /* 0x0000000d060a7227 */ /* 0x000fc600078e00ff */
[----:B------:R2:W-:Y:S01]  /*13650*/  STL [R1+0x340], R2 ;  /* 0x0003400201007387 */ /* 0x0005e20000100800 */
[----:B------:R-:W-:Y:S01]  /*13660*/  @!P6 IMAD.IADD R19, R19, 0x1, -R7 ;  /* 0x000000011313e824 */ /* 0x000fe200078e0a07 */
[----:B------:R-:W-:Y:S01]  /*13670*/  ISETP.GE.AND P6, PT, R8, RZ, PT ;  /* 0x000000ff0800720c */ /* 0x000fe20003fc6270 */
[----:B------:R-:W-:Y:S02]  /*13680*/  IMAD.MOV R8, RZ, RZ, -R9 ;  /* 0x000000ffff087224 */ /* 0x000fe400078e0a09 */
[----:B------:R-:W-:Y:S02]  /*13690*/  IMAD.MOV R10, RZ, RZ, -R10 ;  /* 0x000000ffff0a7224 */ /* 0x000fe400078e0a0a */
[----:B0-----:R-:W-:Y:S02]  /*136a0*/  IMAD.MOV.U32 R3, RZ, RZ, R19 ;  /* 0x000000ffff037224 */ /* 0x001fe400078e0013 */
[----:B------:R-:W-:Y:S02]  /*136b0*/  @!P2 IMAD.IADD R5, R5, 0x1, -R7 ;  /* 0x000000010505a824 */ /* 0x000fe400078e0a07 */
[----:B--2---:R-:W-:-:S02]  /*136c0*/  IMAD.MOV.U32 R2, RZ, RZ, R23 ;  /* 0x000000ffff027224 */ /* 0x004fc400078e0017 */
[C---:B------:R-:W-:Y:S01]  /*136d0*/  IMAD R14, R7.reuse, R8, R14 ;  /* 0x00000008070e7224 */ /* 0x040fe200078e020e */
[----:B------:R-:W-:Y:S01]  /*136e0*/  ISETP.GT.U32.AND P2, PT, R7, R5, PT ;  /* 0x000000050700720c */ /* 0x000fe20003f44070 */
[----:B------:R-:W-:-:S04]  /*136f0*/  IMAD.HI.U32 R9, R6, R11, RZ ;  /* 0x0000000b06097227 */ /* 0x000fc800078e00ff */
[C---:B------:R-:W-:Y:S02]  /*13700*/  IMAD R13, R7.reuse, R10, R13 ;  /* 0x0000000a070d7224 */ /* 0x040fe400078e020d */
[----:B------:R-:W-:Y:S01]  /*13710*/  @!P4 IMAD.MOV R3, RZ, RZ, -R3 ;  /* 0x000000ffff03c224 */ /* 0x000fe200078e0a03 */
[----:B------:R-:W-:Y:S01]  /*13720*/  ISETP.GT.U32.AND P4, PT, R7, R14, PT ;  /* 0x0000000e0700720c */ /* 0x000fe20003f84070 */
        /* <DEDUP_REMOVED lines=10> */
[----:B------:R-:W-:Y:S01]  /*137d0*/  @!P4 IMAD.IADD R14, R14, 0x1, -R7 ;  /* 0x000000010e0ec824 */ /* 0x000fe200078e0a07 */
[----:B------:R-:W-:Y:S01]  /*137e0*/  IABS R20, R8 ;  /* 0x0000000800147213 */ /* 0x000fe20000000000 */
[C---:B------:R-:W-:Y:S01]  /*137f0*/  VIADD R4, R0.reuse, 0x16f ;  /* 0x0000016f00047836 */ /* 0x040fe20000000000 */
[----:B------:R-:W-:Y:S01]  /*13800*/  IABS R18, R10 ;  /* 0x0000000a00127213 */ /* 0x000fe20000000000 */
[----:B------:R-:W-:Y:S01]  /*13810*/  VIADD R19, R0, 0x173 ;  /* 0x0000017300137836 */ /* 0x000fe20000000000 */
[----:B------:R-:W-:Y:S01]  /*13820*/  ISETP.GT.U32.AND P4, PT, R7, R14, PT ;  /* 0x0000000e0700720c */ /* 0x000fe20003f84070 */
[----:B0-----:R-:W-:Y:S01]  /*13830*/  IMAD.MOV.U32 R2, RZ, RZ, R5 ;  /* 0x000000ffff027224 */ /* 0x001fe200078e0005 */
[----:B------:R-:W-:Y:S01]  /*13840*/  IABS R21, R4 ;  /* 0x0000000400157213 */ /* 0x000fe20000000000 */
[----:B------:R-:W-:-:S02]  /*13850*/  @!P2 IMAD.IADD R13, R13, 0x1, -R7 ;  /* 0x000000010d0da824 */ /* 0x000fc400078e0a07 */
[----:B------:R-:W-:Y:S01]  /*13860*/  @!P0 IMAD.MOV R2, RZ, RZ, -R2 ;  /* 0x000000ffff028224 */ /* 0x000fe200078e0a02 */
[C---:B------:R-:W-:Y:S01]  /*13870*/  ISETP.GT.U32.AND P0, PT, R7.reuse, R11, PT ;  /* 0x0000000b0700720c */ /* 0x040fe20003f04070 */
[C---:B------:R-:W-:Y:S01]  /*13880*/  IMAD.HI.U32 R12, R6.reuse, R20, RZ ;  /* 0x00000014060c7227 */ /* 0x040fe200078e00ff */
[----:B------:R-:W-:Y:S02]  /*13890*/  ISETP.GT.U32.AND P2, PT, R7, R13, PT ;  /* 0x0000000d0700720c */ /* 0x000fe40003f44070 */
[----:B------:R0:W-:Y:S01]  /*138a0*/  STL [R1+0x394], R2 ;  /* 0x0003940201007387 */ /* 0x0001e20000100800 */
[----:B------:R-:W-:Y:S02]  /*138b0*/  IMAD.MOV R12, RZ, RZ, -R12 ;  /* 0x000000ffff0c7224 */ /* 0x000fe400078e0a0c */
[----:B------:R-:W-:-:S04]  /*138c0*/  IMAD.HI.U32 R9, R6, R18, RZ ;  /* 0x0000001206097227 */ /* 0x000fc800078e00ff */
[----:B------:R-:W-:Y:S02]  /*138d0*/  IMAD R20, R7, R12, R20 ;  /* 0x0000000c07147224 */ /* 0x000fe400078e0214 */
[----:B------:R-:W-:Y:S02]  /*138e0*/  @!P0 IMAD.IADD R11, R11, 0x1, -R7 ;  /* 0x000000010b0b8824 */ /* 0x000fe400078e0a07 */
[----:B------:R-:W-:-:S03]  /*138f0*/  IMAD.HI.U32 R5, R6, R21, RZ ;  /* 0x0000001506057227 */ /* 0x000fc600078e00ff */
[----:B------:R-:W-:Y:S01]  /*13900*/  ISETP.GT.U32.AND P0, PT, R7, R11, PT ;  /* 0x0000000b0700720c */ /* 0x000fe20003f04070 */
[----:B------:R-:W-:Y:S01]  /*13910*/  @!P4 IMAD.IADD R14, R14, 0x1, -R7 ;  /* 0x000000010e0ec824 */ /* 0x000fe200078e0a07 */
[----:B------:R-:W-:Y:S01]  /*13920*/  ISETP.GE.AND P4, PT, R8, RZ, PT ;  /* 0x000000ff0800720c */ /* 0x000fe20003f86270 */
[----:B------:R-:W-:Y:S02]  /*13930*/  IMAD.MOV R9, RZ, RZ, -R9 ;  /* 0x000000ffff097224 */ /* 0x000fe400078e0a09 */
[----:B------:R-:W-:Y:S01]  /*13940*/  @!P2 IMAD.IADD R13, R13, 0x1, -R7 ;  /* 0x000000010d0da824 */ /* 0x000fe200078e0a07 */
[C---:B------:R-:W-:Y:S01]  /*13950*/  ISETP.GT.U32.AND P2, PT, R7.reuse, R20, PT ;  /* 0x000000140700720c */ /* 0x040fe20003f44070 */
[----:B------:R-:W-:Y:S02]  /*13960*/  IMAD.MOV R5, RZ, RZ, -R5 ;  /* 0x000000ffff057224 */ /* 0x000fe400078e0a05 */
[----:B------:R-:W-:Y:S02]  /*13970*/  IMAD.MOV.U32 R3, RZ, RZ, R14 ;  /* 0x000000ffff037224 */ /* 0x000fe400078e000e */
[----:B------:R-:W-:-:S02]  /*13980*/  IMAD R18, R7, R9, R18 ;  /* 0x0000000907127224 */ /* 0x000fc400078e0212 */
[----:B0-----:R-:W-:Y:S02]  /*13990*/  IMAD.MOV.U32 R2, RZ, RZ, R13 ;  /* 0x000000ffff027224 */ /* 0x001fe400078e000d */
[C---:B------:R-:W-:Y:S02]  /*139a0*/  IMAD R21, R7.reuse, R5, R21 ;  /* 0x0000000507157224 */ /* 0x040fe400078e0215 */
[----:B------:R-:W-:Y:S02]  /*139b0*/  @!P6 IMAD.MOV R3, RZ, RZ, -R3 ;  /* 0x000000ffff03e224 */ /* 0x000fe400078e0a03 */
[----:B------:R-:W-:Y:S01]  /*139c0*/  @!P3 IMAD.MOV R2, RZ, RZ, -R2 ;  /* 0x000000ffff02b224 */ /* 0x000fe200078e0a02 */
[----:B------:R-:W-:Y:S01]  /*139d0*/  ISETP.GT.U32.AND P6, PT, R7, R21, PT ;  /* 0x000000150700720c */ /* 0x000fe20003fc4070 */
[--C-:B------:R-:W-:Y:S01]  /*139e0*/  @!P0 IMAD.IADD R11, R11, 0x1, -R7.reuse ;  /* 0x000000010b0b8824 */ /* 0x100fe200078e0a07 */
[----:B------:R-:W-:Y:S01]  /*139f0*/  ISETP.GT.U32.AND P0, PT, R7, R18, PT ;  /* 0x000000120700720c */ /* 0x000fe20003f04070 */
[----:B------:R-:W-:Y:S01]  /*13a00*/  VIADD R8, R0, 0x171 ;  /* 0x0000017100087836 */ /* 0x000fe20000000000 */
[----:B------:R-:W-:Y:S01]  /*13a10*/  STL [R1+0x3a4], R3 ;  /* 0x0003a40301007387 */ /* 0x000fe20000100800 */
[----:B------:R-:W-:Y:S01]  /*13a20*/  @!P2 IMAD.IADD R20, R20, 0x1, -R7 ;  /* 0x000000011414a824 */ /* 0x000fe200078e0a07 */
[----:B------:R-:W-:Y:S01]  /*13a30*/  ISETP.GE.AND P2, PT, R10, RZ, PT ;  /* 0x000000ff0a00720c */ /* 0x000fe20003f46270 */
[C---:B------:R-:W-:Y:S01]  /*13a40*/  VIADD R5, R0.reuse, 0x172 ;  /* 0x0000017200057836 */ /* 0x040fe20000000000 */
[----:B------:R0:W-:Y:S01]  /*13a50*/  STL [R1+0x3b8], R2 ;  /* 0x0003b80201007387 */ /* 0x0001e20000100800 */
[----:B------:R-:W-:Y:S01]  /*13a60*/  IABS R12, R8 ;  /* 0x00000008000c7213 */ /* 0x000fe20000000000 */
[----:B------:R-:W-:Y:S01]  /*13a70*/  VIADD R14, R0, 0x176 ;  /* 0x00000176000e7836 */ /* 0x000fe20000000000 */
[----:B------:R-:W-:-:S02]  /*13a80*/  ISETP.GE.AND P3, PT, R4, RZ, PT ;  /* 0x000000ff0400720c */ /* 0x000fc40003f66270 */
[----:B------:R-:W-:Y:S01]  /*13a90*/  @!P6 IMAD.IADD R21, R21, 0x1, -R7 ;  /* 0x000000011515e824 */ /* 0x000fe200078e0a07 */
[----:B------:R-:W-:Y:S01]  /*13aa0*/  IABS R9, R5 ;  /* 0x0000000500097213 */ /* 0x000fe20000000000 */
[----:B------:R-:W-:-:S03]  /*13ab0*/  IMAD.HI.U32 R13, R6, R12, RZ ;  /* 0x0000000c060d7227 */ /* 0x000fc600078e00ff */
[C---:B------:R-:W-:Y:S01]  /*13ac0*/  ISETP.GT.U32.AND P6, PT, R7.reuse, R21, PT ;  /* 0x000000150700720c */ /* 0x040fe20003fc4070 */
[----:B0-----:R-:W-:Y:S01]  /*13ad0*/  IMAD.MOV.U32 R2, RZ, RZ, R11 ;  /* 0x000000ffff027224 */ /* 0x001fe200078e000b */
[----:B------:R-:W-:Y:S01]  /*13ae0*/  IABS R11, R19 ;  /* 0x00000013000b7213 */ /* 0x000fe20000000000 */
[----:B------:R-:W-:Y:S02]  /*13af0*/  @!P0 IMAD.IADD R18, R18, 0x1, -R7 ;  /* 0x0000000112128824 */ /* 0x000fe400078e0a07 */
[----:B------:R-:W-:Y:S01]  /*13b00*/  @!P5 IMAD.MOV R2, RZ, RZ, -R2 ;  /* 0x000000ffff02d224 */ /* 0x000fe200078e0a02 */
[C---:B------:R-:W-:Y:S01]  /*13b10*/  ISETP.GT.U32.AND P5, PT, R7.reuse, R20, PT ;  /* 0x000000140700720c */ /* 0x040fe20003fa4070 */
[----:B------:R-:W-:Y:S01]  /*13b20*/  IMAD.MOV R13, RZ, RZ, -R13 ;  /* 0x000000ffff0d7224 */ /* 0x000fe200078e0a0d */
[C---:B------:R-:W-:Y:S01]  /*13b30*/  ISETP.GT.U32.AND P0, PT, R7.reuse, R18, PT ;  /* 0x000000120700720c */ /* 0x040fe20003f04070 */
[----:B------:R-:W-:Y:S01]  /*13b40*/  IMAD.HI.U32 R4, R6, R9, RZ ;  /* 0x0000000906047227 */ /* 0x000fe200078e00ff */
[----:B------:R0:W-:Y:S03]  /*13b50*/  STL [R1+0x3a8], R2 ;  /* 0x0003a80201007387 */ /* 0x0001e60000100800 */
[----:B------:R-:W-:-:S02]  /*13b60*/  IMAD R10, R7, R13, R12 ;  /* 0x0000000d070a7224 */ /* 0x000fc400078e020c */
[----:B------:R-:W-:Y:S02]  /*13b70*/  IMAD.MOV R4, RZ, RZ, -R4 ;  /* 0x000000ffff047224 */ /* 0x000fe400078e0a04 */
[----:B------:R-:W-:-:S04]  /*13b80*/  IMAD.HI.U32 R16, R6, R11, RZ ;  /* 0x0000000b06107227 */ /* 0x000fc800078e00ff */
[----:B------:R-:W-:Y:S01]  /*13b90*/  @!P5 IMAD.IADD R20, R20, 0x1, -R7 ;  /* 0x000000011414d824 */ /* 0x000fe200078e0a07 */
[C---:B------:R-:W-:Y:S01]  /*13ba0*/  ISETP.GT.U32.AND P5, PT, R7.reuse, R10, PT ;  /* 0x0000000a0700720c */ /* 0x040fe20003fa4070 */
[----:B------:R-:W-:Y:S02]  /*13bb0*/  IMAD R9, R7, R4, R9 ;  /* 0x0000000407097224 */ /* 0x000fe400078e0209 */
[----:B------:R-:W-:Y:S02]  /*13bc0*/  IMAD.MOV R16, RZ, RZ, -R16 ;  /* 0x000000ffff107224 */ /* 0x000fe400078e0a10 */
[--C-:B------:R-:W-:Y:S01]  /*13bd0*/  @!P0 IMAD.IADD R18, R18, 0x1, -R7.reuse ;  /* 0x0000000112128824 */ /* 0x100fe200078e0a07 */
[----:B------:R-:W-:Y:S01]  /*13be0*/  ISETP.GE.AND P0, PT, R8, RZ, PT ;  /* 0x000000ff0800720c */ /* 0x000fe20003f06270 */
[----:B------:R-:W-:Y:S01]  /*13bf0*/  @!P6 IMAD.IADD R21, R21, 0x1, -R7 ;  /* 0x000000011515e824 */ /* 0x000fe200078e0a07 */
[C---:B------:R-:W-:Y:S01]  /*13c00*/  ISETP.GT.U32.AND P6, PT, R7.reuse, R9, PT ;  /* 0x000000090700720c */ /* 0x040fe20003fc4070 */
[----:B------:R-:W-:Y:S01]  /*13c10*/  IMAD R8, R7, R16, R11 ;  /* 0x0000001007087224 */ /* 0x000fe200078e020b */
[----:B------:R-:W-:Y:S01]  /*13c20*/  IABS R11, R14 ;  /* 0x0000000e000b7213 */ /* 0x000fe20000000000 */
[----:B------:R-:W-:-:S02]  /*13c30*/  VIADD R12, R0, 0x174 ;  /* 0x00000174000c7836 */ /* 0x000fc40000000000 */
[----:B------:R-:W-:Y:S01]  /*13c40*/  @!P5 IMAD.IADD R10, R10, 0x1, -R7 ;  /* 0x000000010a0ad824 */ /* 0x000fe200078e0a07 */
[----:B------:R-:W-:Y:S01]  /*13c50*/  ISETP.GT.U32.AND P5, PT, R7, R8, PT ;  /* 0x000000080700720c */ /* 0x000fe20003fa4070 */
[----:B------:R-:W-:Y:S01]  /*13c60*/  VIADD R13, R0, 0x175 ;  /* 0x00000175000d7836 */ /* 0x000fe20000000000 */
[----:B------:R-:W-:Y:S01]  /*13c70*/  IABS R15, R12 ;  /* 0x0000000c000f7213 */ /* 0x000fe20000000000 */
[----:B------:R-:W-:Y:S02]  /*13c80*/  IMAD.MOV.U32 R3, RZ, RZ, R20 ;  /* 0x000000ffff037224 */ /* 0x000fe400078e0014 */
[----:B0-----:R-:W-:Y:S01]  /*13c90*/  IMAD.MOV.U32 R2, RZ, RZ, R21 ;  /* 0x000000ffff027224 */ /* 0x001fe200078e0015 */
[----:B------:R-:W-:Y:S01]  /*13ca0*/  IABS R4, R13 ;  /* 0x0000000d00047213 */ /* 0x000fe20000000000 */
[----:B------:R-:W-:-:S04]  /*13cb0*/  IMAD.HI.U32 R17, R6, R15, RZ ;  /* 0x0000000f06117227 */ /* 0x000fc800078e00ff */
        /* <DEDUP_REMOVED lines=10> */
[C---:B------:R-:W-:Y:S01]  /*13d60*/  ISETP.GT.U32.AND P5, PT, R7.reuse, R9, PT ;  /* 0x000000090700720c */ /* 0x040fe20003fa4070 */
[----:B------:R-:W-:Y:S02]  /*13d70*/  IMAD.MOV R16, RZ, RZ, -R16 ;  /* 0x000000ffff107224 */ /* 0x000fe400078e0a10 */
[C---:B------:R-:W-:Y:S01]  /*13d80*/  IMAD R5, R7.reuse, R17, R15 ;  /* 0x0000001107057224 */ /* 0x040fe200078e020f */
[----:B------:R-:W-:Y:S01]  /*13d90*/  ISETP.GT.U32.AND P3, PT, R7, R8, PT ;  /* 0x000000080700720c */ /* 0x000fe20003f64070 */
[----:B------:R-:W-:-:S04]  /*13da0*/  IMAD.HI.U32 R20, R6, R11, RZ ;  /* 0x0000000b06147227 */ /* 0x000fc800078e00ff */
[----:B0-----:R-:W-:Y:S02]  /*13db0*/  IMAD.MOV.U32 R2, RZ, RZ, R18 ;  /* 0x000000ffff027224 */ /* 0x001fe400078e0012 */
[C---:B------:R-:W-:Y:S02]  /*13dc0*/  IMAD R4, R7.reuse, R16, R4 ;  /* 0x0000001007047224 */ /* 0x040fe400078e0204 */
[----:B------:R-:W-:Y:S02]  /*13dd0*/  IMAD.MOV R20, RZ, RZ, -R20 ;  /* 0x000000ffff147224 */ /* 0x000fe400078e0a14 */
[----:B------:R-:W-:Y:S01]  /*13de0*/  @!P2 IMAD.MOV R2, RZ, RZ, -R2 ;  /* 0x000000ffff02a224 */ /* 0x000fe200078e0a02 */
[C---:B------:R-:W-:Y:S01]  /*13df0*/  ISETP.GT.U32.AND P2, PT, R7.reuse, R5, PT ;  /* 0x000000050700720c */ /* 0x040fe20003f44070 */
[----:B------:R-:W-:Y:S02]  /*13e00*/  VIADD R15, R0, 0x177 ;  /* 0x00000177000f7836 */ /* 0x000fe40000000000 */
[C---:B------:R-:W-:Y:S01]  /*13e10*/  IMAD R11, R7.reuse, R20, R11 ;  /* 0x00000014070b7224 */ /* 0x040fe200078e020b */
[----:B------:R0:W-:Y:S01]  /*13e20*/  STL [R1+0x334], R2 ;  /* 0x0003340201007387 */ /* 0x0001e20000100800 */
[--C-:B------:R-:W-:Y:S01]  /*13e30*/  @!P4 IMAD.IADD R10, R10, 0x1, -R7.reuse ;  /* 0x000000010a0ac824 */ /* 0x100fe200078e0a07 */
[----:B------:R-:W-:Y:S01]  /*13e40*/  ISETP.GT.U32.AND P4, PT, R7, R4, PT ;  /* 0x000000040700720c */ /* 0x000fe20003f84070 */
[--C-:B------:R-:W-:Y:S01]  /*13e50*/  @!P5 IMAD.IADD R9, R9, 0x1, -R7.reuse ;  /* 0x000000010909d824 */ /* 0x100fe200078e0a07 */
[----:B------:R-:W-:Y:S01]  /*13e60*/  IABS R17, R15 ;  /* 0x0000000f00117213 */ /* 0x000fe20000000000 */
[----:B------:R-:W-:Y:S01]  /*13e70*/  @!P3 IMAD.IADD R8, R8, 0x1, -R7 ;  /* 0x000000010808b824 */ /* 0x000fe200078e0a07 */
[----:B------:R-:W-:Y:S01]  /*13e80*/  ISETP.GT.U32.AND P5, PT, R7, R11, PT ;  /* 0x0000000b0700720c */ /* 0x000fe20003fa4070 */
[----:B------:R-:W-:Y:S01]  /*13e90*/  VIADD R16, R0, 0x178 ;  /* 0x0000017800107836 */ /* 0x000fe20000000000 */
[----:B------:R-:W-:Y:S01]  /*13ea0*/  ISETP.GE.AND P3, PT, R19, RZ, PT ;  /* 0x000000ff1300720c */ /* 0x000fe20003f66270 */
[----:B------:R-:W-:-:S03]  /*13eb0*/  IMAD.HI.U32 R20, R6, R17, RZ ;  /* 0x0000001106147227 */ /* 0x000fc600078e00ff */
[----:B------:R-:W-:Y:S01]  /*13ec0*/  IABS R18, R16 ;  /* 0x0000001000127213 */ /* 0x000fe20000000000 */
[----:B0-----:R-:W-:Y:S02]  /*13ed0*/  IMAD.MOV.U32 R2, RZ, RZ, R10 ;  /* 0x000000ffff027224 */ /* 0x001fe400078e000a */
[--C-:B------:R-:W-:Y:S01]  /*13ee0*/  @!P2 IMAD.IADD R5, R5, 0x1, -R7.reuse ;  /* 0x000000010505a824 */ /* 0x100fe200078e0a07 */
[----:B------:R-:W-:Y:S01]  /*13ef0*/  ISETP.GE.AND P2, PT, R12, RZ, PT ;  /* 0x000000ff0c00720c */ /* 0x000fe20003f46270 */
[----:B------:R-:W-:Y:S02]  /*13f00*/  @!P0 IMAD.MOV R2, RZ, RZ, -R2 ;  /* 0x000000ffff028224 */ /* 0x000fe400078e0a02 */
[----:B------:R-:W-:Y:S02]  /*13f10*/  IMAD.MOV R19, RZ, RZ, -R20 ;  /* 0x000000ffff137224 */ /* 0x000fe400078e0a14 */
[----:B------:R-:W-:Y:S01]  /*13f20*/  @!P4 IMAD.IADD R4, R4, 0x1, -R7 ;  /* 0x000000010404c824 */ /* 0x000fe200078e0a07 */
[C---:B------:R-:W-:Y:S01]  /*13f30*/  ISETP.GT.U32.AND P4, PT, R7.reuse, R5, PT ;  /* 0x000000050700720c */ /* 0x040fe20003f84070 */
[----:B------:R0:W-:Y:S01]  /*13f40*/  STL [R1+0x3ec], R2 ;  /* 0x0003ec0201007387 */ /* 0x0001e20000100800 */
[----:B------:R-:W-:-:S02]  /*13f50*/  IMAD R17, R7, R19, R17 ;  /* 0x0000001307117224 */ /* 0x000fc400078e0211 */
[----:B------:R-:W-:Y:S01]  /*13f60*/  @!P5 IMAD.IADD R11, R11, 0x1, -R7 ;  /* 0x000000010b0bd824 */ /* 0x000fe200078e0a07 */
[----:B------:R-:W-:Y:S01]  /*13f70*/  ISETP.GT.U32.AND P5, PT, R7, R4, PT ;  /* 0x000000040700720c */ /* 0x000fe20003fa4070 */
[----:B------:R-:W-:-:S03]  /*13f80*/  IMAD.HI.U32 R21, R6, R18, RZ ;  /* 0x0000001206157227 */ /* 0x000fc600078e00ff */
[C---:B------:R-:W-:Y:S01]  /*13f90*/  ISETP.GT.U32.AND P0, PT, R7.reuse, R11, PT ;  /* 0x0000000b0700720c */ /* 0x040fe20003f04070 */
[----:B------:R-:W-:Y:S01]  /*13fa0*/  IMAD.MOV.U32 R3, RZ, RZ, R9 ;  /* 0x000000ffff037224 */ /* 0x000fe200078e0009 */
[C---:B------:R-:W-:Y:S01]  /*13fb0*/  IADD3 R9, PT, PT, R0.reuse, 0x17a, RZ ;  /* 0x0000017a00097810 */ /* 0x040fe20007ffe0ff */
[----:B0-----:R-:W-:Y:S02]  /*13fc0*/  IMAD.MOV.U32 R2, RZ, RZ, R8 ;  /* 0x000000ffff027224 */ /* 0x001fe400078e0008 */
[----:B------:R-:W-:Y:S01]  /*13fd0*/  VIADD R20, R0, 0x179 ;  /* 0x0000017900147836 */ /* 0x000fe20000000000 */
[----:B------:R-:W-:Y:S01]  /*13fe0*/  IABS R8, R9 ;  /* 0x0000000900087213 */ /* 0x000fe20000000000 */
[----:B------:R-:W-:Y:S01]  /*13ff0*/  @!P3 IMAD.MOV R2, RZ, RZ, -R2 ;  /* 0x000000ffff02b224 */ /* 0x000fe200078e0a02 */
[----:B------:R-:W-:Y:S01]  /*14000*/  ISETP.GT.U32.AND P3, PT, R7, R17, PT ;  /* 0x000000110700720c */ /* 0x000fe20003f64070 */
[----:B------:R-:W-:Y:S01]  /*14010*/  IMAD.MOV R21, RZ, RZ, -R21 ;  /* 0x000000ffff157224 */ /* 0x000fe200078e0a15 */
[----:B------:R-:W-:Y:S01]  /*14020*/  IABS R12, R20 ;  /* 0x00000014000c7213 */ /* 0x000fe20000000000 */
[----:B------:R-:W-:Y:S01]  /*14030*/  @!P6 IMAD.MOV R3, RZ, RZ, -R3 ;  /* 0x000000ffff03e224 */ /* 0x000fe200078e0a03 */
[----:B------:R-:W-:Y:S01]  /*14040*/  ISETP.GE.AND P6, PT, R13, RZ, PT ;  /* 0x000000ff0d00720c */ /* 0x000fe20003fc6270 */
[----:B------:R-:W-:-:S02]  /*14050*/  IMAD R18, R7, R21, R18 ;  /* 0x0000001507127224 */ /* 0x000fc400078e0212 */
[--C-:B------:R-:W-:Y:S01]  /*14060*/  @!P4 IMAD.IADD R5, R5, 0x1, -R7.reuse ;  /* 0x000000010505c824 */ /* 0x100fe200078e0a07 */
[----:B------:R-:W-:Y:S01]  /*14070*/  STL [R1+0x4dc], R3 ;  /* 0x0004dc0301007387 */ /* 0x000fe20000100800 */
[--C-:B------:R-:W-:Y:S01]  /*14080*/  @!P5 IMAD.IADD R4, R4, 0x1, -R7.reuse ;  /* 0x000000010404d824 */ /* 0x100fe200078e0a07 */
[----:B------:R-:W-:Y:S01]  /*14090*/  ISETP.GE.AND P4, PT, R14, RZ, PT ;  /* 0x000000ff0e00720c */ /* 0x000fe20003f86270 */
[----:B------:R-:W-:Y:S01]  /*140a0*/  IMAD.HI.U32 R13, R6, R12, RZ ;  /* 0x0000000c060d7227 */ /* 0x000fe200078e00ff */
[----:B------:R0:W-:Y:S01]  /*140b0*/  STL [R1+0x4d8], R2 ;  /* 0x0004d80201007387 */ /* 0x0001e20000100800 */
[----:B------:R-:W-:Y:S02]  /*140c0*/  ISETP.GT.U32.AND P5, PT, R7, R18, PT ;  /* 0x000000120700720c */ /* 0x000fe40003fa4070 */
[--C-:B------:R-:W-:Y:S01]  /*140d0*/  @!P3 IMAD.IADD R17, R17, 0x1, -R7.reuse ;  /* 0x000000011111b824 */ /* 0x100fe200078e0a07 */
[----:B------:R-:W-:Y:S01]  /*140e0*/  ISETP.GE.AND P3, PT, R16, RZ, PT ;  /* 0x000000ff1000720c */ /* 0x000fe20003f66270 */
[----:B------:R-:W-:Y:S01]  /*140f0*/  @!P0 IMAD.IADD R11, R11, 0x1, -R7 ;  /* 0x000000010b0b8824 */ /* 0x000fe200078e0a07 */
[----:B------:R-:W-:Y:S01]  /*14100*/  ISETP.GE.AND P0, PT, R15, RZ, PT ;  /* 0x000000ff0f00720c */ /* 0x000fe20003f06270 */
[----:B------:R-:W-:-:S02]  /*14110*/  IMAD.MOV R13, RZ, RZ, -R13 ;  /* 0x000000ffff0d7224 */ /* 0x000fc400078e0a0d */
[----:B------:R-:W-:Y:S02]  /*14120*/  VIADD R10, R0, 0x17b ;  /* 0x0000017b000a7836 */ /* 0x000fe40000000000 */
[----:B0-----:R-:W-:Y:S02]  /*14130*/  IMAD.MOV.U32 R2, RZ, RZ, R5 ;  /* 0x000000ffff027224 */ /* 0x001fe400078e0005 */
[C---:B------:R-:W-:Y:S01]  /*14140*/  IMAD R12, R7.reuse, R13, R12 ;  /* 0x0000000d070c7224 */ /* 0x040fe200078e020c */
[----:B------:R-:W-:Y:S01]  /*14150*/  IABS R5, R10 ;  /* 0x0000000a00057213 */ /* 0x000fe20000000000 */
[----:B------:R-:W-:Y:S01]  /*14160*/  @!P2 IMAD.MOV R2, RZ, RZ, -R2 ;  /* 0x000000ffff02a224 */ /* 0x000fe200078e0a02 */
[C---:B------:R-:W-:Y:S01]  /*14170*/  ISETP.GT.U32.AND P2, PT, R7.reuse, R17, PT ;  /* 0x000000110700720c */ /* 0x040fe20003f44070 */
[----:B------:R-:W-:Y:S02]  /*14180*/  @!P5 IMAD.IADD R18, R18, 0x1, -R7 ;  /* 0x000000011212d824 */ /* 0x000fe400078e0a07 */
[----:B------:R-:W-:Y:S01]  /*14190*/  IMAD.MOV.U32 R3, RZ, RZ, R4 ;  /* 0x000000ffff037224 */ /* 0x000fe200078e0004 */
[----:B------:R0:W-:Y:S01]  /*141a0*/  STL [R1+0x4c0], R2 ;  /* 0x0004c00201007387 */ /* 0x0001e20000100800 */
[----:B------:R-:W-:Y:S01]  /*141b0*/  IMAD.HI.U32 R13, R6, R8, RZ ;  /* 0x00000008060d7227 */ /* 0x000fe200078e00ff */
[----:B------:R-:W-:-:S03]  /*141c0*/  ISETP.GT.U32.AND P5, PT, R7, R18, PT ;  /* 0x000000120700720c */ /* 0x000fc60003fa4070 */
[----:B------:R-:W-:Y:S01]  /*141d0*/  @!P6 IMAD.MOV R3, RZ, RZ, -R3 ;  /* 0x000000ffff03e224 */ /* 0x000fe200078e0a03 */
[----:B------:R-:W-:Y:S01]  /*141e0*/  ISETP.GE.AND P6, PT, R20, RZ, PT ;  /* 0x000000ff1400720c */ /* 0x000fe20003fc6270 */
[----:B------:R-:W-:Y:S02]  /*141f0*/  IMAD.MOV R13, RZ, RZ, -R13 ;  /* 0x000000ffff0d7224 */ /* 0x000fe400078e0a0d */
[----:B------:R-:W-:Y:S01]  /*14200*/  @!P2 IMAD.IADD R17, R17, 0x1, -R7 ;  /* 0x000000011111a824 */ /* 0x000fe200078e0a07 */
[----:B------:R-:W-:Y:S01]  /*14210*/  STL [R1+0x4bc], R3 ;  /* 0x0004bc0301007387 */ /* 0x000fe20000100800 */
[----:B0-----:R-:W-:Y:S02]  /*14220*/  IMAD.MOV.U32 R2, RZ, RZ, R11 ;  /* 0x000000ffff027224 */ /* 0x001fe400078e000b */
[----:B------:R-:W-:Y:S02]  /*14230*/  IMAD.MOV.U32 R4, RZ, RZ, R5 ;  /* 0x000000ffff047224 */ /* 0x000fe400078e0005 */
[----:B------:R-:W-:Y:S01]  /*14240*/  @!P4 IMAD.MOV R2, RZ, RZ, -R2 ;  /* 0x000000ffff02c224 */ /* 0x000fe200078e0a02 */
[C---:B------:R-:W-:Y:S01]  /*14250*/  ISETP.GT.U32.AND P4, PT, R7.reuse, R12, PT ;  /* 0x0000000c0700720c */ /* 0x040fe20003f84070 */
[----:B------:R-:W-:-:S02]  /*14260*/  IMAD R11, R7, R13, R8 ;  /* 0x0000000d070b7224 */ /* 0x000fc400078e0208 */
[----:B------:R-:W-:Y:S01]  /*14270*/  IMAD.HI.U32 R13, R6, R4, RZ ;  /* 0x00000004060d7227 */ /* 0x000fe200078e00ff */
[----:B------:R0:W-:Y:S02]  /*14280*/  STL [R1+0x4b4], R2 ;  /* 0x0004b40201007387 */ /* 0x0001e40000100800 */
[----:B------:R-:W-:Y:S01]  /*14290*/  ISETP.GT.U32.AND P2, PT, R7, R11, PT ;  /* 0x0000000b0700720c */ /* 0x000fe20003f44070 */
[----:B------:R-:W-:Y:S02]  /*142a0*/  VIADD R8, R0, 0x17d ;  /* 0x0000017d00087836 */ /* 0x000fe40000000000 */
[----:B------:R-:W-:Y:S01]  /*142b0*/  @!P5 IMAD.IADD R18, R18, 0x1, -R7 ;  /* 0x000000011212d824 */ /* 0x000fe200078e0a07 */
[----:B------:R-:W-:Y:S01]  /*142c0*/  ISETP.GE.AND P5, PT, R9, RZ, PT ;  /* 0x000000ff0900720c */ /* 0x000fe20003fa6270 */
[----:B------:R-:W-:Y:S01]  /*142d0*/  IMAD.MOV R13, RZ, RZ, -R13 ;  /* 0x000000ffff0d7224 */ /* 0x000fe200078e0a0d */
[----:B------:R-:W-:Y:S01]  /*142e0*/  IABS R14, R8 ;  /* 0x00000008000e7213 */ /* 0x000fe20000000000 */
[----:B------:R-:W-:-:S02]  /*142f0*/  @!P4 IMAD.IADD R12, R12, 0x1, -R7 ;  /* 0x000000010c0cc824 */ /* 0x000fc400078e0a07 */
[----:B0-----:R-:W-:Y:S02]  /*14300*/  IMAD.MOV.U32 R2, RZ, RZ, R17 ;  /* 0x000000ffff027224 */ /* 0x001fe400078e0011 */
[C---:B------:R-:W-:Y:S01]  /*14310*/  IMAD R4, R7.reuse, R13, R4 ;  /* 0x0000000d07047224 */ /* 0x040fe200078e0204 */
[----:B------:R-:W-:Y:S01]  /*14320*/  ISETP.GT.U32.AND P4, PT, R7, R12, PT ;  /* 0x0000000c0700720c */ /* 0x000fe20003f84070 */
[----:B------:R-:W-:Y:S01]  /*14330*/  @!P0 IMAD.MOV R2, RZ, RZ, -R2 ;  /* 0x000000ffff028224 */ /* 0x000fe200078e0a02 */
[----:B------:R-:W-:Y:S01]  /*14340*/  ISETP.GE.AND P0, PT, R10, RZ, PT ;  /* 0x000000ff0a00720c */ /* 0x000fe20003f06270 */
[----:B------:R-:W-:Y:S02]  /*14350*/  VIADD R5, R0, 0x17c ;  /* 0x0000017c00057836 */ /* 0x000fe40000000000 */
[----:B------:R-:W-:Y:S01]  /*14360*/  IMAD.HI.U32 R13, R6, R14, RZ ;  /* 0x0000000e060d7227 */ /* 0x000fe200078e00ff */
[----:B------:R0:W-:Y:S02]  /*14370*/  STL [R1+0x4ac], R2 ;  /* 0x0004ac0201007387 */ /* 0x0001e40000100800 */
[----:B------:R-:W-:Y:S01]  /*14380*/  IABS R9, R5 ;  /* 0x0000000500097213 */ /* 0x000fe20000000000 */
[----:B------:R-:W-:-:S02]  /*14390*/  @!P2 IMAD.IADD R11, R11, 0x1, -R7 ;  /* 0x000000010b0ba824 */ /* 0x000fc400078e0a07 */
[----:B------:R-:W-:Y:S02]  /*143a0*/  IMAD.MOV R13, RZ, RZ, -R13 ;  /* 0x000000ffff0d7224 */ /* 0x000fe400078e0a0d */
[----:B------:R-:W-:Y:S01]  /*143b0*/  @!P4 IMAD.IADD R12, R12, 0x1, -R7 ;  /* 0x000000010c0cc824 */ /* 0x000fe200078e0a07 */
[----:B------:R-:W-:Y:S01]  /*143c0*/  ISETP.GT.U32.AND P2, PT, R7, R11, PT ;  /* 0x0000000b0700720c */ /* 0x000fe20003f44070 */
[----:B------:R-:W-:Y:S01]  /*143d0*/  VIADD R10, R0, 0x17e ;  /* 0x0000017e000a7836 */ /* 0x000fe20000000000 */
[----:B------:R-:W-:Y:S01]  /*143e0*/  ISETP.GE.AND P4, PT, R5, RZ, PT ;  /* 0x000000ff0500720c */ /* 0x000fe20003f86270 */
[----:B0-----:R-:W-:Y:S02]  /*143f0*/  IMAD.MOV.U32 R2, RZ, RZ, R18 ;  /* 0x000000ffff027224 */ /* 0x001fe400078e0012 */
[C---:B------:R-:W-:Y:S01]  /*14400*/  IMAD R13, R7.reuse, R13, R14 ;  /* 0x0000000d070d7224 */ /* 0x040fe200078e020e */
[----:B------:R-:W-:Y:S01]  /*14410*/  IABS R5, R10 ;  /* 0x0000000a00057213 */ /* 0x000fe20000000000 */
[----:B------:R-:W-:Y:S01]  /*14420*/  @!P3 IMAD.MOV R2, RZ, RZ, -R2 ;  /* 0x000000ffff02b224 */ /* 0x000fe200078e0a02 */
[----:B------:R-:W-:Y:S01]  /*14430*/  ISETP.GT.U32.AND P3, PT, R7, R4, PT ;  /* 0x000000040700720c */ /* 0x000fe20003f64070 */
[----:B------:R-:W-:-:S02]  /*14440*/  IMAD.MOV.U32 R3, RZ, RZ, R12 ;  /* 0x000000ffff037224 */ /* 0x000fc400078e000c */
[----:B------:R-:W-:Y:S01]  /*14450*/  IMAD.HI.U32 R15, R6, R9, RZ ;  /* 0x00000009060f7227 */ /* 0x000fe200078e00ff */
[----:B------:R0:W-:Y:S03]  /*14460*/  STL [R1+0x4a4], R2 ;  /* 0x0004a40201007387 */ /* 0x0001e60000100800 */
[----:B------:R-:W-:Y:S01]  /*14470*/  @!P6 IMAD.MOV R3, RZ, RZ, -R3 ;  /* 0x000000ffff03e224 */ /* 0x000fe200078e0a03 */
[----:B------:R-:W-:Y:S01]  /*14480*/  ISETP.GT.U32.AND P6, PT, R7, R13, PT ;  /* 0x0000000d0700720c */ /* 0x000fe20003fc4070 */
[----:B------:R-:W-:Y:S02]  /*14490*/  IMAD.MOV R15, RZ, RZ, -R15 ;  /* 0x000000ffff0f7224 */ /* 0x000fe400078e0a0f */
[--C-:B------:R-:W-:Y:S01]  /*144a0*/  @!P2 IMAD.IADD R11, R11, 0x1, -R7.reuse ;  /* 0x000000010b0ba824 */ /* 0x100fe200078e0a07 */
[----:B------:R-:W-:Y:S01]  /*144b0*/  STL [R1+0x49c], R3 ;  /* 0x00049c0301007387 */ /* 0x000fe20000100800 */
[----:B------:R-:W-:-:S02]  /*144c0*/  @!P3 IMAD.IADD R4, R4, 0x1, -R7 ;  /* 0x000000010404b824 */ /* 0x000fc400078e0a07 */
[C---:B------:R-:W-:Y:S02]  /*144d0*/  IMAD R9, R7.reuse, R15, R9 ;  /* 0x0000000f07097224 */ /* 0x040fe400078e0209 */
[----:B------:R-:W-:Y:S01]  /*144e0*/  IMAD.MOV.U32 R15, RZ, RZ, R5 ;  /* 0x000000ffff0f7224 */ /* 0x000fe200078e0005 */
[C---:B------:R-:W-:Y:S01]  /*144f0*/  ISETP.GT.U32.AND P3, PT, R7.reuse, R4, PT ;  /* 0x000000040700720c */ /* 0x040fe20003f64070 */
[----:B------:R-:W-:Y:S01]  /*14500*/  VIADD R14, R0, 0x17f ;  /* 0x0000017f000e7836 */ /* 0x000fe20000000000 */
[----:B------:R-:W-:Y:S01]  /*14510*/  ISETP.GT.U32.AND P2, PT, R7, R9, PT ;  /* 0x000000090700720c */ /* 0x000fe20003f44070 */
[----:B------:R-:W-:-:S03]  /*14520*/  IMAD.HI.U32 R12, R6, R15, RZ ;  /* 0x0000000f060c7227 */ /* 0x000fc600078e00ff */
[----:B------:R-:W-:Y:S01]  /*14530*/  IABS R16, R14 ;  /* 0x0000000e00107213 */ /* 0x000fe20000000000 */
[----:B0-----:R-:W-:Y:S02]  /*14540*/  IMAD.MOV.U32 R2, RZ, RZ, R11 ;  /* 0x000000ffff027224 */ /* 0x001fe400078e000b */
[----:B------:R-:W-:Y:S02]  /*14550*/  IMAD.MOV R12, RZ, RZ, -R12 ;  /* 0x000000ffff0c7224 */ /* 0x000fe400078e0a0c */
[----:B------:R-:W-:Y:S02]  /*14560*/  @!P6 IMAD.IADD R13, R13, 0x1, -R7 ;  /* 0x000000010d0de824 */ /* 0x000fe400078e0a07 */
[----:B------:R-:W-:Y:S01]  /*14570*/  @!P5 IMAD.MOV R2, RZ, RZ, -R2 ;  /* 0x000000ffff02d224 */ /* 0x000fe200078e0a02 */
[----:B------:R-:W-:Y:S01]  /*14580*/  ISETP.GE.AND P5, PT, R8, RZ, PT ;  /* 0x000000ff0800720c */ /* 0x000fe20003fa6270 */
[C---:B------:R-:W-:Y:S01]  /*14590*/  IMAD R12, R7.reuse, R12, R15 ;  /* 0x0000000c070c7224 */ /* 0x040fe200078e020f */
[C---:B------:R-:W-:Y:S01]  /*145a0*/  ISETP.GT.U32.AND P6, PT, R7.reuse, R13, PT ;  /* 0x0000000d0700720c */ /* 0x040fe20003fc4070 */
[----:B------:R-:W-:Y:S01]  /*145b0*/  @!P3 IMAD.IADD R4, R4, 0x1, -R7 ;  /* 0x000000010404b824 */ /* 0x000fe200078e0a07 */
[----:B------:R0:W-:Y:S01]  /*145c0*/  STL [R1+0x498], R2 ;  /* 0x0004980201007387 */ /* 0x0001e20000100800 */
[----:B------:R-:W-:Y:S01]  /*145d0*/  IMAD.HI.U32 R11, R6, R16, RZ ;  /* 0x00000010060b7227 */ /* 0x000fe200078e00ff */
[----:B------:R-:W-:-:S03]  /*145e0*/  ISETP.GT.U32.AND P3, PT, R7, R12, PT ;  /* 0x0000000c0700720c */ /* 0x000fc60003f64070 */
[----:B------:R-:W-:Y:S02]  /*145f0*/  IMAD.MOV R11, RZ, RZ, -R11 ;  /* 0x000000ffff0b7224 */ /* 0x000fe400078e0a0b */
[--C-:B------:R-:W-:Y:S02]  /*14600*/  @!P2 IMAD.IADD R9, R9, 0x1, -R7.reuse ;  /* 0x000000010909a824 */ /* 0x100fe400078e0a07 */
[----:B------:R-:W-:Y:S02]  /*14610*/  VIADD R5, R0, 0x180 ;  /* 0x0000018000057836 */ /* 0x000fe40000000000 */
[----:B0-----:R-:W-:Y:S01]  /*14620*/  IMAD.MOV.U32 R2, RZ, RZ, R4 ;  /* 0x000000ffff027224 */ /* 0x001fe200078e0004 */
[----:B------:R-:W-:Y:S01]  /*14630*/  ISETP.GT.U32.AND P2, PT, R7, R9, PT ;  /* 0x000000090700720c */ /* 0x000fe20003f44070 */
[----:B------:R-:W-:Y:S01]  /*14640*/  @!P6 IMAD.IADD R13, R13, 0x1, -R7 ;  /* 0x000000010d0de824 */ /* 0x000fe200078e0a07 */
[----:B------:R-:W-:Y:S01]  /*14650*/  IABS R8, R5 ;  /* 0x0000000500087213 */ /* 0x000fe20000000000 */
[----:B------:R-:W-:Y:S01]  /*14660*/  @!P0 IMAD.MOV R2, RZ, RZ, -R2 ;  /* 0x000000ffff028224 */ /* 0x000fe200078e0a02 */
[----:B------:R-:W-:Y:S01]  /*14670*/  ISETP.GE.AND P0, PT, R10, RZ, PT ;  /* 0x000000ff0a00720c */ /* 0x000fe20003f06270 */
[----:B------:R-:W-:-:S02]  /*14680*/  IMAD R10, R7, R11, R16 ;  /* 0x0000000b070a7224 */ /* 0x000fc400078e0210 */
[--C-:B------:R-:W-:Y:S01]  /*14690*/  @!P3 IMAD.IADD R12, R12, 0x1, -R7.reuse ;  /* 0x000000010c0cb824 */ /* 0x100fe200078e0a07 */
[----:B------:R0:W-:Y:S01]  /*146a0*/  STL [R1+0x494], R2 ;  /* 0x0004940201007387 */ /* 0x0001e20000100800 */
[----:B------:R-:W-:Y:S01]  /*146b0*/  IMAD.HI.U32 R4, R6, R8, RZ ;  /* 0x0000000806047227 */ /* 0x000fe200078e00ff */
[C---:B------:R-:W-:Y:S02]  /*146c0*/  ISETP.GT.U32.AND P6, PT, R7.reuse, R10, PT ;  /* 0x0000000a0700720c */ /* 0x040fe40003fc4070 */
[----:B------:R-:W-:Y:S01]  /*146d0*/  ISETP.GT.U32.AND P3, PT, R7, R12, PT ;  /* 0x0000000c0700720c */ /* 0x000fe20003f64070 */
[----:B------:R-:W-:Y:S02]  /*146e0*/  IMAD.MOV R4, RZ, RZ, -R4 ;  /* 0x000000ffff047224 */ /* 0x000fe400078e0a04 */
[----:B------:R-:W-:Y:S01]  /*146f0*/  @!P2 IMAD.IADD R9, R9, 0x1, -R7 ;  /* 0x000000010909a824 */ /* 0x000fe200078e0a07 */
[----:B------:R-:W-:Y:S01]  /*14700*/  ISETP.GE.AND P2, PT, R14, RZ, PT ;  /* 0x000000ff0e00720c */ /* 0x000fe20003f46270 */
[----:B------:R-:W-:-:S02]  /*14710*/  IMAD R4, R7, R4, R8 ;  /* 0x0000000407047224 */ /* 0x000fc400078e0208 */
[C---:B------:R-:W-:Y:S02]  /*14720*/  VIADD R11, R0.reuse, 0x181 ;  /* 0x00000181000b7836 */ /* 0x040fe40000000000 */
[----:B------:R-:W-:Y:S02]  /*14730*/  VIADD R8, R0, 0x182 ;  /* 0x0000018200087836 */ /* 0x000fe40000000000 */
[----:B------:R-:W-:Y:S01]  /*14740*/  @!P6 IMAD.IADD R10, R10, 0x1, -R7 ;  /* 0x000000010a0ae824 */ /* 0x000fe200078e0a07 */
[----:B------:R-:W-:Y:S01]  /*14750*/  IABS R14, R11 ;  /* 0x0000000b000e7213 */ /* 0x000fe20000000000 */
[----:B------:R-:W-:Y:S01]  /*14760*/  IMAD.MOV.U32 R3, RZ, RZ, R9 ;  /* 0x000000ffff037224 */ /* 0x000fe200078e0009 */
[----:B------:R-:W-:Y:S01]  /*14770*/  IABS R9, R8 ;  /* 0x0000000800097213 */ /* 0x000fe20000000000 */
[----:B0-----:R-:W-:Y:S01]  /*14780*/  IMAD.MOV.U32 R2, RZ, RZ, R13 ;  /* 0x000000ffff027224 */ /* 0x001fe200078e000d */
[----:B------:R-:W-:Y:S01]  /*14790*/  ISETP.GT.U32.AND P6, PT, R7, R10, PT ;  /* 0x0000000a0700720c */ /* 0x000fe20003fc4070 */
[----:B------:R-:W-:Y:S01]  /*147a0*/  @!P4 IMAD.MOV R3, RZ, RZ, -R3 ;  /* 0x000000ffff03c224 */ /* 0x000fe200078e0a03 */
[----:B------:R-:W-:Y:S01]  /*147b0*/  ISETP.GE.AND P4, PT, R5, RZ, PT ;  /* 0x000000ff0500720c */ /* 0x000fe20003f86270 */
[----:B------:R-:W-:Y:S01]  /*147c0*/  @!P5 IMAD.MOV R2, RZ, RZ, -R2 ;  /* 0x000000ffff02d224 */ /* 0x000fe200078e0a02 */
[----:B------:R-:W-:Y:S01]  /*147d0*/  ISETP.GT.U32.AND P5, PT, R7, R4, PT ;  /* 0x000000040700720c */ /* 0x000fe20003fa4070 */
[----:B------:R-:W-:Y:S01]  /*147e0*/  @!P3 IMAD.IADD R12, R12, 0x1, -R7 ;  /* 0x000000010c0cb824 */ /* 0x000fe200078e0a07 */
[----:B------:R-:W-:Y:S01]  /*147f0*/  STL [R1+0x48c], R3 ;  /* 0x00048c0301007387 */ /* 0x000fe20000100800 */
[----:B------:R-:W-:Y:S01]  /*14800*/  IMAD.MOV.U32 R16, RZ, RZ, R9 ;  /* 0x000000ffff107224 */ /* 0x000fe200078e0009 */
[----:B------:R-:W-:Y:S01]  /*14810*/  ISETP.GE.AND P3, PT, R11, RZ, PT ;  /* 0x000000ff0b00720c */ /* 0x000fe20003f66270 */
[C---:B------:R-:W-:Y:S01]  /*14820*/  IMAD.HI.U32 R5, R6.reuse, R14, RZ ;  /* 0x0000000e06057227 */ /* 0x040fe200078e00ff */
[----:B------:R0:W-:Y:S03]  /*14830*/  STL [R1+0x488], R2 ;  /* 0x0004880201007387 */ /* 0x0001e60000100800 */
[----:B------:R-:W-:-:S04]  /*14840*/  IMAD.HI.U32 R11, R6, R16, RZ ;  /* 0x00000010060b7227 */ /* 0x000fc800078e00ff */
[----:B------:R-:W-:Y:S02]  /*14850*/  IMAD.MOV R5, RZ, RZ, -R5 ;  /* 0x000000ffff057224 */ /* 0x000fe400078e0a05 */
[----:B------:R-:W-:Y:S02]  /*14860*/  VIADD R9, R0, 0x183 ;  /* 0x0000018300097836 */ /* 0x000fe40000000000 */
[----:B0-----:R-:W-:Y:S02]  /*14870*/  IMAD.MOV.U32 R2, RZ, RZ, R12 ;  /* 0x000000ffff027224 */ /* 0x001fe400078e000c */
[----:B------:R-:W-:Y:S01]  /*14880*/  IMAD.MOV R11, RZ, RZ, -R11 ;  /* 0x000000ffff0b7224 */ /* 0x000fe200078e0a0b */
[----:B------:R-:W-:Y:S01]  /*14890*/  IABS R13, R9 ;  /* 0x00000009000d7213 */ /* 0x000fe20000000000 */
[----:B------:R-:W-:Y:S01]  /*148a0*/  @!P0 IMAD.MOV R2, RZ, RZ, -R2 ;  /* 0x000000ffff028224 */ /* 0x000fe200078e0a02 */
[----:B------:R-:W-:Y:S01]  /*148b0*/  ISETP.GE.AND P0, PT, R8, RZ, PT ;  /* 0x000000ff0800720c */ /* 0x000fe20003f06270 */
[----:B------:R-:W-:-:S02]  /*148c0*/  IMAD R5, R7, R5, R14 ;  /* 0x0000000507057224 */ /* 0x000fc400078e020e */
[--C-:B------:R-:W-:Y:S01]  /*148d0*/  @!P6 IMAD.IADD R10, R10, 0x1, -R7.reuse ;  /* 0x000000010a0ae824 */ /* 0x100fe200078e0a07 */
[----:B------:R0:W-:Y:S01]  /*148e0*/  STL [R1+0x484], R2 ;  /* 0x0004840201007387 */ /* 0x0001e20000100800 */
[C---:B------:R-:W-:Y:S01]  /*148f0*/  IMAD R16, R7.reuse, R11, R16 ;  /* 0x0000000b07107224 */ /* 0x040fe200078e0210 */
[----:B------:R-:W-:Y:S01]  /*14900*/  ISETP.GT.U32.AND P6, PT, R7, R5, PT ;  /* 0x000000050700720c */ /* 0x000fe20003fc4070 */
[----:B------:R-:W-:Y:S02]  /*14910*/  @!P5 IMAD.IADD R4, R4, 0x1, -R7 ;  /* 0x000000010404d824 */ /* 0x000fe400078e0a07 */
        /* <DEDUP_REMOVED lines=22> */
[----:B------:R-:W-:-:S04]  /*14a80*/  IMAD.HI.U32 R15, R6, R11, RZ ;  /* 0x0000000b060f7227 */ /* 0x000fc800078e00ff */
[----:B------:R-:W-:Y:S02]  /*14a90*/  @!P4 IMAD.MOV R2, RZ, RZ, -R2 ;  /* 0x000000ffff02c224 */ /* 0x000fe400078e0a02 */
[--C-:B------:R-:W-:Y:S01]  /*14aa0*/  @!P6 IMAD.IADD R13, R13, 0x1, -R7.reuse ;  /* 0x000000010d0de824 */ /* 0x100fe200078e0a07 */
[----:B------:R-:W-:Y:S01]  /*14ab0*/  ISETP.GT.U32.AND P6, PT, R7, R16, PT ;  /* 0x000000100700720c */ /* 0x000fe20003fc4070 */
[----:B------:R-:W-:Y:S01]  /*14ac0*/  @!P2 IMAD.IADD R5, R5, 0x1, -R7 ;  /* 0x000000010505a824 */ /* 0x000fe200078e0a07 */
[----:B------:R0:W-:Y:S01]  /*14ad0*/  STL [R1+0x46c], R2 ;  /* 0x00046c0201007387 */ /* 0x0001e20000100800 */
[----:B------:R-:W-:Y:S01]  /*14ae0*/  IMAD.MOV R17, RZ, RZ, -R17 ;  /* 0x000000ffff117224 */ /* 0x000fe200078e0a11 */
[----:B------:R-:W-:Y:S01]  /*14af0*/  ISETP.GT.U32.AND P4, PT, R7, R13, PT ;  /* 0x0000000d0700720c */ /* 0x000fe20003f84070 */
[----:B------:R-:W-:-:S04]  /*14b00*/  IMAD.HI.U32 R18, R6, R9, RZ ;  /* 0x0000000906127227 */ /* 0x000fc800078e00ff */
[----:B------:R-:W-:Y:S02]  /*14b10*/  IMAD.MOV R15, RZ, RZ, -R15 ;  /* 0x000000ffff0f7224 */ /* 0x000fe400078e0a0f */
[C---:B------:R-:W-:Y:S01]  /*14b20*/  IMAD R10, R7.reuse, R17, R10 ;  /* 0x00000011070a7224 */ /* 0x040fe200078e020a */
[----:B0-----:R-:W-:Y:S01]  /*14b30*/  MOV R2, R5 ;  /* 0x0000000500027202 */ /* 0x001fe20000000f00 */
[----:B------:R-:W-:Y:S02]  /*14b40*/  IMAD.MOV R18, RZ, RZ, -R18 ;  /* 0x000000ffff127224 */ /* 0x000fe400078e0a12 */
[C---:B------:R-:W-:Y:S02]  /*14b50*/  IMAD R11, R7.reuse, R15, R11 ;  /* 0x0000000f070b7224 */ /* 0x040fe400078e020b */
[----:B------:R-:W-:Y:S02]  /*14b60*/  VIADD R15, R0, 0x187 ;  /* 0x00000187000f7836 */ /* 0x000fe40000000000 */
[C---:B------:R-:W-:Y:S01]  /*14b70*/  IMAD R9, R7.reuse, R18, R9 ;  /* 0x0000001207097224 */ /* 0x040fe200078e0209 */
[C---:B------:R-:W-:Y:S01]  /*14b80*/  ISETP.GT.U32.AND P2, PT, R7.reuse, R11, PT ;  /* 0x0000000b0700720c */ /* 0x040fe20003f44070 */
        /* <DEDUP_REMOVED lines=38> */
[--C-:B------:R-:W-:Y:S01]  /*14df0*/  @!P3 IMAD.IADD R11, R11, 0x1, -R7.reuse ;  /* 0x000000010b0bb824 */ /* 0x100fe200078e0a07 */
[----:B------:R-:W-:Y:S01]  /*14e00*/  ISETP.GE.AND P3, PT, R14, RZ, PT ;  /* 0x000000ff0e00720c */ /* 0x000fe20003f66270 */
[----:B------:R-:W-:Y:S01]  /*14e10*/  VIADD R14, R0, 0x18b ;  /* 0x0000018b000e7836 */ /* 0x000fe20000000000 */
[----:B------:R-:W-:Y:S01]  /*14e20*/  IABS R22, R13 ;  /* 0x0000000d00167213 */ /* 0x000fe20000000000 */
[--C-:B------:R-:W-:Y:S01]  /*14e30*/  @!P0 IMAD.IADD R9, R9, 0x1, -R7.reuse ;  /* 0x0000000109098824 */ /* 0x100fe200078e0a07 */
[----:B------:R-:W-:Y:S01]  /*14e40*/  ISETP.GE.AND P0, PT, R15, RZ, PT ;  /* 0x000000ff0f00720c */ /* 0x000fe20003f06270 */
        /* <DEDUP_REMOVED lines=9> */
[----:B------:R-:W-:Y:S02]  /*14ee0*/  IMAD.MOV.U32 R3, RZ, RZ, R11 ;  /* 0x000000ffff037224 */ /* 0x000fe400078e000b */
[----:B------:R-:W-:Y:S02]  /*14ef0*/  VIADD R15, R0, 0x18c ;  /* 0x0000018c000f7836 */ /* 0x000fe40000000000 */
[----:B------:R-:W-:Y:S02]  /*14f00*/  IMAD.MOV R23, RZ, RZ, -R23 ;  /* 0x000000ffff177224 */ /* 0x000fe400078e0a17 */
[----:B0-----:R-:W-:Y:S01]  /*14f10*/  IMAD.MOV.U32 R2, RZ, RZ, R10 ;  /* 0x000000ffff027224 */ /* 0x001fe200078e000a */
[----:B------:R-:W-:Y:S01]  /*14f20*/  IABS R18, R15 ;  /* 0x0000000f00127213 */ /* 0x000fe20000000000 */
[----:B------:R-:W-:Y:S02]  /*14f30*/  @!P4 IMAD.MOV R3, RZ, RZ, -R3 ;  /* 0x000000ffff03c224 */ /* 0x000fe400078e0a03 */
[----:B------:R-:W-:-:S02]  /*14f40*/  IMAD R22, R7, R23, R22 ;  /* 0x0000001707167224 */ /* 0x000fc400078e0216 */
[----:B------:R-:W-:Y:S01]  /*14f50*/  @!P6 IMAD.IADD R4, R4, 0x1, -R7 ;  /* 0x000000010404e824 */ /* 0x000fe200078e0a07 */
[C---:B------:R-:W-:Y:S01]  /*14f60*/  ISETP.GT.U32.AND P6, PT, R7.reuse, R8, PT ;  /* 0x000000080700720c */ /* 0x040fe20003fc4070 */
[----:B------:R-:W-:Y:S01]  /*14f70*/  @!P2 IMAD.MOV R2, RZ, RZ, -R2 ;  /* 0x000000ffff02a224 */ /* 0x000fe200078e0a02 */
[----:B------:R-:W-:Y:S01]  /*14f80*/  STL [R1+0x444], R3 ;  /* 0x0004440301007387 */ /* 0x000fe20000100800 */
[----:B------:R-:W-:Y:S01]  /*14f90*/  IMAD.MOV.U32 R23, RZ, RZ, R20 ;  /* 0x000000ffff177224 */ /* 0x000fe200078e0014 */
[C---:B------:R-:W-:Y:S01]  /*14fa0*/  ISETP.GT.U32.AND P2, PT, R7.reuse, R5, PT ;  /* 0x000000050700720c */ /* 0x040fe20003f44070 */
[C---:B------:R-:W-:Y:S01]  /*14fb0*/  IMAD.HI.U32 R20, R6.reuse, R21, RZ ;  /* 0x0000001506147227 */ /* 0x040fe200078e00ff */
[----:B------:R0:W-:Y:S01]  /*14fc0*/  STL [R1+0x440], R2 ;  /* 0x0004400201007387 */ /* 0x0001e20000100800 */
[----:B------:R-:W-:Y:S02]  /*14fd0*/  ISETP.GT.U32.AND P4, PT, R7, R4, PT ;  /* 0x000000040700720c */ /* 0x000fe40003f84070 */
[----:B------:R-:W-:-:S04]  /*14fe0*/  IMAD.HI.U32 R11, R6, R18, RZ ;  /* 0x00000012060b7227 */ /* 0x000fc800078e00ff */
        /* <DEDUP_REMOVED lines=8> */
[----:B------:R-:W-:Y:S01]  /*15070*/  ISETP.GT.U32.AND P6, PT, R7, R20, PT ;  /* 0x000000140700720c */ /* 0x000fe20003fc4070 */
[--C-:B------:R-:W-:Y:S01]  /*15080*/  @!P2 IMAD.IADD R5, R5, 0x1, -R7.reuse ;  /* 0x000000010505a824 */ /* 0x100fe200078e0a07 */
[----:B------:R-:W-:Y:S01]  /*15090*/  ISETP.GT.U32.AND P2, PT, R7, R11, PT ;  /* 0x0000000b0700720c */ /* 0x000fe20003f44070 */
[----:B------:R0:W-:Y:S01]  /*150a0*/  STL [R1+0x43c], R2 ;  /* 0x00043c0201007387 */ /* 0x0001e20000100800 */
[----:B------:R-:W-:Y:S01]  /*150b0*/  @!P4 IMAD.IADD R4, R4, 0x1, -R7 ;  /* 0x000000010404c824 */ /* 0x000fe200078e0a07 */
[----:B------:R-:W-:Y:S01]  /*150c0*/  ISETP.GE.AND P4, PT, R12, RZ, PT ;  /* 0x000000ff0c00720c */ /* 0x000fe20003f86270 */
[----:B------:R-:W-:Y:S02]  /*150d0*/  VIADD R16, R0, 0x18d ;  /* 0x0000018d00107836 */ /* 0x000fe40000000000 */
[----:B------:R-:W-:-:S03]  /*150e0*/  IMAD.HI.U32 R9, R6, R23, RZ ;  /* 0x0000001706097227 */ /* 0x000fc600078e00ff */
[----:B------:R-:W-:Y:S01]  /*150f0*/  IABS R19, R16 ;  /* 0x0000001000137213 */ /* 0x000fe20000000000 */
[--C-:B------:R-:W-:Y:S01]  /*15100*/  @!P3 IMAD.IADD R22, R22, 0x1, -R7.reuse ;  /* 0x000000011616b824 */ /* 0x100fe200078e0a07 */
[----:B------:R-:W-:Y:S01]  /*15110*/  ISETP.GE.AND P3, PT, R13, RZ, PT ;  /* 0x000000ff0d00720c */ /* 0x000fe20003f66270 */
[----:B0-----:R-:W-:Y:S02]  /*15120*/  IMAD.MOV.U32 R2, RZ, RZ, R8 ;  /* 0x000000ffff027224 */ /* 0x001fe400078e0008 */
[--C-:B------:R-:W-:Y:S01]  /*15130*/  @!P6 IMAD.IADD R20, R20, 0x1, -R7.reuse ;  /* 0x000000011414e824 */ /* 0x100fe200078e0a07 */
[----:B------:R-:W-:Y:S01]  /*15140*/  ISETP.GT.U32.AND P6, PT, R7, R22, PT ;  /* 0x000000160700720c */ /* 0x000fe20003fc4070 */
[----:B------:R-:W-:Y:S02]  /*15150*/  @!P0 IMAD.MOV R2, RZ, RZ, -R2 ;  /* 0x000000ffff028224 */ /* 0x000fe400078e0a02 */
[----:B------:R-:W-:Y:S01]  /*15160*/  @!P2 IMAD.IADD R11, R11, 0x1, -R7 ;  /* 0x000000010b0ba824 */ /* 0x000fe200078e0a07 */
[C---:B------:R-:W-:Y:S01]  /*15170*/  ISETP.GT.U32.AND P2, PT, R7.reuse, R20, PT ;  /* 0x000000140700720c */ /* 0x040fe20003f44070 */
[----:B------:R-:W-:Y:S01]  /*15180*/  IMAD.MOV.U32 R3, RZ, RZ, R5 ;  /* 0x000000ffff037224 */ /* 0x000fe200078e0005 */
[----:B------:R0:W-:Y:S01]  /*15190*/  STL [R1+0x424], R2 ;  /* 0x0004240201007387 */ /* 0x0001e20000100800 */
[----:B------:R-:W-:Y:S01]  /*151a0*/  IMAD.HI.U32 R10, R6, R19, RZ ;  /* 0x00000013060a7227 */ /* 0x000fe200078e00ff */
[----:B------:R-:W-:-:S03]  /*151b0*/  ISETP.GT.U32.AND P0, PT, R7, R11, PT ;  /* 0x0000000b0700720c */ /* 0x000fc60003f04070 */
[----:B------:R-:W-:Y:S02]  /*151c0*/  VIADD R12, R0, 0x18f ;  /* 0x0000018f000c7836 */ /* 0x000fe40000000000 */
[----:B------:R-:W-:Y:S02]  /*151d0*/  IMAD.MOV R9, RZ, RZ, -R9 ;  /* 0x000000ffff097224 */ /* 0x000fe400078e0a09 */
[----:B------:R-:W-:Y:S01]  /*151e0*/  @!P5 IMAD.MOV R3, RZ, RZ, -R3 ;  /* 0x000000ffff03d224 */ /* 0x000fe200078e0a03 */
[----:B------:R-:W-:Y:S01]  /*151f0*/  IABS R5, R12 ;  /* 0x0000000c00057213 */ /* 0x000fe20000000000 */
[----:B0-----:R-:W-:Y:S02]  /*15200*/  IMAD.MOV.U32 R2, RZ, RZ, R4 ;  /* 0x000000ffff027224 */ /* 0x001fe400078e0004 */
[----:B------:R-:W-:Y:S01]  /*15210*/  IMAD.MOV R10, RZ, RZ, -R10 ;  /* 0x000000ffff0a7224 */ /* 0x000fe200078e0a0a */
[----:B------:R-:W-:Y:S01]  /*15220*/  STL [R1+0x420], R3 ;  /* 0x0004200301007387 */ /* 0x000fe20000100800 */
[----:B------:R-:W-:Y:S01]  /*15230*/  @!P4 IMAD.MOV R2, RZ, RZ, -R2 ;  /* 0x000000ffff02c224 */ /* 0x000fe200078e0a02 */
[----:B------:R-:W-:Y:S01]  /*15240*/  ISETP.GE.AND P4, PT, R14, RZ, PT ;  /* 0x000000ff0e00720c */ /* 0x000fe20003f86270 */
[----:B------:R-:W-:-:S02]  /*15250*/  @!P6 IMAD.IADD R22, R22, 0x1, -R7 ;  /* 0x000000011616e824 */ /* 0x000fc400078e0a07 */
[C---:B------:R-:W-:Y:S01]  /*15260*/  IMAD R9, R7.reuse, R9, R23 ;  /* 0x0000000907097224 */ /* 0x040fe200078e0217 */
[----:B------:R0:W-:Y:S01]  /*15270*/  STL [R1+0x41c], R2 ;  /* 0x00041c0201007387 */ /* 0x0001e20000100800 */
[----:B------:R-:W-:Y:S02]  /*15280*/  IMAD R10, R7, R10, R19 ;  /* 0x0000000a070a7224 */ /* 0x000fe400078e0213 */
[--C-:B------:R-:W-:Y:S01]  /*15290*/  @!P2 IMAD.IADD R20, R20, 0x1, -R7.reuse ;  /* 0x000000011414a824 */ /* 0x100fe200078e0a07 */
[----:B------:R-:W-:Y:S01]  /*152a0*/  ISETP.GE.AND P2, PT, R15, RZ, PT ;  /* 0x000000ff0f00720c */ /* 0x000fe20003f46270 */
[----:B------:R-:W-:Y:S01]  /*152b0*/  IMAD.HI.U32 R4, R6, R5, RZ ;  /* 0x0000000506047227 */ /* 0x000fe200078e00ff */
[C---:B------:R-:W-:Y:S02]  /*152c0*/  ISETP.GT.U32.AND P6, PT, R7.reuse, R9, PT ;  /* 0x000000090700720c */ /* 0x040fe40003fc4070 */
[----:B------:R-:W-:Y:S01]  /*152d0*/  ISETP.GT.U32.AND P5, PT, R7, R10, PT ;  /* 0x0000000a0700720c */ /* 0x000fe20003fa4070 */
[----:B------:R-:W-:Y:S01]  /*152e0*/  @!P0 IMAD.IADD R11, R11, 0x1, -R7 ;  /* 0x000000010b0b8824 */ /* 0x000fe200078e0a07 */
[----:B------:R-:W-:Y:S01]  /*152f0*/  ISETP.GE.AND P0, PT, R16, RZ, PT ;  /* 0x000000ff1000720c */ /* 0x000fe20003f06270 */
[----:B0-----:R-:W-:-:S02]  /*15300*/  IMAD.MOV.U32 R2, RZ, RZ, R22 ;  /* 0x000000ffff027224 */ /* 0x001fc400078e0016 */
[----:B------:R-:W-:Y:S02]  /*15310*/  IMAD.MOV R8, RZ, RZ, -R4 ;  /* 0x000000ffff087224 */ /* 0x000fe400078e0a04 */
[----:B------:R-:W-:Y:S02]  /*15320*/  @!P3 IMAD.MOV R2, RZ, RZ, -R2 ;  /* 0x000000ffff02b224 */ /* 0x000fe400078e0a02 */
[----:B------:R-:W-:Y:S02]  /*15330*/  IMAD R8, R7, R8, R5 ;  /* 0x0000000807087224 */ /* 0x000fe400078e0205 */
[--C-:B------:R-:W-:Y:S01]  /*15340*/  @!P6 IMAD.IADD R9, R9, 0x1, -R7.reuse ;  /* 0x000000010909e824 */ /* 0x100fe200078e0a07 */
[----:B------:R0:W-:Y:S01]  /*15350*/  STL [R1+0x418], R2 ;  /* 0x0004180201007387 */ /* 0x0001e20000100800 */
[----:B------:R-:W-:Y:S01]  /*15360*/  @!P5 IMAD.IADD R10, R10, 0x1, -R7 ;  /* 0x000000010a0ad824 */ /* 0x000fe200078e0a07 */
[----:B------:R-:W-:Y:S01]  /*15370*/  ISETP.GE.AND P5, PT, R17, RZ, PT ;  /* 0x000000ff1100720c */ /* 0x000fe20003fa6270 */
[C---:B------:R-:W-:Y:S01]  /*15380*/  VIADD R4, R0.reuse, 0x190 ;  /* 0x0000019000047836 */ /* 0x040fe20000000000 */
[C---:B------:R-:W-:Y:S01]  /*15390*/  ISETP.GT.U32.AND P3, PT, R7.reuse, R9, PT ;  /* 0x000000090700720c */ /* 0x040fe20003f64070 */
[C---:B------:R-:W-:Y:S01]  /*153a0*/  VIADD R13, R0.reuse, 0x191 ;  /* 0x00000191000d7836 */ /* 0x040fe20000000000 */
[----:B------:R-:W-:Y:S01]  /*153b0*/  ISETP.GT.U32.AND P6, PT, R7, R10, PT ;  /* 0x0000000a0700720c */ /* 0x000fe20003fc4070 */
[----:B------:R-:W-:Y:S01]  /*153c0*/  IMAD.MOV.U32 R3, RZ, RZ, R20 ;  /* 0x000000ffff037224 */ /* 0x000fe200078e0014 */
[----:B------:R-:W-:Y:S01]  /*153d0*/  IABS R14, R4 ;  /* 0x00000004000e7213 */ /* 0x000fe20000000000 */
[----:B------:R-:W-:Y:S01]  /*153e0*/  VIADD R20, R0, 0x197 ;  /* 0x0000019700147836 */ /* 0x000fe20000000000 */
[----:B------:R-:W-:Y:S01]  /*153f0*/  IABS R5, R13 ;  /* 0x0000000d00057213 */ /* 0x000fe20000000000 */
[----:B0-----:R-:W-:-:S02]  /*15400*/  IMAD.MOV.U32 R2, RZ, RZ, R11 ;  /* 0x000000ffff027224 */ /* 0x001fc400078e000b */
[----:B------:R-:W-:Y:S01]  /*15410*/  @!P4 IMAD.MOV R3, RZ, RZ, -R3 ;  /* 0x000000ffff03c224 */ /* 0x000fe200078e0a03 */
[----:B------:R-:W-:Y:S01]  /*15420*/  ISETP.GE.AND P4, PT, R12, RZ, PT ;  /* 0x000000ff0c00720c */ /* 0x000fe20003f86270 */
[----:B------:R-:W-:Y:S01]  /*15430*/  @!P2 IMAD.MOV R2, RZ, RZ, -R2 ;  /* 0x000000ffff02a224 */ /* 0x000fe200078e0a02 */
[----:B------:R-:W-:Y:S01]  /*15440*/  ISETP.GT.U32.AND P2, PT, R7, R8, PT ;  /* 0x000000080700720c */ /* 0x000fe20003f44070 */
[----:B------:R-:W-:Y:S01]  /*15450*/  IMAD.HI.U32 R11, R6, R14, RZ ;  /* 0x0000000e060b7227 */ /* 0x000fe200078e00ff */
[----:B------:R0:W-:Y:S03]  /*15460*/  STL [R1+0x414], R3 ;  /* 0x0004140301007387 */ /* 0x0001e60000100800 */
[----:B------:R-:W-:Y:S01]  /*15470*/  VIADD R12, R0, 0x192 ;  /* 0x00000192000c7836 */ /* 0x000fe20000000000 */
[----:B------:R2:W-:Y:S01]  /*15480*/  STL [R1+0x410], R2 ;  /* 0x0004100201007387 */ /* 0x0005e20000100800 */
[--C-:B------:R-:W-:Y:S01]  /*15490*/  @!P3 IMAD.IADD R9, R9, 0x1, -R7.reuse ;  /* 0x000000010909b824 */ /* 0x100fe200078e0a07 */
[----:B------:R-:W-:Y:S01]  /*154a0*/  ISETP.GE.AND P3, PT, R13, RZ, PT ;  /* 0x000000ff0d00720c */ /* 0x000fe20003f66270 */
[----:B------:R-:W-:Y:S01]  /*154b0*/  @!P6 IMAD.IADD R10, R10, 0x1, -R7 ;  /* 0x000000010a0ae824 */ /* 0x000fe200078e0a07 */
[----:B------:R-:W-:Y:S01]  /*154c0*/  ISETP.GE.AND P6, PT, R4, RZ, PT ;  /* 0x000000ff0400720c */ /* 0x000fe20003fc6270 */
[----:B------:R-:W-:-:S04]  /*154d0*/  IMAD.HI.U32 R13, R6, R5, RZ ;  /* 0x00000005060d7227 */ /* 0x000fc800078e00ff */
[----:B------:R-:W-:Y:S02]  /*154e0*/  @!P2 IMAD.IADD R8, R8, 0x1, -R7 ;  /* 0x000000010808a824 */ /* 0x000fe400078e0a07 */
[----:B------:R-:W-:Y:S01]  /*154f0*/  IMAD.MOV R4, RZ, RZ, -R11 ;  /* 0x000000ffff047224 */ /* 0x000fe200078e0a0b */
[----:B------:R-:W-:Y:S01]  /*15500*/  IABS R11, R12 ;  /* 0x0000000c000b7213 */ /* 0x000fe20000000000 */
[----:B0-----:R-:W-:Y:S01]  /*15510*/  IMAD.MOV.U32 R3, RZ, RZ, R10 ;  /* 0x000000ffff037224 */ /* 0x001fe200078e000a */
[C---:B------:R-:W-:Y:S01]  /*15520*/  ISETP.GT.U32.AND P2, PT, R7.reuse, R8, PT ;  /* 0x000000080700720c */ /* 0x040fe20003f44070 */
[----:B------:R-:W-:Y:S02]  /*15530*/  IMAD.MOV R13, RZ, RZ, -R13 ;  /* 0x000000ffff0d7224 */ /* 0x000fe400078e0a0d */
[----:B--2---:R-:W-:Y:S02]  /*15540*/  IMAD.MOV.U32 R2, RZ, RZ, R9 ;  /* 0x000000ffff027224 */ /* 0x004fe400078e0009 */
[----:B------:R-:W-:-:S02]  /*15550*/  IMAD R4, R7, R4, R14 ;  /* 0x0000000407047224 */ /* 0x000fc400078e020e */
[----:B------:R-:W-:Y:S02]  /*15560*/  @!P0 IMAD.MOV R3, RZ, RZ, -R3 ;  /* 0x000000ffff038224 */ /* 0x000fe400078e0a03 */
[----:B------:R-:W-:Y:S01]  /*15570*/  IMAD.HI.U32 R16, R6, R11, RZ ;  /* 0x0000000b06107227 */ /* 0x000fe200078e00ff */
[C---:B------:R-:W-:Y:S02]  /*15580*/  ISETP.GT.U32.AND P0, PT, R7.reuse, R4, PT ;  /* 0x000000040700720c */ /* 0x040fe40003f04070 */
[----:B------:R-:W-:Y:S01]  /*15590*/  STL [R1+0x400], R3 ;  /* 0x0004000301007387 */ /* 0x000fe20000100800 */
[C---:B------:R-:W-:Y:S02]  /*155a0*/  IMAD R5, R7.reuse, R13, R5 ;  /* 0x0000000d07057224 */ /* 0x040fe400078e0205 */
[----:B------:R-:W-:Y:S01]  /*155b0*/  @!P5 IMAD.MOV R2, RZ, RZ, -R2 ;  /* 0x000000ffff02d224 */ /* 0x000fe200078e0a02 */
[----:B------:R-:W-:Y:S01]  /*155c0*/  ISETP.GE.AND P5, PT, R12, RZ, PT ;  /* 0x000000ff0c00720c */ /* 0x000fe20003fa6270 */
[----:B------:R-:W-:Y:S01]  /*155d0*/  @!P2 IMAD.IADD R8, R8, 0x1, -R7 ;  /* 0x000000010808a824 */ /* 0x000fe200078e0a07 */
[----:B------:R-:W-:Y:S01]  /*155e0*/  ISETP.GT.U32.AND P2, PT, R7, R5, PT ;  /* 0x000000050700720c */ /* 0x000fe20003f44070 */
[----:B------:R-:W-:Y:S01]  /*155f0*/  IMAD.MOV R16, RZ, RZ, -R16 ;  /* 0x000000ffff107224 */ /* 0x000fe200078e0a10 */
[----:B------:R0:W-:Y:S01]  /*15600*/  STL [R1+0x3fc], R2 ;  /* 0x0003fc0201007387 */ /* 0x0001e20000100800 */
[----:B------:R-:W-:-:S02]  /*15610*/  VIADD R10, R0, 0x193 ;  /* 0x00000193000a7836 */ /* 0x000fc40000000000 */
[C---:B------:R-:W-:Y:S02]  /*15620*/  IMAD R11, R7.reuse, R16, R11 ;  /* 0x00000010070b7224 */ /* 0x040fe400078e020b */
[--C-:B------:R-:W-:Y:S01]  /*15630*/  @!P0 IMAD.IADD R4, R4, 0x1, -R7.reuse ;  /* 0x0000000104048824 */ /* 0x100fe200078e0a07 */
[----:B------:R-:W-:Y:S01]  /*15640*/  IABS R13, R10 ;  /* 0x0000000a000d7213 */ /* 0x000fe20000000000 */
[C---:B------:R-:W-:Y:S02]  /*15650*/  VIADD R14, R0.reuse, 0x195 ;  /* 0x00000195000e7836 */ /* 0x040fe40000000000 */
[----:B------:R-:W-:Y:S01]  /*15660*/  VIADD R12, R0, 0x194 ;  /* 0x00000194000c7836 */ /* 0x000fe20000000000 */
[----:B------:R-:W-:Y:S01]  /*15670*/  ISETP.GT.U32.AND P0, PT, R7, R4, PT ;  /* 0x000000040700720c */ /* 0x000fe20003f04070 */
[----:B0-----:R-:W-:Y:S01]  /*15680*/  IMAD.MOV.U32 R2, RZ, RZ, R8 ;  /* 0x000000ffff027224 */ /* 0x001fe200078e0008 */
[----:B------:R-:W-:Y:S01]  /*15690*/  IABS R15, R14 ;  /* 0x0000000e000f7213 */ /* 0x000fe20000000000 */
[----:B------:R-:W-:Y:S01]  /*156a0*/  @!P2 IMAD.IADD R5, R5, 0x1, -R7 ;  /* 0x000000010505a824 */ /* 0x000fe200078e0a07 */
[----:B------:R-:W-:Y:S01]  /*156b0*/  IABS R9, R12 ;  /* 0x0000000c00097213 */ /* 0x000fe20000000000 */
[----:B------:R-:W-:Y:S01]  /*156c0*/  IMAD.HI.U32 R17, R6, R13, RZ ;  /* 0x0000000d06117227 */ /* 0x000fe200078e00ff */
[----:B------:R-:W-:-:S02]  /*156d0*/  @!P4 IADD3 R2, PT, PT, -R2, RZ, RZ ;  /* 0x000000ff0202c210 */ /* 0x000fc40007ffe1ff */
[C---:B------:R-:W-:Y:S01]  /*156e0*/  ISETP.GT.U32.AND P4, PT, R7.reuse, R11, PT ;  /* 0x0000000b0700720c */ /* 0x040fe20003f84070 */
[----:B------:R-:W-:Y:S01]  /*156f0*/  IMAD.MOV.U32 R8, RZ, RZ, R15 ;  /* 0x000000ffff087224 */ /* 0x000fe200078e000f */
[----:B------:R-:W-:Y:S01]  /*15700*/  ISETP.GT.U32.AND P2, PT, R7, R5, PT ;  /* 0x000000050700720c */ /* 0x000fe20003f44070 */
[----:B------:R-:W-:Y:S01]  /*15710*/  IMAD.MOV R17, RZ, RZ, -R17 ;  /* 0x000000ffff117224 */ /* 0x000fe200078e0a11 */
[----:B------:R0:W-:Y:S01]  /*15720*/  STL [R1+0x3f4], R2 ;  /* 0x0003f40201007387 */ /* 0x0001e20000100800 */
[----:B------:R-:W-:-:S04]  /*15730*/  IMAD.HI.U32 R16, R6, R8, RZ ;  /* 0x0000000806107227 */ /* 0x000fc800078e00ff */
[----:B------:R-:W-:Y:S02]  /*15740*/  IMAD R13, R7, R17, R13 ;  /* 0x00000011070d7224 */ /* 0x000fe400078e020d */
[--C-:B------:R-:W-:Y:S01]  /*15750*/  @!P0 IMAD.IADD R4, R4, 0x1, -R7.reuse ;  /* 0x0000000104048824 */ /* 0x100fe200078e0a07 */
[----:B------:R-:W-:Y:S01]  /*15760*/  ISETP.GE.AND P0, PT, R10, RZ, PT ;  /* 0x000000ff0a00720c */ /* 0x000fe20003f06270 */
[--C-:B------:R-:W-:Y:S02]  /*15770*/  @!P4 IMAD.IADD R11, R11, 0x1, -R7.reuse ;  /* 0x000000010b0bc824 */ /* 0x100fe400078e0a07 */
[----:B------:R-:W-:Y:S02]  /*15780*/  IMAD.MOV R16, RZ, RZ, -R16 ;  /* 0x000000ffff107224 */ /* 0x000fe400078e0a10 */
[----:B------:R-:W-:Y:S01]  /*15790*/  @!P2 IMAD.IADD R5, R5, 0x1, -R7 ;  /* 0x000000010505a824 */ /* 0x000fe200078e0a07 */
[C---:B------:R-:W-:Y:S01]  /*157a0*/  ISETP.GT.U32.AND P4, PT, R7.reuse, R11, PT ;  /* 0x0000000b0700720c */ /* 0x040fe20003f84070 */
[----:B------:R-:W-:Y:S01]  /*157b0*/  IMAD.HI.U32 R15, R6, R9, RZ ;  /* 0x00000009060f7227 */ /* 0x000fe200078e00ff */
[----:B------:R-:W-:-:S03]  /*157c0*/  ISETP.GT.U32.AND P2, PT, R7, R13, PT ;  /* 0x0000000d0700720c */ /* 0x000fc60003f44070 */
[----:B------:R-:W-:Y:S02]  /*157d0*/  IMAD.MOV.U32 R3, RZ, RZ, R4 ;  /* 0x000000ffff037224 */ /* 0x000fe400078e0004 */
[----:B------:R-:W-:Y:S01]  /*157e0*/  IMAD R8, R7, R16, R8 ;  /* 0x0000001007087224 */ /* 0x000fe200078e0208 */
[----:B------:R-:W-:Y:S01]  /*157f0*/  IABS R16, R20 ;  /* 0x0000001400107213 */ /* 0x000fe20000000000 */
[----:B0-----:R-:W-:Y:S02]  /*15800*/  IMAD.MOV.U32 R2, RZ, RZ, R5 ;  /* 0x000000ffff027224 */ /* 0x001fe400078e0005 */
[----:B------:R-:W-:Y:S02]  /*15810*/  IMAD.MOV R15, RZ, RZ, -R15 ;  /* 0x000000ffff0f7224 */ /* 0x000fe400078e0a0f */
[----:B------:R-:W-:Y:S02]  /*15820*/  VIADD R10, R0, 0x196 ;  /* 0x00000196000a7836 */ /* 0x000fe40000000000 */
[----:B------:R-:W-:-:S02]  /*15830*/  @!P6 IMAD.MOV R3, RZ, RZ, -R3 ;  /* 0x000000ffff03e224 */ /* 0x000fc400078e0a03 */
[----:B------:R-:W-:Y:S01]  /*15840*/  @!P3 IMAD.MOV R2, RZ, RZ, -R2 ;  /* 0x000000ffff02b224 */ /* 0x000fe200078e0a02 */
[----:B------:R-:W-:Y:S01]  /*15850*/  ISETP.GE.AND P3, PT, R12, RZ, PT ;  /* 0x000000ff0c00720c */ /* 0x000fe20003f66270 */
[----:B------:R-:W-:Y:S01]  /*15860*/  @!P4 IMAD.IADD R11, R11, 0x1, -R7 ;  /* 0x000000010b0bc824 */ /* 0x000fe200078e0a07 */
[C---:B------:R-:W-:Y:S01]  /*15870*/  ISETP.GT.U32.AND P4, PT, R7.reuse, R8, PT ;  /* 0x000000080700720c */ /* 0x040fe20003f84070 */
[----:B------:R-:W-:Y:S01]  /*15880*/  IMAD R9, R7, R15, R9 ;  /* 0x0000000f07097224 */ /* 0x000fe200078e0209 */
[----:B------:R-:W-:Y:S01]  /*15890*/  IABS R15, R10 ;  /* 0x0000000a000f7213 */ /* 0x000fe20000000000 */
[----:B------:R-:W-:Y:S01]  /*158a0*/  STL [R1+0x3e4], R3 ;  /* 0x0003e40301007387 */ /* 0x000fe20000100800 */
[----:B------:R-:W-:Y:S01]  /*158b0*/  @!P2 IMAD.IADD R13, R13, 0x1, -R7 ;  /* 0x000000010d0da824 */ /* 0x000fe200078e0a07 */
[----:B------:R-:W-:Y:S01]  /*158c0*/  ISETP.GE.AND P2, PT, R14, RZ, PT ;  /* 0x000000ff0e00720c */ /* 0x000fe20003f46270 */
[----:B------:R-:W-:Y:S01]  /*158d0*/  IMAD.MOV.U32 R4, RZ, RZ, R16 ;  /* 0x000000ffff047224 */ /* 0x000fe200078e0010 */
[----:B------:R0:W-:Y:S01]  /*158e0*/  STL [R1+0x3e0], R2 ;  /* 0x0003e00201007387 */ /* 0x0001e20000100800 */
[----:B------:R-:W-:Y:S01]  /*158f0*/  IMAD.HI.U32 R5, R6, R15, RZ ;  /* 0x0000000f06057227 */ /* 0x000fe200078e00ff */
[----:B------:R-:W-:-:S03]  /*15900*/  ISETP.GT.U32.AND P6, PT, R7, R9, PT ;  /* 0x000000090700720c */ /* 0x000fc60003fc4070 */
[----:B------:R-:W-:Y:S02]  /*15910*/  IMAD.MOV R5, RZ, RZ, -R5 ;  /* 0x000000ffff057224 */ /* 0x000fe400078e0a05 */
[----:B------:R-:W-:Y:S02]  /*15920*/  @!P4 IMAD.IADD R8, R8, 0x1, -R7 ;  /* 0x000000010808c824 */ /* 0x000fe400078e0a07 */
[C---:B------:R-:W-:Y:S02]  /*15930*/  IMAD R5, R7.reuse, R5, R15 ;  /* 0x0000000507057224 */ /* 0x040fe400078e020f */
[----:B0-----:R-:W-:Y:S01]  /*15940*/  IMAD.MOV.U32 R2, RZ, RZ, R11 ;  /* 0x000000ffff027224 */ /* 0x001fe200078e000b */
[C---:B------:R-:W-:Y:S01]  /*15950*/  ISETP.GT.U32.AND P4, PT, R7.reuse, R8, PT ;  /* 0x000000080700720c */ /* 0x040fe20003f84070 */
[----:B------:R-:W-:Y:S02]  /*15960*/  VIADD R15, R0, 0x198 ;  /* 0x00000198000f7836 */ /* 0x000fe40000000000 */
[----:B------:R-:W-:Y:S01]  /*15970*/  @!P5 IMAD.MOV R2, RZ, RZ, -R2 ;  /* 0x000000ffff02d224 */ /* 0x000fe200078e0a02 */
[----:B------:R-:W-:Y:S01]  /*15980*/  ISETP.GT.U32.AND P5, PT, R7, R13, PT ;  /* 0x0000000d0700720c */ /* 0x000fe20003fa4070 */
[----:B------:R-:W-:Y:S01]  /*15990*/  @!P6 IMAD.IADD R9, R9, 0x1, -R7 ;  /* 0x000000010909e824 */ /* 0x000fe200078e0a07 */
[----:B------:R-:W-:Y:S01]  /*159a0*/  IABS R14, R15 ;  /* 0x0000000f000e7213 */ /* 0x000fe20000000000 */
[C---:B------:R-:W-:Y:S01]  /*159b0*/  IMAD.HI.U32 R12, R6.reuse, R4, RZ ;  /* 0x00000004060c7227 */ /* 0x040fe200078e00ff */
[----:B------:R0:W-:Y:S02]  /*159c0*/  STL [R1+0x3d4], R2 ;  /* 0x0003d40201007387 */ /* 0x0001e40000100800 */
[----:B------:R-:W-:Y:S01]  /*159d0*/  ISETP.GT.U32.AND P6, PT, R7, R9, PT ;  /* 0x000000090700720c */ /* 0x000fe20003fc4070 */
[----:B------:R-:W-:-:S04]  /*159e0*/  IMAD.HI.U32 R21, R6, R14, RZ ;  /* 0x0000000e06157227 */ /* 0x000fc800078e00ff */
[----:B------:R-:W-:Y:S02]  /*159f0*/  IMAD.MOV R21, RZ, RZ, -R21 ;  /* 0x000000ffff157224 */ /* 0x000fe400078e0a15 */
[--C-:B------:R-:W-:Y:S01]  /*15a00*/  @!P5 IMAD.IADD R13, R13, 0x1, -R7.reuse ;  /* 0x000000010d0dd824 */ /* 0x100fe200078e0a07 */
[C---:B------:R-:W-:Y:S01]  /*15a10*/  ISETP.GT.U32.AND P5, PT, R7.reuse, R5, PT ;  /* 0x000000050700720c */ /* 0x040fe20003fa4070 */
[----:B------:R-:W-:Y:S01]  /*15a20*/  @!P4 IMAD.IADD R8, R8, 0x1, -R7 ;  /* 0x000000010808c824 */ /* 0x000fe200078e0a07 */
[----:B------:R-:W-:Y:S01]  /*15a30*/  ISETP.GE.AND P4, PT, R10, RZ, PT ;  /* 0x000000ff0a00720c */ /* 0x000fe20003f86270 */
[----:B------:R-:W-:Y:S02]  /*15a40*/  IMAD.MOV R12, RZ, RZ, -R12 ;  /* 0x000000ffff0c7224 */ /* 0x000fe400078e0a0c */
[C---:B------:R-:W-:Y:S02]  /*15a50*/  IMAD R10, R7.reuse, R21, R14 ;  /* 0x00000015070a7224 */ /* 0x040fe400078e020e */
[----:B------:R-:W-:-:S02]  /*15a60*/  IMAD R4, R7, R12, R4 ;  /* 0x0000000c07047224 */ /* 0x000fc400078e0204 */
[C---:B------:R-:W-:Y:S02]  /*15a70*/  VIADD R16, R0.reuse, 0x199 ;  /* 0x0000019900107836 */ /* 0x040fe40000000000 */
[----:B------:R-:W-:Y:S02]  /*15a80*/  VIADD R11, R0, 0x19a ;  /* 0x0000019a000b7836 */ /* 0x000fe40000000000 */
[--C-:B------:R-:W-:Y:S01]  /*15a90*/  @!P5 IMAD.IADD R5, R5, 0x1, -R7.reuse ;  /* 0x000000010505d824 */ /* 0x100fe200078e0a07 */
[----:B------:R-:W-:Y:S01]  /*15aa0*/  ISETP.GT.U32.AND P5, PT, R7, R10, PT ;  /* 0x0000000a0700720c */ /* 0x000fe20003fa4070 */
[----:B------:R-:W-:Y:S01]  /*15ab0*/  @!P6 IMAD.IADD R9, R9, 0x1, -R7 ;  /* 0x000000010909e824 */ /* 0x000fe200078e0a07 */
[C---:B------:R-:W-:Y:S01]  /*15ac0*/  ISETP.GT.U32.AND P6, PT, R7.reuse, R4, PT ;  /* 0x000000040700720c */ /* 0x040fe20003fc4070 */
[----:B------:R-:W-:Y:S01]  /*15ad0*/  IMAD.MOV.U32 R3, RZ, RZ, R13 ;  /* 0x000000ffff037224 */ /* 0x000fe200078e000d */
[----:B------:R-:W-:Y:S01]  /*15ae0*/  IABS R19, R16 ;  /* 0x0000001000137213 */ /* 0x000fe20000000000 */
[----:B0-----:R-:W-:Y:S01]  /*15af0*/  IMAD.MOV.U32 R2, RZ, RZ, R9 ;  /* 0x000000ffff027224 */ /* 0x001fe200078e0009 */
[----:B------:R-:W-:Y:S01]  /*15b00*/  IABS R12, R11 ;  /* 0x0000000b000c7213 */ /* 0x000fe20000000000 */
[----:B------:R-:W-:Y:S01]  /*15b10*/  @!P0 IMAD.MOV R3, RZ, RZ, -R3 ;  /* 0x000000ffff038224 */ /* 0x000fe200078e0a03 */
[----:B------:R-:W-:Y:S01]  /*15b20*/  ISETP.GT.U32.AND P0, PT, R7, R5, PT ;  /* 0x000000050700720c */ /* 0x000fe20003f04070 */
[----:B------:R-:W-:-:S03]  /*15b30*/  IMAD.HI.U32 R18, R6, R19, RZ ;  /* 0x0000001306127227 */ /* 0x000fc600078e00ff */
[----:B------:R-:W-:Y:S01]  /*15b40*/  STL [R1+0x3c4], R3 ;  /* 0x0003c40301007387 */ /* 0x000fe20000100800 */
[----:B------:R-:W-:Y:S02]  /*15b50*/  VIADD R17, R0, 0x19b ;  /* 0x0000019b00117836 */ /* 0x000fe40000000000 */
[----:B------:R-:W-:-:S03]  /*15b60*/  IMAD.HI.U32 R21, R6, R12, RZ ;  /* 0x0000000c06157227 */ /* 0x000fc600078e00ff */
[----:B------:R-:W-:Y:S01]  /*15b70*/  IABS R14, R17 ;  /* 0x00000011000e7213 */ /* 0x000fe20000000000 */
[----:B------:R-:W-:Y:S02]  /*15b80*/  @!P5 IMAD.IADD R10, R10, 0x1, -R7 ;  /* 0x000000010a0ad824 */ /* 0x000fe400078e0a07 */
[----:B------:R-:W-:Y:S02]  /*15b90*/  @!P3 IMAD.MOV R2, RZ, RZ, -R2 ;  /* 0x000000ffff02b224 */ /* 0x000fe400078e0a02 */
[----:B------:R-:W-:Y:S01]  /*15ba0*/  IMAD.MOV R18, RZ, RZ, -R18 ;  /* 0x000000ffff127224 */ /* 0x000fe200078e0a12 */
[C---:B------:R-:W-:Y:S01]  /*15bb0*/  ISETP.GT.U32.AND P3, PT, R7.reuse, R10, PT ;  /* 0x0000000a0700720c */ /* 0x040fe20003f64070 */
[----:B------:R-:W-:Y:S01]  /*15bc0*/  IMAD.MOV R21, RZ, RZ, -R21 ;  /* 0x000000ffff157224 */ /* 0x000fe200078e0a15 */
[----:B------:R0:W-:Y:S01]  /*15bd0*/  STL [R1+0x3c0], R2 ;  /* 0x0003c00201007387 */ /* 0x0001e20000100800 */
[----:B------:R-:W-:Y:S01]  /*15be0*/  @!P6 IMAD.IADD R4, R4, 0x1, -R7 ;  /* 0x000000010404e824 */ /* 0x000fe200078e0a07 */
[----:B------:R-:W-:Y:S01]  /*15bf0*/  ISETP.GE.AND P6, PT, R20, RZ, PT ;  /* 0x000000ff1400720c */ /* 0x000fe20003fc6270 */
[----:B------:R-:W-:-:S02]  /*15c00*/  IMAD R18, R7, R18, R19 ;  /* 0x0000001207127224 */ /* 0x000fc400078e0213 */
[C---:B------:R-:W-:Y:S01]  /*15c10*/  IMAD R12, R7.reuse, R21, R12 ;  /* 0x00000015070c7224 */ /* 0x040fe200078e020c */
[----:B------:R-:W-:Y:S01]  /*15c20*/  ISETP.GT.U32.AND P5, PT, R7, R4, PT ;  /* 0x000000040700720c */ /* 0x000fe20003fa4070 */
[----:B------:R-:W-:Y:S02]  /*15c30*/  VIADD R19, R0, 0x19c ;  /* 0x0000019c00137836 */ /* 0x000fe40000000000 */
[----:B------:R-:W-:-:S03]  /*15c40*/  IMAD.HI.U32 R13, R6, R14, RZ ;  /* 0x0000000e060d7227 */ /* 0x000fc600078e00ff */
[----:B------:R-:W-:Y:S01]  /*15c50*/  IABS R20, R19 ;  /* 0x0000001300147213 */ /* 0x000fe20000000000 */
[----:B0-----:R-:W-:Y:S02]  /*15c60*/  IMAD.MOV.U32 R2, RZ, RZ, R8 ;  /* 0x000000ffff027224 */ /* 0x001fe400078e0008 */
[----:B------:R-:W-:Y:S01]  /*15c70*/  @!P0 IMAD.IADD R5, R5, 0x1, -R7 ;  /* 0x0000000105058824 */ /* 0x000fe200078e0a07 */
[C---:B------:R-:W-:Y:S01]  /*15c80*/  ISETP.GT.U32.AND P0, PT, R7.reuse, R12, PT ;  /* 0x0000000c0700720c */ /* 0x040fe20003f04070 */
[----:B------:R-:W-:Y:S01]  /*15c90*/  @!P2 IMAD.MOV R2, RZ, RZ, -R2 ;  /* 0x000000ffff02a224 */ /* 0x000fe200078e0a02 */
[C---:B------:R-:W-:Y:S01]  /*15ca0*/  ISETP.GT.U32.AND P2, PT, R7.reuse, R18, PT ;  /* 0x000000120700720c */ /* 0x040fe20003f44070 */
[----:B------:R-:W-:Y:S02]  /*15cb0*/  IMAD.MOV R13, RZ, RZ, -R13 ;  /* 0x000000ffff0d7224 */ /* 0x000fe400078e0a0d */
[----:B------:R-:W-:Y:S01]  /*15cc0*/  @!P3 IMAD.IADD R10, R10, 0x1, -R7 ;  /* 0x000000010a0ab824 */ /* 0x000fe200078e0a07 */
[----:B------:R0:W-:Y:S01]  /*15cd0*/  STL [R1+0x3bc], R2 ;  /* 0x0003bc0201007387 */ /* 0x0001e20000100800 */
[----:B------:R-:W-:Y:S01]  /*15ce0*/  IMAD R13, R7, R13, R14 ;  /* 0x0000000d070d7224 */ /* 0x000fe200078e020e */
[----:B------:R-:W-:Y:S01]  /*15cf0*/  ISETP.GE.AND P3, PT, R15, RZ, PT ;  /* 0x000000ff0f00720c */ /* 0x000fe20003f66270 */
[----:B------:R-:W-:-:S04]  /*15d00*/  IMAD.HI.U32 R9, R6, R20, RZ ;  /* 0x0000001406097227 */ /* 0x000fc800078e00ff */
[----:B------:R-:W-:Y:S02]  /*15d10*/  VIADD R21, R0, 0x19d ;  /* 0x0000019d00157836 */ /* 0x000fe40000000000 */
[----:B------:R-:W-:Y:S01]  /*15d20*/  @!P5 IMAD.IADD R4, R4, 0x1, -R7 ;  /* 0x000000010404d824 */ /* 0x000fe200078e0a07 */
[C---:B------:R-:W-:Y:S01]  /*15d30*/  ISETP.GT.U32.AND P5, PT, R7.reuse, R13, PT ;  /* 0x0000000d0700720c */ /* 0x040fe20003fa4070 */
[----:B0-----:R-:W-:Y:S01]  /*15d40*/  IMAD.MOV.U32 R2, RZ, RZ, R5 ;  /* 0x000000ffff027224 */ /* 0x001fe200078e0005 */
[----:B------:R-:W-:Y:S01]  /*15d50*/  IABS R8, R21 ;  /* 0x0000001500087213 */ /* 0x000fe20000000000 */
[----:B------:R-:W-:Y:S02]  /*15d60*/  IMAD.MOV R9, RZ, RZ, -R9 ;  /* 0x000000ffff097224 */ /* 0x000fe400078e0a09 */
[----:B------:R-:W-:Y:S02]  /*15d70*/  @!P4 IMAD.MOV R2, RZ, RZ, -R2 ;  /* 0x000000ffff02c224 */ /* 0x000fe400078e0a02 */
[--C-:B------:R-:W-:Y:S01]  /*15d80*/  @!P2 IMAD.IADD R18, R18, 0x1, -R7.reuse ;  /* 0x000000011212a824 */ /* 0x100fe200078e0a07 */
[----:B------:R-:W-:Y:S01]  /*15d90*/  ISETP.GE.AND P2, PT, R16, RZ, PT ;  /* 0x000000ff1000720c */ /* 0x000fe20003f46270 */
[----:B------:R-:W-:Y:S01]  /*15da0*/  @!P0 IMAD.IADD R12, R12, 0x1, -R7 ;  /* 0x000000010c0c8824 */ /* 0x000fe200078e0a07 */
[----:B------:R0:W-:Y:S01]  /*15db0*/  STL [R1+0x3b4], R2 ;  /* 0x0003b40201007387 */ /* 0x0001e20000100800 */
[C---:B------:R-:W-:Y:S01]  /*15dc0*/  IMAD R9, R7.reuse, R9, R20 ;  /* 0x0000000907097224 */ /* 0x040fe200078e0214 */
[C---:B------:R-:W-:Y:S01]  /*15dd0*/  ISETP.GT.U32.AND P0, PT, R7.reuse, R18, PT ;  /* 0x000000120700720c */ /* 0x040fe20003f04070 */
[----:B------:R-:W-:Y:S01]  /*15de0*/  VIADD R14, R0, 0x19e ;  /* 0x0000019e000e7836 */ /* 0x000fe20000000000 */
[----:B------:R-:W-:Y:S01]  /*15df0*/  ISETP.GT.U32.AND P4, PT, R7, R12, PT ;  /* 0x0000000c0700720c */ /* 0x000fe20003f84070 */
[----:B------:R-:W-:-:S03]  /*15e00*/  IMAD.HI.U32 R15, R6, R8, RZ ;  /* 0x00000008060f7227 */ /* 0x000fc600078e00ff */
[----:B------:R-:W-:Y:S01]  /*15e10*/  IABS R16, R14 ;  /* 0x0000000e00107213 */ /* 0x000fe20000000000 */
[----:B------:R-:W-:Y:S02]  /*15e20*/  IMAD.MOV.U32 R3, RZ, RZ, R4 ;  /* 0x000000ffff037224 */ /* 0x000fe400078e0004 */
[----:B0-----:R-:W-:Y:S02]  /*15e30*/  IMAD.MOV.U32 R2, RZ, RZ, R10 ;  /* 0x000000ffff027224 */ /* 0x001fe400078e000a */
[----:B------:R-:W-:Y:S02]  /*15e40*/  IMAD.MOV R15, RZ, RZ, -R15 ;  /* 0x000000ffff0f7224 */ /* 0x000fe400078e0a0f */
[----:B------:R-:W-:Y:S01]  /*15e50*/  @!P3 IMAD.MOV R2, RZ, RZ, -R2 ;  /* 0x000000ffff02b224 */ /* 0x000fe200078e0a02 */
[----:B------:R-:W-:Y:S01]  /*15e60*/  ISETP.GT.U32.AND P3, PT, R7, R9, PT ;  /* 0x000000090700720c */ /* 0x000fe20003f64070 */
[----:B------:R-:W-:Y:S02]  /*15e70*/  @!P5 IMAD.IADD R13, R13, 0x1, -R7 ;  /* 0x000000010d0dd824 */ /* 0x000fe400078e0a07 */
[----:B------:R-:W-:Y:S01]  /*15e80*/  @!P6 IMAD.MOV R3, RZ, RZ, -R3 ;  /* 0x000000ffff03e224 */ /* 0x000fe200078e0a03 */
[----:B------:R-:W-:Y:S01]  /*15e90*/  ISETP.GE.AND P6, PT, R11, RZ, PT ;  /* 0x000000ff0b00720c */ /* 0x000fe20003fc6270 */
[C---:B------:R-:W-:Y:S01]  /*15ea0*/  IMAD R15, R7.reuse, R15, R8 ;  /* 0x0000000f070f7224 */ /* 0x040fe200078e0208 */
[----:B------:R-:W-:Y:S01]  /*15eb0*/  ISETP.GT.U32.AND P5, PT, R7, R13, PT ;  /* 0x0000000d0700720c */ /* 0x000fe20003fa4070 */
[--C-:B------:R-:W-:Y:S01]  /*15ec0*/  @!P0 IMAD.IADD R18, R18, 0x1, -R7.reuse ;  /* 0x0000000112128824 */ /* 0x100fe200078e0a07 */
[----:B------:R-:W-:Y:S01]  /*15ed0*/  STL [R1+0x3b0], R3 ;  /* 0x0003b00301007387 */ /* 0x000fe20000100800 */
[----:B------:R-:W-:Y:S01]  /*15ee0*/  VIADD R5, R0, 0x19f ;  /* 0x0000019f00057836 */ /* 0x000fe20000000000 */
[----:B------:R-:W-:Y:S01]  /*15ef0*/  ISETP.GE.AND P0, PT, R17, RZ, PT ;  /* 0x000000ff1100720c */ /* 0x000fe20003f06270 */
[----:B------:R-:W-:Y:S01]  /*15f00*/  IMAD.HI.U32 R10, R6, R16, RZ ;  /* 0x00000010060a7227 */ /* 0x000fe200078e00ff */
[----:B------:R0:W-:Y:S02]  /*15f10*/  STL [R1+0x3ac], R2 ;  /* 0x0003ac0201007387 */ /* 0x0001e40000100800 */
[----:B------:R-:W-:Y:S01]  /*15f20*/  IABS R4, R5 ;  /* 0x0000000500047213 */ /* 0x000fe20000000000 */
[----:B------:R-:W-:Y:S01]  /*15f30*/  @!P4 IMAD.IADD R12, R12, 0x1, -R7 ;  /* 0x000000010c0cc824 */ /* 0x000fe200078e0a07 */
[----:B------:R-:W-:Y:S01]  /*15f40*/  ISETP.GT.U32.AND P4, PT, R7, R15, PT ;  /* 0x0000000f0700720c */ /* 0x000fe20003f84070 */
[----:B------:R-:W-:-:S02]  /*15f50*/  IMAD.MOV R10, RZ, RZ, -R10 ;  /* 0x000000ffff0a7224 */ /* 0x000fc400078e0a0a */
[----:B------:R-:W-:Y:S01]  /*15f60*/  @!P3 IMAD.IADD R9, R9, 0x1, -R7 ;  /* 0x000000010909b824 */ /* 0x000fe200078e0a07 */
[----:B------:R-:W-:Y:S01]  /*15f70*/  ISETP.GE.AND P3, PT, R21, RZ, PT ;  /* 0x000000ff1500720c */ /* 0x000fe20003f66270 */
[C---:B------:R-:W-:Y:S02]  /*15f80*/  IMAD R10, R7.reuse, R10, R16 ;  /* 0x0000000a070a7224 */ /* 0x040fe400078e0210 */
[----:B0-----:R-:W-:Y:S01]  /*15f90*/  IMAD.MOV.U32 R2, RZ, RZ, R18 ;  /* 0x000000ffff027224 */ /* 0x001fe200078e0012 */
[----:B------:R-:W-:Y:S01]  /*15fa0*/  IABS R18, R24 ;  /* 0x0000001800127213 */ /* 0x000fe20000000000 */
[----:B------:R-:W-:Y:S02]  /*15fb0*/  IMAD.MOV.U32 R3, RZ, RZ, R12 ;  /* 0x000000ffff037224 */ /* 0x000fe400078e000c */
[----:B------:R-:W-:Y:S01]  /*15fc0*/  @!P2 IMAD.MOV R2, RZ, RZ, -R2 ;  /* 0x000000ffff02a224 */ /* 0x000fe200078e0a02 */
[----:B------:R-:W-:Y:S01]  /*15fd0*/  ISETP.GT.U32.AND P2, PT, R7, R9, PT ;  /* 0x000000090700720c */ /* 0x000fe20003f44070 */
[----:B------:R-:W-:-:S03]  /*15fe0*/  IMAD.HI.U32 R16, R6, R4, RZ ;  /* 0x0000000406107227 */ /* 0x000fc600078e00ff */
[----:B------:R0:W-:Y:S01]  /*15ff0*/  STL [R1+0x3a0], R2 ;  /* 0x0003a00201007387 */ /* 0x0001e20000100800 */
[----:B------:R-:W-:Y:S01]  /*16000*/  @!P5 IMAD.IADD R13, R13, 0x1, -R7 ;  /* 0x000000010d0dd824 */ /* 0x000fe200078e0a07 */
[----:B------:R-:W-:Y:S01]  /*16010*/  ISETP.GE.AND P5, PT, R19, RZ, PT ;  /* 0x000000ff1300720c */ /* 0x000fe20003fa6270 */
[----:B------:R-:W-:Y:S01]  /*16020*/  @!P6 IMAD.MOV R3, RZ, RZ, -R3 ;  /* 0x000000ffff03e224 */ /* 0x000fe200078e0a03 */
[----:B------:R-:W-:Y:S01]  /*16030*/  ISETP.GT.U32.AND P6, PT, R7, R10, PT ;  /* 0x0000000a0700720c */ /* 0x000fe20003fc4070 */
[----:B------:R-:W-:Y:S01]  /*16040*/  IMAD.MOV R16, RZ, RZ, -R16 ;  /* 0x000000ffff107224 */ /* 0x000fe200078e0a10 */
[----:B------:R-:W-:Y:S01]  /*16050*/  IABS R19, R27 ;  /* 0x0000001b00137213 */ /* 0x000fe20000000000 */
[----:B------:R-:W-:Y:S01]  /*16060*/  @!P4 IMAD.IADD R15, R15, 0x1, -R7 ;  /* 0x000000010f0fc824 */ /* 0x000fe200078e0a07 */
[----:B------:R-:W-:Y:S01]  /*16070*/  STL [R1+0x39c], R3 ;  /* 0x00039c0301007387 */ /* 0x000fe20000100800 */
[C---:B------:R-:W-:Y:S02]  /*16080*/  IMAD R16, R7.reuse, R16, R4 ;  /* 0x0000001007107224 */ /* 0x040fe400078e0204 */
[----:B0-----:R-:W-:Y:S01]  /*16090*/  IMAD.MOV.U32 R2, RZ, RZ, R13 ;  /* 0x000000ffff027224 */ /* 0x001fe200078e000d */
[----:B------:R-:W-:Y:S01]  /*160a0*/  ISETP.GT.U32.AND P4, PT, R7, R15, PT ;  /* 0x0000000f0700720c */ /* 0x000fe20003f84070 */
[----:B------:R-:W-:-:S02]  /*160b0*/  VIADD R8, R0, 0x1a0 ;  /* 0x000001a000087836 */ /* 0x000fc40000000000 */
[----:B------:R-:W-:Y:S01]  /*160c0*/  @!P0 IMAD.MOV R2, RZ, RZ, -R2 ;  /* 0x000000ffff028224 */ /* 0x000fe200078e0a02 */
[----:B------:R-:W-:Y:S01]  /*160d0*/  ISETP.GE.AND P0, PT, R14, RZ, PT ;  /* 0x000000ff0e00720c */ /* 0x000fe20003f06270 */
[--C-:B------:R-:W-:Y:S01]  /*160e0*/  @!P2 IMAD.IADD R9, R9, 0x1, -R7.reuse ;  /* 0x000000010909a824 */ /* 0x100fe200078e0a07 */
[----:B------:R-:W-:Y:S01]  /*160f0*/  ISETP.GT.U32.AND P2, PT, R7, R16, PT ;  /* 0x000000100700720c */ /* 0x000fe20003f44070 */
[----:B------:R-:W-:Y:S01]  /*16100*/  @!P6 IMAD.IADD R10, R10, 0x1, -R7 ;  /* 0x000000010a0ae824 */ /* 0x000fe200078e0a07 */
[----:B------:R0:W-:Y:S01]  /*16110*/  STL [R1+0x398], R2 ;  /* 0x0003980201007387 */ /* 0x0001e20000100800 */
[----:B------:R-:W-:Y:S01]  /*16120*/  IABS R11, R8 ;  /* 0x00000008000b7213 */ /* 0x000fe20000000000 */
[----:B------:R-:W-:Y:S01]  /*16130*/  VIADD R4, R0, 0x1a1 ;  /* 0x000001a100047836 */ /* 0x000fe20000000000 */
[----:B------:R-:W-:Y:S01]  /*16140*/  ISETP.GE.AND P6, PT, R8, RZ, PT ;  /* 0x000000ff0800720c */ /* 0x000fe20003fc6270 */
[----:B------:R-:W-:Y:S02]  /*16150*/  VIADD R21, R0, 0x1a9 ;  /* 0x000001a900157836 */ /* 0x000fe40000000000 */
[----:B------:R-:W-:-:S04]  /*16160*/  IMAD.HI.U32 R12, R6, R11, RZ ;  /* 0x0000000b060c7227 */ /* 0x000fc800078e00ff */
[----:B0-----:R-:W-:Y:S01]  /*16170*/  IMAD.MOV.U32 R2, RZ, RZ, R9 ;  /* 0x000000ffff027224 */ /* 0x001fe200078e0009 */
[----:B------:R-:W-:Y:S01]  /*16180*/  IABS R9, R4 ;  /* 0x0000000400097213 */ /* 0x000fe20000000000 */
[--C-:B------:R-:W-:Y:S01]  /*16190*/  @!P4 IMAD.IADD R15, R15, 0x1, -R7.reuse ;  /* 0x000000010f0fc824 */ /* 0x100fe200078e0a07 */
[----:B------:R-:W-:Y:S01]  /*161a0*/  ISETP.GE.AND P4, PT, R5, RZ, PT ;  /* 0x000000ff0500720c */ /* 0x000fe20003f86270 */
[----:B------:R-:W-:Y:S01]  /*161b0*/  @!P5 IMAD.MOV R2, RZ, RZ, -R2 ;  /* 0x000000ffff02d224 */ /* 0x000fe200078e0a02 */
[C---:B------:R-:W-:Y:S01]  /*161c0*/  ISETP.GT.U32.AND P5, PT, R7.reuse, R10, PT ;  /* 0x0000000a0700720c */ /* 0x040fe20003fa4070 */
[----:B------:R-:W-:Y:S02]  /*161d0*/  IMAD.MOV R12, RZ, RZ, -R12 ;  /* 0x000000ffff0c7224 */ /* 0x000fe400078e0a0c */
[----:B------:R-:W-:Y:S01]  /*161e0*/  @!P2 IMAD.IADD R16, R16, 0x1, -R7 ;  /* 0x000000011010a824 */ /* 0x000fe200078e0a07 */
[----:B------:R0:W-:Y:S01]  /*161f0*/  STL [R1+0x390], R2 ;  /* 0x0003900201007387 */ /* 0x0001e20000100800 */
[C---:B------:R-:W-:Y:S01]  /*16200*/  IMAD R8, R7.reuse, R12, R11 ;  /* 0x0000000c07087224 */ /* 0x040fe200078e020b */
[----:B------:R-:W-:Y:S01]  /*16210*/  IADD3 R11, PT, PT, R0, 0x1a3, RZ ;  /* 0x000001a3000b7810 */ /* 0x000fe20007ffe0ff */
[----:B------:R-:W-:Y:S01]  /*16220*/  IMAD.HI.U32 R13, R6, R9, RZ ;  /* 0x00000009060d7227 */ /* 0x000fe200078e00ff */
[----:B------:R-:W-:-:S02]  /*16230*/  ISETP.GT.U32.AND P2, PT, R7, R16, PT ;  /* 0x000000100700720c */ /* 0x000fc40003f44070 */
[----:B------:R-:W-:Y:S01]  /*16240*/  IABS R12, R11 ;  /* 0x0000000b000c7213 */ /* 0x000fe20000000000 */
[----:B------:R-:W-:Y:S02]  /*16250*/  VIADD R5, R0, 0x1a2 ;  /* 0x000001a200057836 */ /* 0x000fe40000000000 */
[----:B------:R-:W-:Y:S01]  /*16260*/  @!P5 IMAD.IADD R10, R10, 0x1, -R7 ;  /* 0x000000010a0ad824 */ /* 0x000fe200078e0a07 */
[----:B------:R-:W-:Y:S01]  /*16270*/  ISETP.GT.U32.AND P5, PT, R7, R8, PT ;  /* 0x000000080700720c */ /* 0x000fe20003fa4070 */
[----:B0-----:R-:W-:Y:S01]  /*16280*/  IMAD.MOV.U32 R2, RZ, RZ, R15 ;  /* 0x000000ffff027224 */ /* 0x001fe200078e000f */
[----:B------:R-:W-:Y:S01]  /*16290*/  IABS R14, R5 ;  /* 0x00000005000e7213 */ /* 0x000fe20000000000 */
[----:B------:R-:W-:Y:S02]  /*162a0*/  IMAD.MOV R13, RZ, RZ, -R13 ;  /* 0x000000ffff0d7224 */ /* 0x000fe400078e0a0d */
[----:B------:R-:W-:Y:S01]  /*162b0*/  @!P3 IMAD.MOV R2, RZ, RZ, -R2 ;  /* 0x000000ffff02b224 */ /* 0x000fe200078e0a02 */
[----:B------:R-:W-:Y:S01]  /*162c0*/  ISETP.GE.AND P3, PT, R4, RZ, PT ;  /* 0x000000ff0400720c */ /* 0x000fe20003f66270 */
[----:B------:R-:W-:-:S02]  /*162d0*/  @!P2 IMAD.IADD R16, R16, 0x1, -R7 ;  /* 0x000000011010a824 */ /* 0x000fc400078e0a07 */
[----:B------:R-:W-:Y:S01]  /*162e0*/  IMAD R4, R7, R13, R9 ;  /* 0x0000000d07047224 */ /* 0x000fe200078e0209 */
[----:B------:R0:W-:Y:S01]  /*162f0*/  STL [R1+0x38c], R2 ;  /* 0x00038c0201007387 */ /* 0x0001e20000100800 */
[----:B------:R-:W-:-:S03]  /*16300*/  IMAD.HI.U32 R9, R6, R14, RZ ;  /* 0x0000000e06097227 */ /* 0x000fc600078e00ff */
        /* <DEDUP_REMOVED lines=8> */
[----:B------:R-:W-:Y:S01]  /*16390*/  @!P0 IMAD.MOV R2, RZ, RZ, -R2 ;  /* 0x000000ffff028224 */ /* 0x000fe200078e0a02 */
[----:B------:R-:W-:Y:S01]  /*163a0*/  ISETP.GE.AND P0, PT, R5, RZ, PT ;  /* 0x000000ff0500720c */ /* 0x000fe20003f06270 */
[----:B------:R-:W-:-:S03]  /*163b0*/  IMAD.HI.U32 R5, R6, R12, RZ ;  /* 0x0000000c06057227 */ /* 0x000fc600078e00ff */
[----:B------:R0:W-:Y:S01]  /*163c0*/  STL [R1+0x388], R2 ;  /* 0x0003880201007387 */ /* 0x0001e20000100800 */
[----:B------:R-:W-:Y:S02]  /*163d0*/  IMAD.MOV R5, RZ, RZ, -R5 ;  /* 0x000000ffff057224 */ /* 0x000fe400078e0a05 */
[----:B------:R-:W-:Y:S02]  /*163e0*/  @!P2 IMAD.IADD R4, R4, 0x1, -R7 ;  /* 0x000000010404a824 */ /* 0x000fe400078e0a07 */
[C---:B------:R-:W-:Y:S02]  /*163f0*/  IMAD R14, R7.reuse, R5, R12 ;  /* 0x00000005070e7224 */ /* 0x040fe400078e020c */
[C---:B------:R-:W-:Y:S01]  /*16400*/  VIADD R5, R0.reuse, 0x1a4 ;  /* 0x000001a400057836 */ /* 0x040fe20000000000 */
[C---:B------:R-:W-:Y:S01]  /*16410*/  ISETP.GT.U32.AND P2, PT, R7.reuse, R4, PT ;  /* 0x000000040700720c */ /* 0x040fe20003f44070 */
[C---:B------:R-:W-:Y:S02]  /*16420*/  VIADD R10, R0.reuse, 0x1a5 ;  /* 0x000001a5000a7836 */ /* 0x040fe40000000000 */
[----:B0-----:R-:W-:Y:S01]  /*16430*/  IMAD.MOV.U32 R2, RZ, RZ, R16 ;  /* 0x000000ffff027224 */ /* 0x001fe200078e0010 */
[----:B------:R-:W-:Y:S01]  /*16440*/  IABS R25, R5 ;  /* 0x0000000500197213 */ /* 0x000fe20000000000 */
[----:B------:R-:W-:Y:S01]  /*16450*/  VIADD R22, R0, 0x1aa ;  /* 0x000001aa00167836 */ /* 0x000fe20000000000 */
[----:B------:R-:W-:Y:S01]  /*16460*/  IABS R26, R10 ;  /* 0x0000000a001a7213 */ /* 0x000fe20000000000 */
[----:B------:R-:W-:Y:S01]  /*16470*/  @!P4 IMAD.MOV R2, RZ, RZ, -R2 ;  /* 0x000000ffff02c224 */ /* 0x000fe200078e0a02 */
[----:B------:R-:W-:Y:S01]  /*16480*/  ISETP.GT.U32.AND P4, PT, R7, R8, PT ;  /* 0x000000080700720c */ /* 0x000fe20003f84070 */
[----:B------:R-:W-:Y:S01]  /*16490*/  IMAD.HI.U32 R9, R6, R25, RZ ;  /* 0x0000001906097227 */ /* 0x000fe200078e00ff */
[----:B------:R-:W-:-:S02]  /*164a0*/  IABS R17, R22 ;  /* 0x0000001600117213 */ /* 0x000fc40000000000 */
[----:B------:R0:W-:Y:S01]  /*164b0*/  STL [R1+0x384], R2 ;  /* 0x0003840201007387 */ /* 0x0001e20000100800 */
[----:B------:R-:W-:Y:S01]  /*164c0*/  @!P2 IMAD.IADD R4, R4, 0x1, -R7 ;  /* 0x000000010404a824 */ /* 0x000fe200078e0a07 */
[----:B------:R-:W-:Y:S01]  /*164d0*/  ISETP.GE.AND P2, PT, R5, RZ, PT ;  /* 0x000000ff0500720c */ /* 0x000fe20003f46270 */
[----:B------:R-:W-:Y:S02]  /*164e0*/  IMAD.MOV R9, RZ, RZ, -R9 ;  /* 0x000000ffff097224 */ /* 0x000fe400078e0a09 */
[----:B------:R-:W-:-:S04]  /*164f0*/  IMAD.HI.U32 R5, R6, R18, RZ ;  /* 0x0000001206057227 */ /* 0x000fc800078e00ff */
[----:B------:R-:W-:Y:S01]  /*16500*/  @!P4 IMAD.IADD R8, R8, 0x1, -R7 ;  /* 0x000000010808c824 */ /* 0x000fe200078e0a07 */
[C---:B------:R-:W-:Y:S01]  /*16510*/  ISETP.GT.U32.AND P4, PT, R7.reuse, R11, PT ;  /* 0x0000000b0700720c */ /* 0x040fe20003f84070 */
[C---:B------:R-:W-:Y:S02]  /*16520*/  IMAD R25, R7.reuse, R9, R25 ;  /* 0x0000000907197224 */ /* 0x040fe400078e0219 */
[----:B0-----:R-:W-:Y:S02]  /*16530*/  IMAD.MOV.U32 R2, RZ, RZ, R8 ;  /* 0x000000ffff027224 */ /* 0x001fe400078e0008 */
[----:B------:R-:W-:Y:S02]  /*16540*/  IMAD.MOV R5, RZ, RZ, -R5 ;  /* 0x000000ffff057224 */ /* 0x000fe400078e0a05 */
[----:B------:R-:W-:Y:S01]  /*16550*/  @!P6 IMAD.MOV R2, RZ, RZ, -R2 ;  /* 0x000000ffff02e224 */ /* 0x000fe200078e0a02 */
[----:B------:R-:W-:Y:S01]  /*16560*/  ISETP.GT.U32.AND P6, PT, R7, R14, PT ;  /* 0x0000000e0700720c */ /* 0x000fe20003fc4070 */
[----:B------:R-:W-:-:S03]  /*16570*/  IMAD.HI.U32 R8, R6, R26, RZ ;  /* 0x0000001a06087227 */ /* 0x000fc600078e00ff */
[----:B------:R0:W-:Y:S01]  /*16580*/  STL [R1+0x380], R2 ;  /* 0x0003800201007387 */ /* 0x0001e20000100800 */
[--C-:B------:R-:W-:Y:S02]  /*16590*/  @!P4 IMAD.IADD R11, R11, 0x1, -R7.reuse ;  /* 0x000000010b0bc824 */ /* 0x100fe400078e0a07 */
[C---:B------:R-:W-:Y:S02]  /*165a0*/  IMAD R18, R7.reuse, R5, R18 ;  /* 0x0000000507127224 */ /* 0x040fe400078e0212 */
[----:B------:R-:W-:Y:S01]  /*165b0*/  IMAD.MOV R8, RZ, RZ, -R8 ;  /* 0x000000ffff087224 */ /* 0x000fe200078e0a08 */
[C---:B------:R-:W-:Y:S01]  /*165c0*/  ISETP.GT.U32.AND P4, PT, R7.reuse, R11, PT ;  /* 0x0000000b0700720c */ /* 0x040fe20003f84070 */
[----:B------:R-:W-:Y:S02]  /*165d0*/  VIADD R15, R0, 0x1ac ;  /* 0x000001ac000f7836 */ /* 0x000fe40000000000 */
[----:B------:R-:W-:Y:S02]  /*165e0*/  @!P6 IMAD.IADD R14, R14, 0x1, -R7 ;  /* 0x000000010e0ee824 */ /* 0x000fe400078e0a07 */
[----:B0-----:R-:W-:Y:S01]  /*165f0*/  IMAD.MOV.U32 R2, RZ, RZ, R4 ;  /* 0x000000ffff027224 */ /* 0x001fe200078e0004 */
[----:B------:R-:W-:Y:S01]  /*16600*/  IABS R4, R21 ;  /* 0x0000001500047213 */ /* 0x000fe20000000000 */
[C---:B------:R-:W-:Y:S01]  /*16610*/  IMAD R26, R7.reuse, R8, R26 ;  /* 0x00000008071a7224 */ /* 0x040fe200078e021a */
[C---:B------:R-:W-:Y:S01]  /*16620*/  ISETP.GT.U32.AND P6, PT, R7.reuse, R14, PT ;  /* 0x0000000e0700720c */ /* 0x040fe20003fc4070 */
[----:B------:R-:W-:Y:S01]  /*16630*/  @!P3 IMAD.MOV R2, RZ, RZ, -R2 ;  /* 0x000000ffff02b224 */ /* 0x000fe200078e0a02 */
[----:B------:R-:W-:Y:S01]  /*16640*/  ISETP.GT.U32.AND P3, PT, R7, R25, PT ;  /* 0x000000190700720c */ /* 0x000fe20003f64070 */
[----:B------:R-:W-:Y:S01]  /*16650*/  IMAD.HI.U32 R8, R6, R19, RZ ;  /* 0x0000001306087227 */ /* 0x000fe200078e00ff */
[----:B------:R-:W-:-:S02]  /*16660*/  IABS R9, R15 ;  /* 0x0000000f00097213 */ /* 0x000fc40000000000 */
[----:B------:R0:W-:Y:S01]  /*16670*/  STL [R1+0x378], R2 ;  /* 0x0003780201007387 */ /* 0x0001e20000100800 */
[----:B------:R-:W-:Y:S01]  /*16680*/  @!P4 IMAD.IADD R11, R11, 0x1, -R7 ;  /* 0x000000010b0bc824 */ /* 0x000fe200078e0a07 */
[----:B------:R-:W-:Y:S01]  /*16690*/  ISETP.GT.U32.AND P4, PT, R7, R26, PT ;  /* 0x0000001a0700720c */ /* 0x000fe20003f84070 */
[----:B------:R-:W-:Y:S02]  /*166a0*/  IMAD.MOV R8, RZ, RZ, -R8 ;  /* 0x000000ffff087224 */ /* 0x000fe400078e0a08 */
[----:B------:R-:W-:-:S04]  /*166b0*/  IMAD.HI.U32 R5, R6, R4, RZ ;  /* 0x0000000406057227 */ /* 0x000fc800078e00ff */
[--C-:B------:R-:W-:Y:S01]  /*166c0*/  @!P6 IMAD.IADD R14, R14, 0x1, -R7.reuse ;  /* 0x000000010e0ee824 */ /* 0x100fe200078e0a07 */
[----:B------:R-:W-:Y:S01]  /*166d0*/  ISETP.GT.U32.AND P6, PT, R7, R18, PT ;  /* 0x000000120700720c */ /* 0x000fe20003fc4070 */
[----:B------:R-:W-:Y:S02]  /*166e0*/  @!P3 IMAD.IADD R25, R25, 0x1, -R7 ;  /* 0x000000011919b824 */ /* 0x000fe400078e0a07 */
[C---:B------:R-:W-:Y:S02]  /*166f0*/  IMAD R19, R7.reuse, R8, R19 ;  /* 0x0000000807137224 */ /* 0x040fe400078e0213 */
[----:B------:R-:W-:Y:S01]  /*16700*/  @!P4 IMAD.IADD R26, R26, 0x1, -R7 ;  /* 0x000000011a1ac824 */ /* 0x000fe200078e0a07 */
[C---:B------:R-:W-:Y:S01]  /*16710*/  ISETP.GT.U32.AND P3, PT, R7.reuse, R25, PT ;  /* 0x000000190700720c */ /* 0x040fe20003f64070 */
[----:B------:R-:W-:Y:S02]  /*16720*/  IMAD.MOV R5, RZ, RZ, -R5 ;  /* 0x000000ffff057224 */ /* 0x000fe400078e0a05 */
[----:B------:R-:W-:Y:S01]  /*16730*/  IMAD.HI.U32 R8, R6, R20, RZ ;  /* 0x0000001406087227 */ /* 0x000fe200078e00ff */
[----:B------:R-:W-:-:S03]  /*16740*/  ISETP.GT.U32.AND P4, PT, R7, R26, PT ;  /* 0x0000001a0700720c */ /* 0x000fc60003f84070 */
[--C-:B------:R-:W-:Y:S02]  /*16750*/  @!P6 IMAD.IADD R18, R18, 0x1, -R7.reuse ;  /* 0x000000011212e824 */ /* 0x100fe400078e0a07 */
[C---:B------:R-:W-:Y:S02]  /*16760*/  IMAD R4, R7.reuse, R5, R4 ;  /* 0x0000000507047224 */ /* 0x040fe400078e0204 */
[----:B------:R-:W-:Y:S01]  /*16770*/  IMAD.MOV R8, RZ, RZ, -R8 ;  /* 0x000000ffff087224 */ /* 0x000fe200078e0a08 */
[----:B------:R-:W-:Y:S01]  /*16780*/  ISETP.GT.U32.AND P6, PT, R7, R18, PT ;  /* 0x000000120700720c */ /* 0x000fe20003fc4070 */
[--C-:B------:R-:W-:Y:S01]  /*16790*/  @!P3 IMAD.IADD R25, R25, 0x1, -R7.reuse ;  /* 0x000000011919b824 */ /* 0x100fe200078e0a07 */
[C---:B------:R-:W-:Y:S01]  /*167a0*/  ISETP.GT.U32.AND P3, PT, R7.reuse, R19, PT ;  /* 0x000000130700720c */ /* 0x040fe20003f64070 */
[----:B------:R-:W-:Y:S02]  /*167b0*/  IMAD R20, R7, R8, R20 ;  /* 0x0000000807147224 */ /* 0x000fe400078e0214 */
[----:B------:R-:W-:-:S02]  /*167c0*/  @!P4 IMAD.IADD R26, R26, 0x1, -R7 ;  /* 0x000000011a1ac824 */ /* 0x000fc400078e0a07 */
[----:B------:R-:W-:Y:S01]  /*167d0*/  IMAD.HI.U32 R5, R6, R17, RZ ;  /* 0x0000001106057227 */ /* 0x000fe200078e00ff */
[----:B------:R-:W-:-:S03]  /*167e0*/  ISETP.GT.U32.AND P4, PT, R7, R20, PT ;  /* 0x000000140700720c */ /* 0x000fc60003f84070 */
[----:B------:R-:W-:Y:S02]  /*167f0*/  VIADD R23, R0, 0x1ab ;  /* 0x000001ab00177836 */ /* 0x000fe40000000000 */
[--C-:B------:R-:W-:Y:S01]  /*16800*/  @!P6 IMAD.IADD R18, R18, 0x1, -R7.reuse ;  /* 0x000000011212e824 */ /* 0x100fe200078e0a07 */
[----:B------:R-:W-:Y:S01]  /*16810*/  ISETP.GT.U32.AND P6, PT, R7, R4, PT ;  /* 0x000000040700720c */ /* 0x000fe20003fc4070 */
[----:B------:R-:W-:Y:S01]  /*16820*/  @!P3 IMAD.IADD R19, R19, 0x1, -R7 ;  /* 0x000000011313b824 */ /* 0x000fe200078e0a07 */
[----:B------:R-:W-:Y:S01]  /*16830*/  IABS R12, R23 ;  /* 0x00000017000c7213 */ /* 0x000fe20000000000 */
[----:B------:R-:W-:-:S03]  /*16840*/  IMAD.HI.U32 R8, R6, R9, RZ ;  /* 0x0000000906087227 */ /* 0x000fc600078e00ff */
[C---:B------:R-:W-:Y:S01]  /*16850*/  ISETP.GT.U32.AND P3, PT, R7.reuse, R19, PT ;  /* 0x000000130700720c */ /* 0x040fe20003f64070 */
[----:B------:R-:W-:Y:S02]  /*16860*/  IMAD.MOV R5, RZ, RZ, -R5 ;  /* 0x000000ffff057224 */ /* 0x000fe400078e0a05 */
[--C-:B------:R-:W-:Y:S02]  /*16870*/  @!P4 IMAD.IADD R20, R20, 0x1, -R7.reuse ;  /* 0x000000011414c824 */ /* 0x100fe400078e0a07 */
[----:B------:R-:W-:Y:S02]  /*16880*/  IMAD.MOV R8, RZ, RZ, -R8 ;  /* 0x000000ffff087224 */ /* 0x000fe400078e0a08 */
[----:B------:R-:W-:Y:S01]  /*16890*/  @!P6 IMAD.IADD R4, R4, 0x1, -R7 ;  /* 0x000000010404e824 */ /* 0x000fe200078e0a07 */
[C---:B------:R-:W-:Y:S01]  /*168a0*/  ISETP.GT.U32.AND P4, PT, R7.reuse, R20, PT ;  /* 0x000000140700720c */ /* 0x040fe20003f84070 */
[C---:B------:R-:W-:Y:S02]  /*168b0*/  IMAD R17, R7.reuse, R5, R17 ;  /* 0x0000000507117224 */ /* 0x040fe400078e0211 */
[----:B0-----:R-:W-:Y:S01]  /*168c0*/  IMAD.MOV.U32 R2, RZ, RZ, R11 ;  /* 0x000000ffff027224 */ /* 0x001fe200078e000b */
[----:B------:R-:W-:Y:S01]  /*168d0*/  ISETP.GT.U32.AND P6, PT, R7, R4, PT ;  /* 0x000000040700720c */ /* 0x000fe20003fc4070 */
[----:B------:R-:W-:-:S04]  /*168e0*/  IMAD.HI.U32 R16, R6, R12, RZ ;  /* 0x0000000c06107227 */ /* 0x000fc800078e00ff */
[----:B------:R-:W-:Y:S02]  /*168f0*/  IMAD R9, R7, R8, R9 ;  /* 0x0000000807097224 */ /* 0x000fe400078e0209 */
[--C-:B------:R-:W-:Y:S01]  /*16900*/  @!P3 IMAD.IADD R19, R19, 0x1, -R7.reuse ;  /* 0x000000011313b824 */ /* 0x100fe200078e0a07 */
[C---:B------:R-:W-:Y:S01]  /*16910*/  ISETP.GT.U32.AND P3, PT, R7.reuse, R17, PT ;  /* 0x000000110700720c */ /* 0x040fe20003f64070 */
[----:B------:R-:W-:Y:S02]  /*16920*/  VIADD R5, R0, 0x1ad ;  /* 0x000001ad00057836 */ /* 0x000fe40000000000 */
[----:B------:R-:W-:Y:S01]  /*16930*/  @!P0 IMAD.MOV R2, RZ, RZ, -R2 ;  /* 0x000000ffff028224 */ /* 0x000fe200078e0a02 */
[----:B------:R-:W-:Y:S01]  /*16940*/  ISETP.GE.AND P0, PT, R10, RZ, PT ;  /* 0x000000ff0a00720c */ /* 0x000fe20003f06270 */
[----:B------:R-:W-:Y:S01]  /*16950*/  IMAD.MOV R10, RZ, RZ, -R16 ;  /* 0x000000ffff0a7224 */ /* 0x000fe200078e0a10 */
[----:B------:R-:W-:Y:S01]  /*16960*/  IABS R11, R5 ;  /* 0x00000005000b7213 */ /* 0x000fe20000000000 */
[----:B------:R-:W-:Y:S01]  /*16970*/  @!P6 IMAD.IADD R4, R4, 0x1, -R7 ;  /* 0x000000010404e824 */ /* 0x000fe200078e0a07 */
[C---:B------:R-:W-:Y:S01]  /*16980*/  ISETP.GT.U32.AND P6, PT, R7.reuse, R9, PT ;  /* 0x000000090700720c */ /* 0x040fe20003fc4070 */
[----:B------:R-:W-:Y:S01]  /*16990*/  IMAD R12, R7, R10, R12 ;  /* 0x0000000a070c7224 */ /* 0x000fe200078e020c */
[----:B------:R0:W-:Y:S01]  /*169a0*/  STL [R1+0x374], R2 ;  /* 0x0003740201007387 */ /* 0x0001e20000100800 */
[----:B------:R-:W-:-:S02]  /*169b0*/  VIADD R10, R0, 0x1ae ;  /* 0x000001ae000a7836 */ /* 0x000fc40000000000 */
[----:B------:R-:W-:-:S03]  /*169c0*/  IMAD.HI.U32 R29, R6, R11, RZ ;  /* 0x0000000b061d7227 */ /* 0x000fc600078e00ff */
[----:B------:R-:W-:Y:S01]  /*169d0*/  IABS R28, R10 ;  /* 0x0000000a001c7213 */ /* 0x000fe20000000000 */
[--C-:B------:R-:W-:Y:S01]  /*169e0*/  @!P4 IMAD.IADD R20, R20, 0x1, -R7.reuse ;  /* 0x000000011414c824 */ /* 0x100fe200078e0a07 */
[----:B------:R-:W-:Y:S01]  /*169f0*/  ISETP.GT.U32.AND P4, PT, R7, R12, PT ;  /* 0x0000000c0700720c */ /* 0x000fe20003f84070 */
[----:B------:R-:W-:Y:S02]  /*16a00*/  VIADD R16, R0, 0x1af ;  /* 0x000001af00107836 */ /* 0x000fe40000000000 */
[----:B------:R-:W-:Y:S01]  /*16a10*/  @!P3 IMAD.IADD R17, R17, 0x1, -R7 ;  /* 0x000000011111b824 */ /* 0x000fe200078e0a07 */
[----:B------:R-:W-:Y:S01]  /*16a20*/  ISETP.GE.AND P3, PT, R24, RZ, PT ;  /* 0x000000ff1800720c */ /* 0x000fe20003f66270 */
[----:B------:R-:W-:Y:S01]  /*16a30*/  IMAD.MOV R29, RZ, RZ, -R29 ;  /* 0x000000ffff1d7224 */ /* 0x000fe200078e0a1d */
[----:B------:R-:W-:Y:S01]  /*16a40*/  IABS R53, R16 ;  /* 0x0000001000357213 */ /* 0x000fe20000000000 */
[----:B------:R-:W-:Y:S02]  /*16a50*/  IMAD.MOV.U32 R3, RZ, RZ, R14 ;  /* 0x000000ffff037224 */ /* 0x000fe400078e000e */
[----:B------:R-:W-:Y:S01]  /*16a60*/  @!P6 IMAD.IADD R9, R9, 0x1, -R7 ;  /* 0x000000010909e824 */ /* 0x000fe200078e0a07 */
[C---:B------:R-:W-:Y:S01]  /*16a70*/  ISETP.GT.U32.AND P6, PT, R7.reuse, R17, PT ;  /* 0x000000110700720c */ /* 0x040fe20003fc4070 */
[----:B------:R-:W-:-:S02]  /*16a80*/  IMAD R11, R7, R29, R11 ;  /* 0x0000001d070b7224 */ /* 0x000fc400078e020b */
[----:B------:R-:W-:-:S04]  /*16a90*/  IMAD.HI.U32 R29, R6, R28, RZ ;  /* 0x0000001c061d7227 */ /* 0x000fc800078e00ff */
[----:B------:R-:W-:Y:S01]  /*16aa0*/  @!P5 IMAD.MOV R3, RZ, RZ, -R3 ;  /* 0x000000ffff03d224 */ /* 0x000fe200078e0a03 */
[C---:B------:R-:W-:Y:S01]  /*16ab0*/  ISETP.GT.U32.AND P5, PT, R7.reuse, R9, PT ;  /* 0x000000090700720c */ /* 0x040fe20003fa4070 */
[----:B------:R-:W-:Y:S02]  /*16ac0*/  VIADD R8, R0, 0x1b0 ;  /* 0x000001b000087836 */ /* 0x000fe40000000000 */
[----:B------:R-:W-:Y:S01]  /*16ad0*/  IMAD.HI.U32 R30, R6, R53, RZ ;  /* 0x00000035061e7227 */ /* 0x000fe200078e00ff */
[----:B------:R-:W-:Y:S02]  /*16ae0*/  STL [R1+0x370], R3 ;  /* 0x0003700301007387 */ /* 0x000fe40000100800 */
[----:B------:R-:W-:Y:S01]  /*16af0*/  IABS R50, R8 ;  /* 0x0000000800327213 */ /* 0x000fe20000000000 */
[----:B------:R-:W-:Y:S02]  /*16b00*/  IMAD.MOV R29, RZ, RZ, -R29 ;  /* 0x000000ffff1d7224 */ /* 0x000fe400078e0a1d */
[----:B------:R-:W-:Y:S01]  /*16b10*/  @!P4 IMAD.IADD R12, R12, 0x1, -R7 ;  /* 0x000000010c0cc824 */ /* 0x000fe200078e0a07 */
[----:B------:R-:W-:Y:S01]  /*16b20*/  ISETP.GT.U32.AND P4, PT, R7, R11, PT ;  /* 0x0000000b0700720c */ /* 0x000fe20003f84070 */
[----:B0-----:R-:W-:-:S02]  /*16b30*/  IMAD.MOV.U32 R2, RZ, RZ, R25 ;  /* 0x000000ffff027224 */ /* 0x001fc400078e0019 */
[----:B------:R-:W-:Y:S02]  /*16b40*/  IMAD.MOV R30, RZ, RZ, -R30 ;  /* 0x000000ffff1e7224 */ /* 0x000fe400078e0a1e */
[C---:B------:R-:W-:Y:S02]  /*16b50*/  IMAD R14, R7.reuse, R29, R28 ;  /* 0x0000001d070e7224 */ /* 0x040fe400078e021c */
[----:B------:R-:W-:Y:S01]  /*16b60*/  @!P2 IMAD.MOV R2, RZ, RZ, -R2 ;  /* 0x000000ffff02a224 */ /* 0x000fe200078e0a02 */
[C---:B------:R-:W-:Y:S01]  /*16b70*/  ISETP.GT.U32.AND P2, PT, R7.reuse, R12, PT ;  /* 0x0000000c0700720c */ /* 0x040fe20003f44070 */
[----:B------:R-:W-:Y:S02]  /*16b80*/  IMAD R53, R7, R30, R53 ;  /* 0x0000001e07357224 */ /* 0x000fe400078e0235 */
[--C-:B------:R-:W-:Y:S01]  /*16b90*/  @!P6 IMAD.IADD R17, R17, 0x1, -R7.reuse ;  /* 0x000000011111e824 */ /* 0x100fe200078e0a07 */
[----:B------:R-:W-:Y:S01]  /*16ba0*/  ISETP.GT.U32.AND P6, PT, R7, R14, PT ;  /* 0x0000000e0700720c */ /* 0x000fe20003fc4070 */
[----:B------:R-:W-:Y:S01]  /*16bb0*/  IMAD.HI.U32 R24, R6, R50, RZ ;  /* 0x0000003206187227 */ /* 0x000fe200078e00ff */
[----:B------:R0:W-:Y:S03]  /*16bc0*/  STL [R1+0x36c], R2 ;  /* 0x00036c0201007387 */ /* 0x0001e60000100800 */
[----:B------:R-:W-:Y:S01]  /*16bd0*/  @!P5 IMAD.IADD R9, R9, 0x1, -R7 ;  /* 0x000000010909d824 */ /* 0x000fe200078e0a07 */
[----:B------:R-:W-:Y:S01]  /*16be0*/  ISETP.GT.U32.AND P5, PT, R7, R53, PT ;  /* 0x000000350700720c */ /* 0x000fe20003fa4070 */
[----:B------:R-:W-:-:S02]  /*16bf0*/  IMAD.MOV R24, RZ, RZ, -R24 ;  /* 0x000000ffff187224 */ /* 0x000fc400078e0a18 */
[--C-:B------:R-:W-:Y:S01]  /*16c00*/  @!P4 IMAD.IADD R11, R11, 0x1, -R7.reuse ;  /* 0x000000010b0bc824 */ /* 0x100fe200078e0a07 */
[----:B------:R-:W-:Y:S01]  /*16c10*/  ISETP.GE.AND P4, PT, R27, RZ, PT ;  /* 0x000000ff1b00720c */ /* 0x000fe20003f86270 */
[----:B------:R-:W-:Y:S02]  /*16c20*/  IMAD R50, R7, R24, R50 ;  /* 0x0000001807327224 */ /* 0x000fe400078e0232 */
[----:B0-----:R-:W-:Y:S02]  /*16c30*/  IMAD.MOV.U32 R2, RZ, RZ, R26 ;  /* 0x000000ffff027224 */ /* 0x001fe400078e001a */
[----:B------:R-:W-:Y:S01]  /*16c40*/  @!P2 IMAD.IADD R12, R12, 0x1, -R7 ;  /* 0x000000010c0ca824 */ /* 0x000fe200078e0a07 */
[----:B------:R-:W-:Y:S01]  /*16c50*/  ISETP.GE.AND P2, PT, R13, RZ, PT ;  /* 0x000000ff0d00720c */ /* 0x000fe20003f46270 */
[----:B------:R-:W-:Y:S01]  /*16c60*/  @!P0 IMAD.MOV R2, RZ, RZ, -R2 ;  /* 0x000000ffff028224 */ /* 0x000fe200078e0a02 */
[----:B------:R-:W-:Y:S01]  /*16c70*/  ISETP.GT.U32.AND P0, PT, R7, R11, PT ;  /* 0x0000000b0700720c */ /* 0x000fe20003f04070 */
[----:B------:R-:W-:-:S02]  /*16c80*/  VIADD R13, R0, 0x1b1 ;  /* 0x000001b1000d7836 */ /* 0x000fc40000000000 */
[--C-:B------:R-:W-:Y:S01]  /*16c90*/  @!P6 IMAD.IADD R14, R14, 0x1, -R7.reuse ;  /* 0x000000010e0ee824 */ /* 0x100fe200078e0a07 */
[----:B------:R-:W-:Y:S01]  /*16ca0*/  ISETP.GT.U32.AND P6, PT, R7, R50, PT ;  /* 0x000000320700720c */ /* 0x000fe20003fc4070 */
[--C-:B------:R-:W-:Y:S01]  /*16cb0*/  @!P5 IMAD.IADD R53, R53, 0x1, -R7.reuse ;  /* 0x000000013535d824 */ /* 0x100fe200078e0a07 */
[----:B------:R-:W-:Y:S01]  /*16cc0*/  IABS R62, R13 ;  /* 0x0000000d003e7213 */ /* 0x000fe20000000000 */
[----:B------:R-:W-:Y:S01]  /*16cd0*/  IMAD.MOV.U32 R3, RZ, RZ, R18 ;  /* 0x000000ffff037224 */ /* 0x000fe200078e0012 */
[----:B------:R0:W-:Y:S02]  /*16ce0*/  STL [R1+0x368], R2 ;  /* 0x0003680201007387 */ /* 0x0001e40000100800 */
[----:B------:R-:W-:Y:S01]  /*16cf0*/  ISETP.GT.U32.AND P5, PT, R7, R53, PT ;  /* 0x000000350700720c */ /* 0x000fe20003fa4070 */
[----:B------:R-:W-:Y:S01]  /*16d00*/  IMAD.HI.U32 R18, R6, R62, RZ ;  /* 0x0000003e06127227 */ /* 0x000fe200078e00ff */
[----:B------:R-:W-:Y:S02]  /*16d10*/  @!P3 IADD3 R3, PT, PT, -R3, RZ, RZ ;  /* 0x000000ff0303b210 */ /* 0x000fe40007ffe1ff */
[----:B------:R-:W-:Y:S01]  /*16d20*/  ISETP.GT.U32.AND P3, PT, R7, R14, PT ;  /* 0x0000000e0700720c */ /* 0x000fe20003f64070 */
[--C-:B------:R-:W-:Y:S01]  /*16d30*/  @!P0 IMAD.IADD R11, R11, 0x1, -R7.reuse ;  /* 0x000000010b0b8824 */ /* 0x100fe200078e0a07 */
[----:B------:R-:W-:Y:S01]  /*16d40*/  ISETP.GE.AND P0, PT, R21, RZ, PT ;  /* 0x000000ff1500720c */ /* 0x000fe20003f06270 */
[----:B------:R-:W-:Y:S01]  /*16d50*/  IMAD.MOV R18, RZ, RZ, -R18 ;  /* 0x000000ffff127224 */ /* 0x000fe200078e0a12 */
[----:B------:R-:W-:Y:S01]  /*16d60*/  IABS R21, R45 ;  /* 0x0000002d00157213 */ /* 0x000fe20000000000 */
[----:B------:R-:W-:Y:S01]  /*16d70*/  @!P6 IMAD.IADD R50, R50, 0x1, -R7 ;  /* 0x000000013232e824 */ /* 0x000fe200078e0a07 */
[----:B------:R2:W-:Y:S01]  /*16d80*/  STL [R1+0x364], R3 ;  /* 0x0003640301007387 */ /* 0x0005e20000100800 */
[----:B------:R-:W-:-:S02]  /*16d90*/  IMAD R62, R7, R18, R62 ;  /* 0x00000012073e7224 */ /* 0x000fc400078e023e */
[----:B0-----:R-:W-:Y:S01]  /*16da0*/  IMAD.MOV.U32 R2, RZ, RZ, R19 ;  /* 0x000000ffff027224 */ /* 0x001fe200078e0013 */
[----:B------:R-:W-:Y:S01]  /*16db0*/  ISETP.GT.U32.AND P6, PT, R7, R50, PT ;  /* 0x000000320700720c */ /* 0x000fe20003fc4070 */
[----:B------:R-:W-:-:S04]  /*16dc0*/  IMAD.HI.U32 R19, R6, R21, RZ ;  /* 0x0000001506137227 */ /* 0x000fc800078e00ff */
[----:B------:R-:W-:Y:S01]  /*16dd0*/  @!P5 IMAD.IADD R53, R53, 0x1, -R7 ;  /* 0x000000013535d824 */ /* 0x000fe200078e0a07 */
[C---:B------:R-:W-:Y:S01]  /*16de0*/  ISETP.GT.U32.AND P5, PT, R7.reuse, R62, PT ;  /* 0x0000003e0700720c */ /* 0x040fe20003fa4070 */
[----:B------:R-:W-:Y:S01]  /*16df0*/  @!P4 IMAD.MOV R2, RZ, RZ, -R2 ;  /* 0x000000ffff02c224 */ /* 0x000fe200078e0a02 */
[----:B------:R-:W-:Y:S01]  /*16e00*/  ISETP.GE.AND P4, PT, R22, RZ, PT ;  /* 0x000000ff1600720c */ /* 0x000fe20003f86270 */
[----:B------:R-:W-:Y:S02]  /*16e10*/  IMAD.MOV R19, RZ, RZ, -R19 ;  /* 0x000000ffff137224 */ /* 0x000fe400078e0a13 */
[----:B------:R-:W-:Y:S01]  /*16e20*/  @!P3 IMAD.IADD R14, R14, 0x1, -R7 ;  /* 0x000000010e0eb824 */ /* 0x000fe200078e0a07 */
[----:B------:R0:W-:Y:S01]  /*16e30*/  STL [R1+0x360], R2 ;  /* 0x0003600201007387 */ /* 0x0001e20000100800 */
[----:B------:R-:W-:Y:S01]  /*16e40*/  IMAD R63, R7, R19, R21 ;  /* 0x00000013073f7224 */ /* 0x000fe200078e0215 */
[----:B------:R-:W-:Y:S01]  /*16e50*/  ISETP.GE.AND P3, PT, R15, RZ, PT ;  /* 0x000000ff0f00720c */ /* 0x000fe20003f66270 */
[--C-:B------:R-:W-:Y:S01]  /*16e60*/  @!P6 IMAD.IADD R50, R50, 0x1, -R7.reuse ;  /* 0x000000013232e824 */ /* 0x100fe200078e0a07 */
[----:B------:R-:W-:Y:S01]  /*16e70*/  IABS R15, R49 ;  /* 0x00000031000f7213 */ /* 0x000fe20000000000 */
[----:B--2---:R-:W-:Y:S01]  /*16e80*/  VIADD R3, R0, 0x1b9 ;  /* 0x000001b900037836 */ /* 0x004fe20000000000 */
[----:B------:R-:W-:Y:S01]  /*16e90*/  ISETP.GT.U32.AND P6, PT, R7, R63, PT ;  /* 0x0000003f0700720c */ /* 0x000fe20003fc4070 */
[----:B------:R-:W-:-:S02]  /*16ea0*/  @!P5 IMAD.IADD R62, R62, 0x1, -R7 ;  /* 0x000000013e3ed824 */ /* 0x000fc400078e0a07 */
[C---:B------:R-:W-:Y:S02]  /*16eb0*/  VIADD R21, R0.reuse, 0x1ba ;  /* 0x000001ba00157836 */ /* 0x040fe40000000000 */
[----:B0-----:R-:W-:Y:S01]  /*16ec0*/  IMAD.MOV.U32 R2, RZ, RZ, R20 ;  /* 0x000000ffff027224 */ /* 0x001fe200078e0014 */
[----:B------:R-:W-:Y:S01]  /*16ed0*/  ISETP.GT.U32.AND P5, PT, R7, R62, PT ;  /* 0x0000003e0700720c */ /* 0x000fe20003fa4070 */
[C---:B------:R-:W-:Y:S01]  /*16ee0*/  VIADD R20, R0.reuse, 0x1bb ;  /* 0x000001bb00147836 */ /* 0x040fe20000000000 */
[----:B------:R-:W-:Y:S01]  /*16ef0*/  IABS R72, R21 ;  /* 0x0000001500487213 */ /* 0x000fe20000000000 */
[----:B------:R-:W-:Y:S01]  /*16f00*/  @!P2 IMAD.MOV R2, RZ, RZ, -R2 ;  /* 0x000000ffff02a224 */ /* 0x000fe200078e0a02 */
[----:B------:R-:W-:Y:S01]  /*16f10*/  ISETP.GE.AND P2, PT, R23, RZ, PT ;  /* 0x000000ff1700720c */ /* 0x000fe20003f46270 */
[C---:B------:R-:W-:Y:S01]  /*16f20*/  VIADD R21, R0.reuse, 0x1c6 ;  /* 0x000001c600157836 */ /* 0x040fe20000000000 */
[----:B------:R-:W-:Y:S01]  /*16f30*/  IABS R71, R20 ;  /* 0x0000001400477213 */ /* 0x000fe20000000000 */
[----:B------:R-:W-:Y:S01]  /*16f40*/  @!P6 IMAD.IADD R63, R63, 0x1, -R7 ;  /* 0x000000013f3fe824 */ /* 0x000fe200078e0a07 */
[----:B------:R0:W-:Y:S01]  /*16f50*/  STL [R1+0x35c], R2 ;  /* 0x00035c0201007387 */ /* 0x0001e20000100800 */
[----:B------:R-:W-:-:S02]  /*16f60*/  VIADD R20, R0, 0x1c7 ;  /* 0x000001c700147836 */ /* 0x000fc40000000000 */
[----:B------:R-:W-:Y:S01]  /*16f70*/  VIADD R22, R0, 0x1c9 ;  /* 0x000001c900167836 */ /* 0x000fe20000000000 */
[----:B------:R-:W-:Y:S01]  /*16f80*/  ISETP.GT.U32.AND P6, PT, R7, R63, PT ;  /* 0x0000003f0700720c */ /* 0x000fe20003fc4070 */
[----:B------:R-:W-:-:S04]  /*16f90*/  @!P5 IMAD.IADD R62, R62, 0x1, -R7 ;  /* 0x000000013e3ed824 */ /* 0x000fc800078e0a07 */
[----:B------:R-:W-:Y:S02]  /*16fa0*/  @!P2 IMAD.MOV R12, RZ, RZ, -R12 ;  /* 0x000000ffff0ca224 */ /* 0x000fe400078e0a0c */
[----:B0-----:R-:W-:Y:S02]  /*16fb0*/  IMAD.MOV.U32 R2, RZ, RZ, R4 ;  /* 0x000000ffff027224 */ /* 0x001fe400078e0004 */
[----:B------:R-:W-:Y:S02]  /*16fc0*/  IMAD.MOV.U32 R4, RZ, RZ, R15 ;  /* 0x000000ffff047224 */ /* 0x000fe400078e000f */
[----:B------:R-:W-:-:S04]  /*16fd0*/  IMAD.HI.U32 R15, R6, R67, RZ ;  /* 0x00000043060f7227 */ /* 0x000fc800078e00ff */
[----:B------:R-:W-:Y:S01]  /*16fe0*/  @!P0 IMAD.MOV R2, RZ, RZ, -R2 ;  /* 0x000000ffff028224 */ /* 0x000fe200078e0a02 */
[----:B------:R-:W-:Y:S01]  /*16ff0*/  ISETP.GE.AND P0, PT, R5, RZ, PT ;  /* 0x000000ff0500720c */ /* 0x000fe20003f06270 */
[----:B------:R-:W-:Y:S02]  /*17000*/  IMAD.MOV R5, RZ, RZ, -R15 ;  /* 0x000000ffff057224 */ /* 0x000fe400078e0a0f */
[C---:B------:R-:W-:Y:S01]  /*17010*/  IMAD.HI.U32 R18, R6.reuse, R4, RZ ;  /* 0x0000000406127227 */ /* 0x040fe200078e00ff */
[----:B------:R0:W-:Y:S03]  /*17020*/  STL [R1+0x358], R2 ;  /* 0x0003580201007387 */ /* 0x0001e60000100800 */
[----:B------:R-:W-:Y:S01]  /*17030*/  IMAD R67, R7, R5, R67 ;  /* 0x0000000507437224 */ /* 0x000fe200078e0243 */
[----:B------:R-:W-:Y:S01]  /*17040*/  IABS R5, R90 ;  /* 0x0000005a00057213 */ /* 0x000fe20000000000 */
[----:B------:R-:W-:-:S03]  /*17050*/  IMAD.HI.U32 R15, R6, R68, RZ ;  /* 0x00000044060f7227 */ /* 0x000fc600078e00ff */
[C---:B------:R-:W-:Y:S01]  /*17060*/  ISETP.GT.U32.AND P5, PT, R7.reuse, R67, PT ;  /* 0x000000430700720c */ /* 0x040fe20003fa4070 */
[----:B------:R-:W-:Y:S02]  /*17070*/  IMAD.MOV R18, RZ, RZ, -R18 ;  /* 0x000000ffff127224 */ /* 0x000fe400078e0a12 */
[----:B------:R-:W-:Y:S02]  /*17080*/  IMAD.MOV R15, RZ, RZ, -R15 ;  /* 0x000000ffff0f7224 */ /* 0x000fe400078e0a0f */
[C---:B------:R-:W-:Y:S01]  /*17090*/  IMAD R4, R7.reuse, R18, R4 ;  /* 0x0000001207047224 */ /* 0x040fe200078e0204 */
[----:B------:R-:W-:Y:S01]  /*170a0*/  IABS R18, R3 ;  /* 0x0000000300127213 */ /* 0x000fe20000000000 */
[----:B------:R-:W-:Y:S02]  /*170b0*/  IMAD R68, R7, R15, R68 ;  /* 0x0000000f07447224 */ /* 0x000fe400078e0244 */
[----:B------:R-:W-:Y:S01]  /*170c0*/  @!P6 IMAD.IADD R63, R63, 0x1, -R7 ;  /* 0x000000013f3fe824 */ /* 0x000fe200078e0a07 */
[----:B------:R-:W-:Y:S01]  /*170d0*/  ISETP.GT.U32.AND P6, PT, R7, R4, PT ;  /* 0x000000040700720c */ /* 0x000fe20003fc4070 */
[----:B------:R-:W-:-:S04]  /*170e0*/  IMAD.HI.U32 R19, R6, R5, RZ ;  /* 0x0000000506137227 */ /* 0x000fc800078e00ff */
[----:B------:R-:W-:Y:S01]  /*170f0*/  @!P5 IMAD.IADD R67, R67, 0x1, -R7 ;  /* 0x000000014343d824 */ /* 0x000fe200078e0a07 */
[C---:B------:R-:W-:Y:S01]  /*17100*/  ISETP.GT.U32.AND P5, PT, R7.reuse, R68, PT ;  /* 0x000000440700720c */ /* 0x040fe20003fa4070 */
[----:B------:R-:W-:Y:S02]  /*17110*/  IMAD.MOV R19, RZ, RZ, -R19 ;  /* 0x000000ffff137224 */ /* 0x000fe400078e0a13 */
[----:B0-----:R-:W-:Y:S02]  /*17120*/  VIADD R2, R0, 0x1b8 ;  /* 0x000001b800027836 */ /* 0x001fe40000000000 */
[C---:B------:R-:W-:Y:S02]  /*17130*/  IMAD R5, R7.reuse, R19, R5 ;  /* 0x0000001307057224 */ /* 0x040fe400078e0205 */
[----:B------:R-:W-:Y:S01]  /*17140*/  @!P6 IMAD.IADD R4, R4, 0x1, -R7 ;  /* 0x000000010404e824 */ /* 0x000fe200078e0a07 */
[----:B------:R-:W-:Y:S01]  /*17150*/  IABS R15, R2 ;  /* 0x00000002000f7213 */ /* 0x000fe20000000000 */
[----:B------:R-:W-:Y:S01]  /*17160*/  IMAD.MOV.U32 R2, RZ, RZ, R17 ;  /* 0x000000ffff027224 */ /* 0x000fe200078e0011 */
[C---:B------:R-:W-:Y:S01]  /*17170*/  ISETP.GT.U32.AND P6, PT, R7.reuse, R5, PT ;  /* 0x000000050700720c */ /* 0x040fe20003fc4070 */
[----:B------:R-:W-:Y:S01]  /*17180*/  IMAD.HI.U32 R17, R6, R86, RZ ;  /* 0x0000005606117227 */ /* 0x000fe200078e00ff */
[----:B------:R-:W-:-:S03]  /*17190*/  ISETP.GT.U32.AND P2, PT, R7, R4, PT ;  /* 0x000000040700720c */ /* 0x000fc60003f44070 */
[----:B------:R-:W-:Y:S02]  /*171a0*/  @!P5 IMAD.IADD R68, R68, 0x1, -R7 ;  /* 0x000000014444d824 */ /* 0x000fe400078e0a07 */
[----:B------:R-:W-:Y:S01]  /*171b0*/  @!P4 IMAD.MOV R2, RZ, RZ, -R2 ;  /* 0x000000ffff02c224 */ /* 0x000fe200078e0a02 */
[C---:B------:R-:W-:Y:S01]  /*171c0*/  ISETP.GT.U32.AND P4, PT, R7.reuse, R67, PT ;  /* 0x000000430700720c */ /* 0x040fe20003f84070 */
[----:B------:R-:W-:Y:S01]  /*171d0*/  IMAD.MOV R17, RZ, RZ, -R17 ;  /* 0x000000ffff117224 */ /* 0x000fe200078e0a11 */
[----:B------:R-:W-:Y:S01]  /*171e0*/  ISETP.GT.U32.AND P5, PT, R7, R68, PT ;  /* 0x000000440700720c */ /* 0x000fe20003fa4070 */
[----:B------:R-:W-:Y:S01]  /*171f0*/  VIADD R19, R0, 0x1bc ;  /* 0x000001bc00137836 */ /* 0x000fe20000000000 */
[----:B------:R0:W-:Y:S01]  /*17200*/  STL [R1+0x350], R2 ;  /* 0x0003500201007387 */ /* 0x0001e20000100800 */
[--C-:B------:R-:W-:Y:S02]  /*17210*/  @!P6 IMAD.IADD R5, R5, 0x1, -R7.reuse ;  /* 0x000000010505e824 */ /* 0x100fe400078e0a07 */
[C---:B------:R-:W-:Y:S01]  /*17220*/  IMAD R86, R7.reuse, R17, R86 ;  /* 0x0000001107567224 */ /* 0x040fe200078e0256 */
[----:B------:R2:W-:Y:S01]  /*17230*/  STL [R1+0x34c], R12 ;  /* 0x00034c0c01007387 */ /* 0x0005e20000100800 */
[----:B------:R-:W-:Y:S01]  /*17240*/  IABS R69, R19 ;  /* 0x0000001300457213 */ /* 0x000fe20000000000 */
[----:B------:R-:W-:Y:S01]  /*17250*/  @!P2 IMAD.IADD R4, R4, 0x1, -R7 ;  /* 0x000000010404a824 */ /* 0x000fe200078e0a07 */
[----:B------:R-:W-:Y:S01]  /*17260*/  ISETP.GT.U32.AND P6, PT, R7, R5, PT ;  /* 0x000000050700720c */ /* 0x000fe20003fc4070 */
[----:B------:R-:W-:Y:S01]  /*17270*/  VIADD R17, R0, 0x1c1 ;  /* 0x000001c100117836 */ /* 0x000fe20000000000 */
[----:B------:R-:W-:Y:S01]  /*17280*/  ISETP.GE.AND P2, PT, R8, RZ, PT ;  /* 0x000000ff0800720c */ /* 0x000fe20003f46270 */
[----:B0-----:R-:W-:-:S02]  /*17290*/  IMAD.MOV.U32 R2, RZ, RZ, R9 ;  /* 0x000000ffff027224 */ /* 0x001fc400078e0009 */
[----:B------:R-:W-:-:S04]  /*172a0*/  IMAD.HI.U32 R9, R6, R15, RZ ;  /* 0x0000000f06097227 */ /* 0x000fc800078e00ff */
[----:B------:R-:W-:Y:S01]  /*172b0*/  @!P5 IMAD.IADD R68, R68, 0x1, -R7 ;  /* 0x000000014444d824 */ /* 0x000fe200078e0a07 */
[----:B------:R-:W-:Y:S01]  /*172c0*/  ISETP.GT.U32.AND P5, PT, R7, R86, PT ;  /* 0x000000560700720c */ /* 0x000fe20003fa4070 */
[----:B------:R-:W-:Y:S02]  /*172d0*/  IMAD.MOV R9, RZ, RZ, -R9 ;  /* 0x000000ffff097224 */ /* 0x000fe400078e0a09 */
[----:B------:R-:W-:Y:S02]  /*172e0*/  @!P6 IMAD.IADD R5, R5, 0x1, -R7 ;  /* 0x000000010505e824 */ /* 0x000fe400078e0a07 */
[C---:B------:R-:W-:Y:S02]  /*172f0*/  IMAD R74, R7.reuse, R9, R15 ;  /* 0x00000009074a7224 */ /* 0x040fe400078e020f */
[----:B------:R-:W-:Y:S01]  /*17300*/  @!P3 IMAD.MOV R2, RZ, RZ, -R2 ;  /* 0x000000ffff02b224 */ /* 0x000fe200078e0a02 */
[----:B------:R-:W-:Y:S01]  /*17310*/  ISETP.GE.AND P3, PT, R10, RZ, PT ;  /* 0x000000ff0a00720c */ /* 0x000fe20003f66270 */
[----:B------:R-:W-:Y:S01]  /*17320*/  IMAD.HI.U32 R10, R6, R18, RZ ;  /* 0x00000012060a7227 */ /* 0x000fe200078e00ff */
[----:B------:R-:W-:-:S02]  /*17330*/  ISETP.GT.U32.AND P6, PT, R7, R74, PT ;  /* 0x0000004a0700720c */ /* 0x000fc40003fc4070 */
[----:B------:R0:W-:Y:S01]  /*17340*/  STL [R1+0x348], R2 ;  /* 0x0003480201007387 */ /* 0x0001e20000100800 */
[--C-:B------:R-:W-:Y:S02]  /*17350*/  @!P5 IMAD.IADD R86, R86, 0x1, -R7.reuse ;  /* 0x000000015656d824 */ /* 0x100fe400078e0a07 */
[----:B------:R-:W-:Y:S02]  /*17360*/  IMAD.MOV R10, RZ, RZ, -R10 ;  /* 0x000000ffff0a7224 */ /* 0x000fe400078e0a0a */
[----:B------:R-:W-:Y:S01]  /*17370*/  @!P4 IMAD.IADD R67, R67, 0x1, -R7 ;  /* 0x000000014343c824 */ /* 0x000fe200078e0a07 */
[C---:B------:R-:W-:Y:S01]  /*17380*/  ISETP.GT.U32.AND P5, PT, R7.reuse, R86, PT ;  /* 0x000000560700720c */ /* 0x040fe20003fa4070 */
[----:B------:R-:W-:Y:S01]  /*17390*/  IMAD R73, R7, R10, R18 ;  /* 0x0000000a07497224 */ /* 0x000fe200078e0212 */
[----:B------:R-:W-:Y:S01]  /*173a0*/  ISETP.GE.AND P4, PT, R16, RZ, PT ;  /* 0x000000ff1000720c */ /* 0x000fe20003f86270 */
[----:B------:R-:W-:-:S04]  /*173b0*/  IMAD.HI.U32 R16, R6, R72, RZ ;  /* 0x0000004806107227 */ /* 0x000fc800078e00ff */
[----:B------:R-:W-:Y:S02]  /*173c0*/  @!P6 IMAD.IADD R74, R74, 0x1, -R7 ;  /* 0x000000014a4ae824 */ /* 0x000fe400078e0a07 */
[----:B------:R-:W-:-:S03]  /*173d0*/  IMAD.HI.U32 R15, R6, R71, RZ ;  /* 0x00000047060f7227 */ /* 0x000fc600078e00ff */
[C---:B------:R-:W-:Y:S01]  /*173e0*/  ISETP.GT.U32.AND P6, PT, R7.reuse, R74, PT ;  /* 0x0000004a0700720c */ /* 0x040fe20003fc4070 */
[----:B------:R-:W-:Y:S01]  /*173f0*/  @!P5 IMAD.IADD R86, R86, 0x1, -R7 ;  /* 0x000000015656d824 */ /* 0x000fe200078e0a07 */
[C---:B------:R-:W-:Y:S01]  /*17400*/  ISETP.GT.U32.AND P5, PT, R7.reuse, R73, PT ;  /* 0x000000490700720c */ /* 0x040fe20003fa4070 */
[----:B------:R-:W-:Y:S02]  /*17410*/  IMAD.MOV R16, RZ, RZ, -R16 ;  /* 0x000000ffff107224 */ /* 0x000fe400078e0a10 */
[----:B------:R-:W-:Y:S02]  /*17420*/  IMAD.MOV R15, RZ, RZ, -R15 ;  /* 0x000000ffff0f7224 */ /* 0x000fe400078e0a0f */
[C---:B------:R-:W-:Y:S02]  /*17430*/  IMAD R72, R7.reuse, R16, R72 ;  /* 0x0000001007487224 */ /* 0x040fe400078e0248 */
[----:B------:R-:W-:Y:S01]  /*17440*/  IMAD R71, R7, R15, R71 ;  /* 0x0000000f07477224 */ /* 0x000fe200078e0247 */
[----:B------:R-:W-:Y:S01]  /*17450*/  IABS R15, R17 ;  /* 0x00000011000f7213 */ /* 0x000fe20000000000 */
[----:B--2---:R-:W-:-:S02]  /*17460*/  VIADD R12, R0, 0x1be ;  /* 0x000001be000c7836 */ /* 0x004fc40000000000 */
[--C-:B------:R-:W-:Y:S01]  /*17470*/  @!P6 IMAD.IADD R74, R74, 0x1, -R7.reuse ;  /* 0x000000014a4ae824 */ /* 0x100fe200078e0a07 */
[----:B------:R-:W-:Y:S01]  /*17480*/  ISETP.GT.U32.AND P6, PT, R7, R72, PT ;  /* 0x000000480700720c */ /* 0x000fe20003fc4070 */
[----:B------:R-:W-:Y:S01]  /*17490*/  @!P5 IMAD.IADD R73, R73, 0x1, -R7 ;  /* 0x000000014949d824 */ /* 0x000fe200078e0a07 */
[----:B------:R-:W-:Y:S01]  /*174a0*/  ISETP.GT.U32.AND P5, PT, R7, R71, PT ;  /* 0x000000470700720c */ /* 0x000fe20003fa4070 */
[----:B0-----:R-:W-:Y:S01]  /*174b0*/  VIADD R2, R0, 0x1bd ;  /* 0x000001bd00027836 */ /* 0x001fe20000000000 */
[----:B------:R-:W-:Y:S01]  /*174c0*/  IABS R8, R12 ;  /* 0x0000000c00087213 */ /* 0x000fe20000000000 */
[----:B------:R-:W-:-:S03]  /*174d0*/  IMAD.HI.U32 R12, R6, R69, RZ ;  /* 0x00000045060c7227 */ /* 0x000fc600078e00ff */
[----:B------:R-:W-:Y:S01]  /*174e0*/  IABS R70, R2 ;  /* 0x0000000200467213 */ /* 0x000fe20000000000 */
[----:B------:R0:W-:Y:S01]  /*174f0*/  STL [R1+0x4130], R2 ;  /* 0x0041300201007387 */ /* 0x0001e20000100800 */
[----:B------:R-:W-:Y:S02]  /*17500*/  IMAD.MOV R12, RZ, RZ, -R12 ;  /* 0x000000ffff0c7224 */ /* 0x000fe400078e0a0c */
[----:B------:R-:W-:-:S04]  /*17510*/  IMAD.HI.U32 R9, R6, R8, RZ ;  /* 0x0000000806097227 */ /* 0x000fc800078e00ff */
[----:B------:R-:W-:Y:S01]  /*17520*/  @!P6 IMAD.IADD R72, R72, 0x1, -R7 ;  /* 0x000000014848e824 */ /* 0x000fe200078e0a07 */
[C---:B------:R-:W-:Y:S01]  /*17530*/  ISETP.GT.U32.AND P6, PT, R7.reuse, R73, PT ;  /* 0x000000490700720c */ /* 0x040fe20003fc4070 */
[----:B------:R-:W-:Y:S02]  /*17540*/  IMAD R69, R7, R12, R69 ;  /* 0x0000000c07457224 */ /* 0x000fe400078e0245 */
[----:B0-----:R-:W-:Y:S02]  /*17550*/  VIADD R2, R0, 0x1c2 ;  /* 0x000001c200027836 */ /* 0x001fe40000000000 */
[----:B------:R-:W-:Y:S01]  /*17560*/  @!P5 IMAD.IADD R71, R71, 0x1, -R7 ;  /* 0x000000014747d824 */ /* 0x000fe200078e0a07 */
[----:B------:R-:W-:Y:S01]  /*17570*/  ISETP.GT.U32.AND P5, PT, R7, R72, PT ;  /* 0x000000480700720c */ /* 0x000fe20003fa4070 */
[----:B------:R-:W-:Y:S01]  /*17580*/  IMAD.HI.U32 R10, R6, R70, RZ ;  /* 0x00000046060a7227 */ /* 0x000fe200078e00ff */
[----:B------:R-:W-:-:S03]  /*17590*/  IABS R12, R2 ;  /* 0x00000002000c7213 */ /* 0x000fc60000000000 */
[----:B------:R-:W-:Y:S02]  /*175a0*/  IMAD.MOV.U32 R2, RZ, RZ, R11 ;  /* 0x000000ffff027224 */ /* 0x000fe400078e000b */
[----:B------:R-:W-:Y:S02]  /*175b0*/  IMAD.MOV R9, RZ, RZ, -R9 ;  /* 0x000000ffff097224 */ /* 0x000fe400078e0a09 */
[----:B------:R-:W-:Y:S02]  /*175c0*/  VIADD R19, R0, 0x1bf ;  /* 0x000001bf00137836 */ /* 0x000fe40000000000 */
[----:B------:R-:W-:Y:S01]  /*175d0*/  @!P0 IMAD.MOV R2, RZ, RZ, -R2 ;  /* 0x000000ffff028224 */ /* 0x000fe200078e0a02 */
[C---:B------:R-:W-:Y:S01]  /*175e0*/  ISETP.GT.U32.AND P0, PT, R7.reuse, R71, PT ;  /* 0x000000470700720c */ /* 0x040fe20003f04070 */
[----:B------:R-:W-:Y:S02]  /*175f0*/  IMAD.MOV R10, RZ, RZ, -R10 ;  /* 0x000000ffff0a7224 */ /* 0x000fe400078e0a0a */
[C---:B------:R-:W-:Y:S01]  /*17600*/  IMAD R8, R7.reuse, R9, R8 ;  /* 0x0000000907087224 */ /* 0x040fe200078e0208 */
[----:B------:R-:W-:Y:S01]  /*17610*/  IABS R9, R19 ;  /* 0x0000001300097213 */ /* 0x000fe20000000000 */
[----:B------:R-:W-:Y:S01]  /*17620*/  IMAD R70, R7, R10, R70 ;  /* 0x0000000a07467224 */ /* 0x000fe200078e0246 */
[----:B------:R0:W-:Y:S01]  /*17630*/  STL [R1+0x344], R2 ;  /* 0x0003440201007387 */ /* 0x0001e20000100800 */
[----:B------:R-:W-:Y:S01]  /*17640*/  @!P6 IMAD.IADD R73, R73, 0x1, -R7 ;  /* 0x000000014949e824 */ /* 0x000fe200078e0a07 */
[----:B------:R-:W-:Y:S01]  /*17650*/  ISETP.GT.U32.AND P6, PT, R7, R69, PT ;  /* 0x000000450700720c */ /* 0x000fe20003fc4070 */
[----:B------:R-:W-:-:S02]  /*17660*/  IMAD.MOV.U32 R11, RZ, RZ, R15 ;  /* 0x000000ffff0b7224 */ /* 0x000fc400078e000f */
[----:B------:R-:W-:-:S04]  /*17670*/  IMAD.HI.U32 R15, R6, R9, RZ ;  /* 0x00000009060f7227 */ /* 0x000fc800078e00ff */
[----:B------:R-:W-:Y:S01]  /*17680*/  @!P5 IMAD.IADD R72, R72, 0x1, -R7 ;  /* 0x000000014848d824 */ /* 0x000fe200078e0a07 */
[----:B------:R-:W-:Y:S01]  /*17690*/  ISETP.GT.U32.AND P5, PT, R7, R70, PT ;  /* 0x000000460700720c */ /* 0x000fe20003fa4070 */
[----:B------:R-:W-:Y:S02]  /*176a0*/  IMAD.MOV R15, RZ, RZ, -R15 ;  /* 0x000000ffff0f7224 */ /* 0x000fe400078e0a0f */
[----:B------:R-:W-:Y:S01]  /*176b0*/  @!P0 IMAD.IADD R71, R71, 0x1, -R7 ;  /* 0x0000000147478824 */ /* 0x000fe200078e0a07 */
[C---:B------:R-:W-:Y:S01]  /*176c0*/  ISETP.GT.U32.AND P0, PT, R7.reuse, R8, PT ;  /* 0x000000080700720c */ /* 0x040fe20003f04070 */
[----:B------:R-:W-:Y:S01]  /*176d0*/  VIADD R18, R0, 0x1c0 ;  /* 0x000001c000127836 */ /* 0x000fe20000000000 */
[----:B------:R-:W-:Y:S01]  /*176e0*/  STL [R1+0x4134], R72 ;  /* 0x0041344801007387 */ /* 0x000fe20000100800 */
[----:B------:R-:W-:Y:S02]  /*176f0*/  IMAD R9, R7, R15, R9 ;  /* 0x0000000f07097224 */ /* 0x000fe400078e0209 */
[--C-:B------:R-:W-:Y:S01]  /*17700*/  @!P6 IMAD.IADD R69, R69, 0x1, -R7.reuse ;  /* 0x000000014545e824 */ /* 0x100fe200078e0a07 */
[----:B------:R-:W-:Y:S01]  /*17710*/  IABS R10, R18 ;  /* 0x00000012000a7213 */ /* 0x000fe20000000000 */
[----:B------:R-:W-:Y:S01]  /*17720*/  IMAD.HI.U32 R16, R6, R11, RZ ;  /* 0x0000000b06107227 */ /* 0x000fe200078e00ff */
[C---:B------:R-:W-:Y:S01]  /*17730*/  ISETP.GT.U32.AND P6, PT, R7.reuse, R9, PT ;  /* 0x000000090700720c */ /* 0x040fe20003fc4070 */
[----:B------:R-:W-:Y:S02]  /*17740*/  STL [R1+0x4138], R71 ;  /* 0x0041384701007387 */ /* 0x000fe40000100800 */
[----:B------:R-:W-:Y:S01]  /*17750*/  @!P5 IMAD.IADD R70, R70, 0x1, -R7 ;  /* 0x000000014646d824 */ /* 0x000fe200078e0a07 */
[----:B------:R-:W-:Y:S01]  /*17760*/  ISETP.GT.U32.AND P5, PT, R7, R69, PT ;  /* 0x000000450700720c */ /* 0x000fe20003fa4070 */
[----:B------:R-:W-:-:S04]  /*17770*/  IMAD.HI.U32 R17, R6, R10, RZ ;  /* 0x0000000a06117227 */ /* 0x000fc800078e00ff */
[----:B------:R-:W-:Y:S01]  /*17780*/  @!P0 IMAD.IADD R8, R8, 0x1, -R7 ;  /* 0x0000000108088824 */ /* 0x000fe200078e0a07 */
[----:B------:R-:W-:Y:S01]  /*17790*/  ISETP.GT.U32.AND P0, PT, R7, R70, PT ;  /* 0x000000460700720c */ /* 0x000fe20003f04070 */
[----:B------:R-:W-:Y:S02]  /*177a0*/  IMAD.MOV R17, RZ, RZ, -R17 ;  /* 0x000000ffff117224 */ /* 0x000fe400078e0a11 */
[----:B------:R-:W-:Y:S01]  /*177b0*/  @!P6 IMAD.IADD R9, R9, 0x1, -R7 ;  /* 0x000000010909e824 */ /* 0x000fe200078e0a07 */
[C---:B------:R-:W-:Y:S01]  /*177c0*/  ISETP.GT.U32.AND P6, PT, R7.reuse, R8, PT ;  /* 0x000000080700720c */ /* 0x040fe20003fc4070 */
[----:B------:R-:W-:Y:S02]  /*177d0*/  IMAD R10, R7, R17, R10 ;  /* 0x00000011070a7224 */ /* 0x000fe400078e020a */
[----:B------:R-:W-:Y:S02]  /*177e0*/  IMAD.MOV R16, RZ, RZ, -R16 ;  /* 0x000000ffff107224 */ /* 0x000fe400078e0a10 */
[----:B------:R-:W-:-:S04]  /*177f0*/  IMAD.HI.U32 R15, R6, R12, RZ ;  /* 0x0000000c060f7227 */ /* 0x000fc800078e00ff */
[----:B------:R-:W-:Y:S01]  /*17800*/  @!P5 IMAD.IADD R69, R69, 0x1, -R7 ;  /* 0x000000014545d824 */ /* 0x000fe200078e0a07 */
[C---:B------:R-:W-:Y:S01]  /*17810*/  ISETP.GT.U32.AND P5, PT, R7.reuse, R10, PT ;  /* 0x0000000a0700720c */ /* 0x040fe20003fa4070 */
[C---:B------:R-:W-:Y:S02]  /*17820*/  IMAD R11, R7.reuse, R16, R11 ;  /* 0x00000010070b7224 */ /* 0x040fe400078e020b */
[----:B------:R-:W-:Y:S02]  /*17830*/  IMAD.MOV R15, RZ, RZ, -R15 ;  /* 0x000000ffff0f7224 */ /* 0x000fe400078e0a0f */
[----:B0-----:R-:W-:Y:S02]  /*17840*/  VIADD R2, R0, 0x1c5 ;  /* 0x000001c500027836 */ /* 0x001fe40000000000 */
[C---:B------:R-:W-:Y:S02]  /*17850*/  IMAD R12, R7.reuse, R15, R12 ;  /* 0x0000000f070c7224 */ /* 0x040fe400078e020c */
[----:B------:R-:W-:Y:S01]  /*17860*/  @!P0 IMAD.IADD R70, R70, 0x1, -R7 ;  /* 0x0000000146468824 */ /* 0x000fe200078e0a07 */
[----:B------:R-:W-:Y:S01]  /*17870*/  IABS R15, R2 ;  /* 0x00000002000f7213 */ /* 0x000fe20000000000 */
[----:B------:R-:W-:Y:S01]  /*17880*/  IMAD.MOV.U32 R2, RZ, RZ, R14 ;  /* 0x000000ffff027224 */ /* 0x000fe200078e000e */
[----:B------:R-:W-:Y:S01]  /*17890*/  ISETP.GT.U32.AND P0, PT, R7, R11, PT ;  /* 0x0000000b0700720c */ /* 0x000fe20003f04070 */
[----:B------:R-:W-:-:S02]  /*178a0*/  VIADD R18, R0, 0x1c3 ;  /* 0x000001c300127836 */ /* 0x000fc40000000000 */
[--C-:B------:R-:W-:Y:S01]  /*178b0*/  @!P6 IMAD.IADD R8, R8, 0x1, -R7.reuse ;  /* 0x000000010808e824 */ /* 0x100fe200078e0a07 */
[C---:B------:R-:W-:Y:S01]  /*178c0*/  ISETP.GT.U32.AND P6, PT, R7.reuse, R12, PT ;  /* 0x0000000c0700720c */ /* 0x040fe20003fc4070 */
[----:B------:R-:W-:Y:S01]  /*178d0*/  VIADD R19, R0, 0x1c4 ;  /* 0x000001c400137836 */ /* 0x000fe20000000000 */
[----:B------:R-:W-:Y:S01]  /*178e0*/  @!P3 IADD3 R2, PT, PT, -R2, RZ, RZ ;  /* 0x000000ff0202b210 */ /* 0x000fe20007ffe1ff */
[--C-:B------:R-:W-:Y:S01]  /*178f0*/  @!P5 IMAD.IADD R10, R10, 0x1, -R7.reuse ;  /* 0x000000010a0ad824 */ /* 0x100fe200078e0a07 */
[----:B------:R-:W-:Y:S02]  /*17900*/  ISETP.GT.U32.AND P3, PT, R7, R9, PT ;  /* 0x000000090700720c */ /* 0x000fe40003f64070 */
[----:B------:R-:W-:Y:S01]  /*17910*/  IABS R18, R18 ;  /* 0x0000001200127213 */ /* 0x000fe20000000000 */
[----:B------:R0:W-:Y:S01]  /*17920*/  STL [R1+0x33c], R2 ;  /* 0x00033c0201007387 */ /* 0x0001e20000100800 */
[----:B------:R-:W-:Y:S01]  /*17930*/  IABS R16, R19 ;  /* 0x0000001300107213 */ /* 0x000fe20000000000 */
[----:B------:R-:W-:Y:S01]  /*17940*/  @!P0 IMAD.IADD R11, R11, 0x1, -R7 ;  /* 0x000000010b0b8824 */ /* 0x000fe200078e0a07 */
[C---:B------:R-:W-:Y:S01]  /*17950*/  ISETP.GT.U32.AND P5, PT, R7.reuse, R10, PT ;  /* 0x0000000a0700720c */ /* 0x040fe20003fa4070 */
[----:B------:R-:W-:Y:S01]  /*17960*/  IMAD.HI.U32 R19, R6, R18, RZ ;  /* 0x0000001206137227 */ /* 0x000fe200078e00ff */
[----:B------:R-:W-:Y:S02]  /*17970*/  STL [R1+0x413c], R69 ;  /* 0x00413c4501007387 */ /* 0x000fe40000100800 */
[----:B------:R-:W-:Y:S01]  /*17980*/  ISETP.GT.U32.AND P0, PT, R7, R11, PT ;  /* 0x0000000b0700720c */ /* 0x000fe20003f04070 */
[----:B------:R-:W-:Y:S01]  /*17990*/  IMAD.MOV.U32 R14, RZ, RZ, R16 ;  /* 0x000000ffff0e7224 */ /* 0x000fe200078e0010 */
[----:B------:R-:W-:Y:S01]  /*179a0*/  STL [R1+0x4140], R70 ;  /* 0x0041404601007387 */ /* 0x000fe20000100800 */
[----:B------:R-:W-:-:S02]  /*179b0*/  IMAD.MOV R19, RZ, RZ, -R19 ;  /* 0x000000ffff137224 */ /* 0x000fc400078e0a13 */
[----:B------:R-:W-:Y:S01]  /*179c0*/  @!P6 IMAD.IADD R12, R12, 0x1, -R7 ;  /* 0x000000010c0ce824 */ /* 0x000fe200078e0a07 */
[----:B------:R-:W-:Y:S01]  /*179d0*/  STL [R1+0x4144], R8 ;  /* 0x0041440801007387 */ /* 0x000fe20000100800 */
[----:B------:R-:W-:-:S03]  /*179e0*/  IMAD.HI.U32 R17, R6, R14, RZ ;  /* 0x0000000e06117227 */ /* 0x000fc600078e00ff */
[----:B------:R-:W-:Y:S01]  /*179f0*/  ISETP.GT.U32.AND P6, PT, R7, R12, PT ;  /* 0x0000000c0700720c */ /* 0x000fe20003fc4070 */
[----:B------:R-:W-:Y:S01]  /*17a00*/  @!P3 IMAD.IADD R9, R9, 0x1, -R7 ;  /* 0x000000010909b824 */ /* 0x000fe200078e0a07 */
[----:B------:R-:W-:Y:S01]  /*17a10*/  ISETP.GE.AND P3, PT, R13, RZ, PT ;  /* 0x000000ff0d00720c */ /* 0x000fe20003f66270 */
[----:B------:R-:W-:Y:S02]  /*17a20*/  IMAD R13, R7, R19, R18 ;  /* 0x00000013070d7224 */ /* 0x000fe400078e0212 */
[----:B------:R-:W-:Y:S01]  /*17a30*/  IMAD.MOV R17, RZ, RZ, -R17 ;  /* 0x000000ffff117224 */ /* 0x000fe200078e0a11 */
[----:B------:R2:W-:Y:S01]  /*17a40*/  STL [R1+0x4148], R9 ;  /* 0x0041480901007387 */ /* 0x0005e20000100800 */
[----:B------:R-:W-:-:S04]  /*17a50*/  IMAD.HI.U32 R16, R6, R15, RZ ;  /* 0x0000000f06107227 */ /* 0x000fc800078e00ff */
[--C-:B------:R-:W-:Y:S01]  /*17a60*/  @!P5 IMAD.IADD R10, R10, 0x1, -R7.reuse ;  /* 0x000000010a0ad824 */ /* 0x100fe200078e0a07 */
[C---:B------:R-:W-:Y:S01]  /*17a70*/  ISETP.GT.U32.AND P5, PT, R7.reuse, R13, PT ;  /* 0x0000000d0700720c */ /* 0x040fe20003fa4070 */
[----:B------:R-:W-:Y:S01]  /*17a80*/  IMAD R14, R7, R17, R14 ;  /* 0x00000011070e7224 */ /* 0x000fe200078e020e */
[----:B------:R-:W-:Y:S01]  /*17a90*/  IABS R17, R20 ;  /* 0x0000001400117213 */ /* 0x000fe20000000000 */
[----:B------:R-:W-:Y:S01]  /*17aa0*/  IMAD.MOV R16, RZ, RZ, -R16 ;  /* 0x000000ffff107224 */ /* 0x000fe200078e0a10 */
[----:B------:R3:W-:Y:S01]  /*17ab0*/  STL [R1+0x414c], R10 ;  /* 0x00414c0a01007387 */ /* 0x0007e20000100800 */
[----:B------:R-:W-:Y:S01]  /*17ac0*/  @!P0 IMAD.IADD R11, R11, 0x1, -R7 ;  /* 0x000000010b0b8824 */ /* 0x000fe200078e0a07 */
[C---:B------:R-:W-:Y:S01]  /*17ad0*/  ISETP.GT.U32.AND P0, PT, R7.reuse, R14, PT ;  /* 0x0000000e0700720c */ /* 0x040fe20003f04070 */
[C---:B------:R-:W-:Y:S01]  /*17ae0*/  IMAD R15, R7.reuse, R16, R15 ;  /* 0x00000010070f7224 */ /* 0x040fe200078e020f */
[----:B------:R-:W-:Y:S01]  /*17af0*/  IABS R16, R21 ;  /* 0x0000001500107213 */ /* 0x000fe20000000000 */
[--C-:B------:R-:W-:Y:S01]  /*17b00*/  @!P6 IMAD.IADD R12, R12, 0x1, -R7.reuse ;  /* 0x000000010c0ce824 */ /* 0x100fe200078e0a07 */
[----:B------:R-:W-:Y:S01]  /*17b10*/  STL [R1+0x4150], R11 ;  /* 0x0041500b01007387 */ /* 0x000fe20000100800 */
[----:B0-----:R-:W-:Y:S01]  /*17b20*/  VIADD R2, R0, 0x1c8 ;  /* 0x000001c800027836 */ /* 0x001fe20000000000 */
[----:B------:R-:W-:Y:S01]  /*17b30*/  ISETP.GT.U32.AND P6, PT, R7, R15, PT ;  /* 0x0000000f0700720c */ /* 0x000fe20003fc4070 */
[----:B------:R-:W-:Y:S01]  /*17b40*/  @!P5 IMAD.IADD R13, R13, 0x1, -R7 ;  /* 0x000000010d0dd824 */ /* 0x000fe200078e0a07 */
[----:B------:R-:W-:Y:S01]  /*17b50*/  STL [R1+0x4154], R12 ;  /* 0x0041540c01007387 */ /* 0x000fe20000100800 */
[----:B------:R-:W-:Y:S01]  /*17b60*/  IMAD.HI.U32 R21, R6, R16, RZ ;  /* 0x0000001006157227 */ /* 0x000fe200078e00ff */
[----:B------:R-:W-:-:S02]  /*17b70*/  IABS R18, R2 ;  /* 0x0000000200127213 */ /* 0x000fc40000000000 */
[C---:B------:R-:W-:Y:S01]  /*17b80*/  ISETP.GT.U32.AND P5, PT, R7.reuse, R13, PT ;  /* 0x0000000d0700720c */ /* 0x040fe20003fa4070 */
[----:B------:R-:W-:Y:S02]  /*17b90*/  @!P0 IMAD.IADD R14, R14, 0x1, -R7 ;  /* 0x000000010e0e8824 */ /* 0x000fe400078e0a07 */
[----:B------:R-:W-:Y:S02]  /*17ba0*/  IMAD.MOV R21, RZ, RZ, -R21 ;  /* 0x000000ffff157224 */ /* 0x000fe400078e0a15 */
[----:B------:R-:W-:Y:S01]  /*17bb0*/  IMAD.HI.U32 R20, R6, R17, RZ ;  /* 0x0000001106147227 */ /* 0x000fe200078e00ff */
[----:B------:R-:W-:-:S03]  /*17bc0*/  ISETP.GT.U32.AND P0, PT, R7, R14, PT ;  /* 0x0000000e0700720c */ /* 0x000fc60003f04070 */
[----:B------:R-:W-:Y:S02]  /*17bd0*/  @!P6 IMAD.IADD R15, R15, 0x1, -R7 ;  /* 0x000000010f0fe824 */ /* 0x000fe400078e0a07 */
[C---:B------:R-:W-:Y:S02]  /*17be0*/  IMAD R16, R7.reuse, R21, R16 ;  /* 0x0000001507107224 */ /* 0x040fe400078e0210 */
[----:B------:R-:W-:Y:S01]  /*17bf0*/  IMAD.MOV R20, RZ, RZ, -R20 ;  /* 0x000000ffff147224 */ /* 0x000fe200078e0a14 */
[----:B------:R-:W-:Y:S01]  /*17c00*/  ISETP.GT.U32.AND P6, PT, R7, R15, PT ;  /* 0x0000000f0700720c */ /* 0x000fe20003fc4070 */
[----:B------:R-:W-:-:S04]  /*17c10*/  IMAD.HI.U32 R19, R6, R18, RZ ;  /* 0x0000001206137227 */ /* 0x000fc800078e00ff */
[----:B------:R-:W-:Y:S01]  /*17c20*/  @!P5 IMAD.IADD R13, R13, 0x1, -R7 ;  /* 0x000000010d0dd824 */ /* 0x000fe200078e0a07 */
[C---:B------:R-:W-:Y:S01]  /*17c30*/  ISETP.GT.U32.AND P5, PT, R7.reuse, R16, PT ;  /* 0x000000100700720c */ /* 0x040fe20003fa4070 */
[C---:B------:R-:W-:Y:S02]  /*17c40*/  IMAD R17, R7.reuse, R20, R17 ;  /* 0x0000001407117224 */ /* 0x040fe400078e0211 */
[----:B------:R-:W-:Y:S01]  /*17c50*/  IMAD.MOV R19, RZ, RZ, -R19 ;  /* 0x000000ffff137224 */ /* 0x000fe200078e0a13 */
[----:B------:R-:W-:Y:S01]  /*17c60*/  STL [R1+0x4158], R13 ;  /* 0x0041580d01007387 */ /* 0x000fe20000100800 */
[--C-:B------:R-:W-:Y:S01]  /*17c70*/  @!P0 IMAD.IADD R14, R14, 0x1, -R7.reuse ;  /* 0x000000010e0e8824 */ /* 0x100fe200078e0a07 */
[C---:B------:R-:W-:Y:S01]  /*17c80*/  ISETP.GT.U32.AND P0, PT, R7.reuse, R17, PT ;  /* 0x000000110700720c */ /* 0x040fe20003f04070 */
[----:B------:R-:W-:Y:S01]  /*17c90*/  IMAD R18, R7, R19, R18 ;  /* 0x0000001307127224 */ /* 0x000fe200078e0212 */
[----:B------:R-:W-:Y:S01]  /*17ca0*/  IABS R19, R22 ;  /* 0x0000001600137213 */ /* 0x000fe20000000000 */
[--C-:B------:R-:W-:Y:S01]  /*17cb0*/  @!P6 IMAD.IADD R15, R15, 0x1, -R7.reuse ;  /* 0x000000010f0fe824 */ /* 0x100fe200078e0a07 */
[----:B------:R-:W-:Y:S01]  /*17cc0*/  STL [R1+0x415c], R14 ;  /* 0x00415c0e01007387 */ /* 0x000fe20000100800 */
[----:B--2---:R-:W-:Y:S01]  /*17cd0*/  VIADD R9, R0, 0x1ca ;  /* 0x000001ca00097836 */ /* 0x004fe20000000000 */
[C---:B------:R-:W-:Y:S01]  /*17ce0*/  ISETP.GT.U32.AND P6, PT, R7.reuse, R18, PT ;  /* 0x000000120700720c */ /* 0x040fe20003fc4070 */
[----:B------:R-:W-:Y:S01]  /*17cf0*/  @!P5 IMAD.IADD R16, R16, 0x1, -R7 ;  /* 0x000000011010d824 */ /* 0x000fe200078e0a07 */
[----:B------:R-:W-:Y:S01]  /*17d00*/  STL [R1+0x4160], R15 ;  /* 0x0041600f01007387 */ /* 0x000fe20000100800 */
[----:B------:R-:W-:Y:S01]  /*17d10*/  VIADD R8, R0, 0x1cb ;  /* 0x000001cb00087836 */ /* 0x000fe20000000000 */
[----:B------:R-:W-:Y:S01]  /*17d20*/  IABS R20, R9 ;  /* 0x0000000900147213 */ /* 0x000fe20000000000 */
[----:B------:R-:W-:Y:S01]  /*17d30*/  IMAD.HI.U32 R26, R6, R19, RZ ;  /* 0x00000013061a7227 */ /* 0x000fe200078e00ff */
[----:B------:R-:W-:-:S02]  /*17d40*/  ISETP.GT.U32.AND P5, PT, R7, R16, PT ;  /* 0x000000100700720c */ /* 0x000fc40003fa4070 */
[----:B------:R-:W-:Y:S01]  /*17d50*/  IABS R21, R8 ;  /* 0x0000000800157213 */ /* 0x000fe20000000000 */
[--C-:B------:R-:W-:Y:S02]  /*17d60*/  @!P0 IMAD.IADD R17, R17, 0x1, -R7.reuse ;  /* 0x0000000111118824 */ /* 0x100fe400078e0a07 */
[----:B------:R-:W-:Y:S02]  /*17d70*/  IMAD.MOV R26, RZ, RZ, -R26 ;  /* 0x000000ffff1a7224 */ /* 0x000fe400078e0a1a */
[----:B------:R-:W-:Y:S01]  /*17d80*/  @!P6 IMAD.IADD R18, R18, 0x1, -R7 ;  /* 0x000000011212e824 */ /* 0x000fe200078e0a07 */
[----:B------:R-:W-:Y:S01]  /*17d90*/  ISETP.GT.U32.AND P0, PT, R7, R17, PT ;  /* 0x000000110700720c */ /* 0x000fe20003f04070 */
[----:B------:R-:W-:-:S03]  /*17da0*/  IMAD.HI.U32 R25, R6, R20, RZ ;  /* 0x0000001406197227 */ /* 0x000fc600078e00ff */
[C---:B------:R-:W-:Y:S01]  /*17db0*/  ISETP.GT.U32.AND P6, PT, R7.reuse, R18, PT ;  /* 0x000000120700720c */ /* 0x040fe20003fc4070 */
[----:B------:R-:W-:Y:S02]  /*17dc0*/  IMAD R19, R7, R26, R19 ;  /* 0x0000001a07137224 */ /* 0x000fe400078e0213 */
[----:B------:R-:W-:Y:S02]  /*17dd0*/  IMAD.MOV R25, RZ, RZ, -R25 ;  /* 0x000000ffff197224 */ /* 0x000fe400078e0a19 */
[----:B------:R-:W-:-:S04]  /*17de0*/  IMAD.HI.U32 R24, R6, R21, RZ ;  /* 0x0000001506187227 */ /* 0x000fc800078e00ff */
[--C-:B------:R-:W-:Y:S01]  /*17df0*/  @!P5 IMAD.IADD R16, R16, 0x1, -R7.reuse ;  /* 0x000000011010d824 */ /* 0x100fe200078e0a07 */
[C---:B------:R-:W-:Y:S01]  /*17e00*/  ISETP.GT.U32.AND P5, PT, R7.reuse, R19, PT ;  /* 0x000000130700720c */ /* 0x040fe20003fa4070 */
[----:B------:R-:W-:Y:S02]  /*17e10*/  VIADD R2, R0, 0x1cc ;  /* 0x000001cc00027836 */ /* 0x000fe40000000000 */
[----:B------:R-:W-:Y:S01]  /*17e20*/  IMAD R20, R7, R25, R20 ;  /* 0x0000001907147224 */ /* 0x000fe200078e0214 */
[----:B------:R-:W-:Y:S01]  /*17e30*/  STL [R1+0x4164], R16 ;  /* 0x0041641001007387 */ /* 0x000fe20000100800 */
[----:B------:R-:W-:Y:S01]  /*17e40*/  IMAD.MOV R24, RZ, RZ, -R24 ;  /* 0x000000ffff187224 */ /* 0x000fe200078e0a18 */
[----:B------:R-:W-:Y:S01]  /*17e50*/  IABS R22, R2 ;  /* 0x0000000200167213 */ /* 0x000fe20000000000 */
[----:B------:R-:W-:Y:S01]  /*17e60*/  @!P0 IMAD.IADD R17, R17, 0x1, -R7 ;  /* 0x0000000111118824 */ /* 0x000fe200078e0a07 */
[C---:B------:R-:W-:Y:S01]  /*17e70*/  ISETP.GT.U32.AND P0, PT, R7.reuse, R20, PT ;  /* 0x000000140700720c */ /* 0x040fe20003f04070 */
[----:B------:R-:W-:-:S02]  /*17e80*/  IMAD R21, R7, R24, R21 ;  /* 0x0000001807157224 */ /* 0x000fc400078e0215 */
[--C-:B------:R-:W-:Y:S01]  /*17e90*/  @!P6 IMAD.IADD R18, R18, 0x1, -R7.reuse ;  /* 0x000000011212e824 */ /* 0x100fe200078e0a07 */
[----:B------:R-:W-:Y:S01]  /*17ea0*/  STL [R1+0x4168], R17 ;  /* 0x0041681101007387 */ /* 0x000fe20000100800 */
[----:B------:R-:W-:Y:S01]  /*17eb0*/  IMAD.HI.U32 R23, R6, R22, RZ ;  /* 0x0000001606177227 */ /* 0x000fe200078e00ff */
[----:B------:R-:W-:Y:S02]  /*17ec0*/  ISETP.GT.U32.AND P6, PT, R7, R21, PT ;  /* 0x000000150700720c */ /* 0x000fe40003fc4070 */
[----:B------:R-:W-:Y:S01]  /*17ed0*/  STL [R1+0x416c], R18 ;  /* 0x00416c1201007387 */ /* 0x000fe20000100800 */
[----:B------:R-:W-:Y:S02]  /*17ee0*/  @!P5 IMAD.IADD R19, R19, 0x1, -R7 ;  /* 0x000000011313d824 */ /* 0x000fe400078e0a07 */
[----:B------:R-:W-:Y:S02]  /*17ef0*/  IMAD.MOV R23, RZ, RZ, -R23 ;  /* 0x000000ffff177224 */ /* 0x000fe400078e0a17 */
[----:B---3--:R-:W-:Y:S01]  /*17f00*/  VIADD R10, R0, 0x1cd ;  /* 0x000001cd000a7836 */ /* 0x008fe20000000000 */
[C---:B------:R-:W-:Y:S01]  /*17f10*/  ISETP.GT.U32.AND P5, PT, R7.reuse, R19, PT ;  /* 0x000000130700720c */ /* 0x040fe20003fa4070 */
[----:B------:R-:W-:-:S02]  /*17f20*/  IMAD R22, R7, R23, R22 ;  /* 0x0000001707167224 */ /* 0x000fc400078e0216 */
[--C-:B------:R-:W-:Y:S01]  /*17f30*/  @!P0 IMAD.IADD R20, R20, 0x1, -R7.reuse ;  /* 0x0000000114148824 */ /* 0x100fe200078e0a07 */
[----:B------:R-:W-:Y:S01]  /*17f40*/  IABS R23, R10 ;  /* 0x0000000a00177213 */ /* 0x000fe20000000000 */
[----:B------:R-:W-:Y:S02]  /*17f50*/  VIADD R9, R0, 0x1ce ;  /* 0x000001ce00097836 */ /* 0x000fe40000000000 */
[----:B------:R-:W-:Y:S01]  /*17f60*/  @!P6 IMAD.IADD R21, R21, 0x1, -R7 ;  /* 0x000000011515e824 */ /* 0x000fe200078e0a07 */
[C---:B------:R-:W-:Y:S01]  /*17f70*/  ISETP.GT.U32.AND P0, PT, R7.reuse, R20, PT ;  /* 0x000000140700720c */ /* 0x040fe20003f04070 */
[----:B------:R-:W-:Y:S01]  /*17f80*/  IMAD.HI.U32 R30, R6, R23, RZ ;  /* 0x00000017061e7227 */ /* 0x000fe200078e00ff */
[----:B------:R-:W-:Y:S02]  /*17f90*/  IABS R24, R9 ;  /* 0x0000000900187213 */ /* 0x000fe40000000000 */
[----:B------:R-:W-:Y:S01]  /*17fa0*/  ISETP.GT.U32.AND P6, PT, R7, R21, PT ;  /* 0x000000150700720c */ /* 0x000fe20003fc4070 */
[----:B------:R-:W-:-:S02]  /*17fb0*/  IMAD.MOV R30, RZ, RZ, -R30 ;  /* 0x000000ffff1e7224 */ /* 0x000fc400078e0a1e */
        /* <DEDUP_REMOVED lines=8> */
[C---:B------:R-:W-:Y:S02]  /*18040*/  VIADD R2, R0.reuse, 0x1d0 ;  /* 0x000001d000027836 */ /* 0x040fe40000000000 */
[----:B------:R-:W-:Y:S01]  /*18050*/  IMAD R24, R7, R29, R24 ;  /* 0x0000001d07187224 */ /* 0x000fe200078e0218 */
[----:B------:R-:W-:Y:S01]  /*18060*/  STL [R1+0x4174], R20 ;  /* 0x0041741401007387 */ /* 0x000fe20000100800 */
[----:B------:R-:W-:Y:S01]  /*18070*/  VIADD R8, R0, 0x1cf ;  /* 0x000001cf00087836 */ /* 0x000fe20000000000 */
[----:B------:R-:W-:Y:S01]  /*18080*/  IABS R26, R2 ;  /* 0x00000002001a7213 */ /* 0x000fe20000000000 */
[--C-:B------:R-:W-:Y:S01]  /*18090*/  @!P6 IMAD.IADD R21, R21, 0x1, -R7.reuse ;  /* 0x000000011515e824 */ /* 0x100fe200078e0a07 */
[C---:B------:R-:W-:Y:S01]  /*180a0*/  ISETP.GT.U32.AND P6, PT, R7.reuse, R24, PT ;  /* 0x000000180700720c */ /* 0x040fe20003fc4070 */
[--C-:B------:R-:W-:Y:S01]  /*180b0*/  @!P5 IMAD.IADD R22, R22, 0x1, -R7.reuse ;  /* 0x000000011616d824 */ /* 0x100fe200078e0a07 */
[----:B------:R-:W-:Y:S01]  /*180c0*/  IABS R25, R8 ;  /* 0x0000000800197213 */ /* 0x000fe20000000000 */
[----:B------:R-:W-:Y:S01]  /*180d0*/  IMAD.HI.U32 R27, R6, R26, RZ ;  /* 0x0000001a061b7227 */ /* 0x000fe200078e00ff */
[----:B------:R-:W-:Y:S02]  /*180e0*/  STL [R1+0x4178], R21 ;  /* 0x0041781501007387 */ /* 0x000fe40000100800 */
[----:B------:R-:W-:Y:S01]  /*180f0*/  ISETP.GT.U32.AND P5, PT, R7, R22, PT ;  /* 0x000000160700720c */ /* 0x000fe20003fa4070 */
[----:B------:R-:W-:-:S02]  /*18100*/  @!P0 IMAD.IADD R23, R23, 0x1, -R7 ;  /* 0x0000000117178824 */ /* 0x000fc400078e0a07 */
[----:B------:R-:W-:-:S03]  /*18110*/  IMAD.HI.U32 R28, R6, R25, RZ ;  /* 0x00000019061c7227 */ /* 0x000fc600078e00ff */
[C---:B------:R-:W-:Y:S01]  /*18120*/  ISETP.GT.U32.AND P0, PT, R7.reuse, R23, PT ;  /* 0x000000170700720c */ /* 0x040fe20003f04070 */
[----:B------:R-:W-:Y:S02]  /*18130*/  IMAD.MOV R27, RZ, RZ, -R27 ;  /* 0x000000ffff1b7224 */ /* 0x000fe400078e0a1b */
[----:B------:R-:W-:Y:S02]  /*18140*/  VIADD R2, R0, 0x1d1 ;  /* 0x000001d100027836 */ /* 0x000fe40000000000 */
[----:B------:R-:W-:Y:S02]  /*18150*/  IMAD.MOV R28, RZ, RZ, -R28 ;  /* 0x000000ffff1c7224 */ /* 0x000fe400078e0a1c */
[C---:B------:R-:W-:Y:S01]  /*18160*/  IMAD R26, R7.reuse, R27, R26 ;  /* 0x0000001b071a7224 */ /* 0x040fe200078e021a */
[----:B------:R-:W-:Y:S01]  /*18170*/  IABS R27, R2 ;  /* 0x00000002001b7213 */ /* 0x000fe20000000000 */
[----:B------:R-:W-:Y:S02]  /*18180*/  @!P6 IMAD.IADD R24, R24, 0x1, -R7 ;  /* 0x000000011818e824 */ /* 0x000fe400078e0a07 */
[----:B------:R-:W-:-:S02]  /*18190*/  IMAD R25, R7, R28, R25 ;  /* 0x0000001c07197224 */ /* 0x000fc400078e0219 */
[----:B------:R-:W-:Y:S01]  /*181a0*/  IMAD.HI.U32 R31, R6, R27, RZ ;  /* 0x0000001b061f7227 */ /* 0x000fe200078e00ff */
[----:B------:R-:W-:-:S03]  /*181b0*/  ISETP.GT.U32.AND P6, PT, R7, R24, PT ;  /* 0x000000180700720c */ /* 0x000fc60003fc4070 */
[----:B------:R-:W-:Y:S01]  /*181c0*/  @!P5 IMAD.IADD R22, R22, 0x1, -R7 ;  /* 0x000000011616d824 */ /* 0x000fe200078e0a07 */
[----:B------:R-:W-:Y:S01]  /*181d0*/  ISETP.GT.U32.AND P5, PT, R7, R25, PT ;  /* 0x000000190700720c */ /* 0x000fe20003fa4070 */
[----:B------:R-:W-:Y:S02]  /*181e0*/  IMAD.MOV R31, RZ, RZ, -R31 ;  /* 0x000000ffff1f7224 */ /* 0x000fe400078e0a1f */
[----:B------:R-:W-:Y:S01]  /*181f0*/  @!P0 IMAD.IADD R23, R23, 0x1, -R7 ;  /* 0x0000000117178824 */ /* 0x000fe200078e0a07 */
[C---:B------:R-:W-:Y:S01]  /*18200*/  ISETP.GT.U32.AND P0, PT, R7.reuse, R26, PT ;  /* 0x0000001a0700720c */ /* 0x040fe20003f04070 */
[C---:B------:R-:W-:Y:S01]  /*18210*/  IMAD R27, R7.reuse, R31, R27 ;  /* 0x0000001f071b7224 */ /* 0x040fe200078e021b */
[----:B------:R-:W-:Y:S01]  /*18220*/  STL [R1+0x417c], R22 ;  /* 0x00417c1601007387 */ /* 0x000fe20000100800 */
[----:B------:R-:W-:Y:S02]  /*18230*/  VIADD R9, R0, 0x1d2 ;  /* 0x000001d200097836 */ /* 0x000fe40000000000 */
[--C-:B------:R-:W-:Y:S01]  /*18240*/  @!P6 IMAD.IADD R24, R24, 0x1, -R7.reuse ;  /* 0x000000011818e824 */ /* 0x100fe200078e0a07 */
[----:B------:R-:W-:Y:S01]  /*18250*/  ISETP.GT.U32.AND P6, PT, R7, R27, PT ;  /* 0x0000001b0700720c */ /* 0x000fe20003fc4070 */
[C---:B------:R-:W-:Y:S01]  /*18260*/  VIADD R8, R0.reuse, 0x1d3 ;  /* 0x000001d300087836 */ /* 0x040fe20000000000 */
[----:B------:R-:W-:Y:S01]  /*18270*/  IABS R28, R9 ;  /* 0x00000009001c7213 */ /* 0x000fe20000000000 */
[--C-:B------:R-:W-:Y:S01]  /*18280*/  @!P5 IMAD.IADD R25, R25, 0x1, -R7.reuse ;  /* 0x000000011919d824 */ /* 0x100fe200078e0a07 */
[----:B------:R-:W-:Y:S01]  /*18290*/  STL [R1+0x4180], R23 ;  /* 0x0041801701007387 */ /* 0x000fe20000100800 */
[----:B------:R-:W-:Y:S01]  /*182a0*/  VIADD R2, R0, 0x1d4 ;  /* 0x000001d400027836 */ /* 0x000fe20000000000 */
[----:B------:R-:W-:Y:S01]  /*182b0*/  IABS R29, R8 ;  /* 0x00000008001d7213 */ /* 0x000fe20000000000 */
[----:B------:R-:W-:Y:S01]  /*182c0*/  @!P0 IMAD.IADD R26, R26, 0x1, -R7 ;  /* 0x000000011a1a8824 */ /* 0x000fe200078e0a07 */
[C---:B------:R-:W-:Y:S01]  /*182d0*/  ISETP.GT.U32.AND P5, PT, R7.reuse, R25, PT ;  /* 0x000000190700720c */ /* 0x040fe20003fa4070 */
[----:B------:R-:W-:Y:S01]  /*182e0*/  IMAD.HI.U32 R33, R6, R28, RZ ;  /* 0x0000001c06217227 */ /* 0x000fe200078e00ff */
[----:B------:R-:W-:Y:S01]  /*182f0*/  IABS R30, R2 ;  /* 0x00000002001e7213 */ /* 0x000fe20000000000 */
[----:B------:R-:W-:Y:S01]  /*18300*/  STL [R1+0x4184], R24 ;  /* 0x0041841801007387 */ /* 0x000fe20000100800 */
[----:B------:R-:W-:Y:S01]  /*18310*/  ISETP.GT.U32.AND P0, PT, R7, R26, PT ;  /* 0x0000001a0700720c */ /* 0x000fe20003f04070 */
[----:B------:R-:W-:-:S02]  /*18320*/  IMAD.MOV R33, RZ, RZ, -R33 ;  /* 0x000000ffff217224 */ /* 0x000fc400078e0a21 */
[----:B------:R-:W-:Y:S02]  /*18330*/  @!P6 IMAD.IADD R27, R27, 0x1, -R7 ;  /* 0x000000011b1be824 */ /* 0x000fe400078e0a07 */
[----:B------:R-:W-:-:S03]  /*18340*/  IMAD.HI.U32 R32, R6, R29, RZ ;  /* 0x0000001d06207227 */ /* 0x000fc600078e00ff */
[C---:B------:R-:W-:Y:S01]  /*18350*/  ISETP.GT.U32.AND P6, PT, R7.reuse, R27, PT ;  /* 0x0000001b0700720c */ /* 0x040fe20003fc4070 */
[----:B------:R-:W-:Y:S02]  /*18360*/  IMAD R28, R7, R33, R28 ;  /* 0x00000021071c7224 */ /* 0x000fe400078e021c */
[----:B------:R-:W-:Y:S02]  /*18370*/  IMAD.MOV R32, RZ, RZ, -R32 ;  /* 0x000000ffff207224 */ /* 0x000fe400078e0a20 */
        /* <DEDUP_REMOVED lines=8> */
[----:B------:R-:W-:Y:S02]  /*18400*/  IMAD R30, R7, R31, R30 ;  /* 0x0000001f071e7224 */ /* 0x000fe400078e021e */
[C---:B------:R-:W-:Y:S01]  /*18410*/  VIADD R10, R0.reuse, 0x1d5 ;  /* 0x000001d5000a7836 */ /* 0x040fe20000000000 */
[----:B------:R-:W-:Y:S01]  /*18420*/  STL [R1+0x418c], R26 ;  /* 0x00418c1a01007387 */ /* 0x000fe20000100800 */
[--C-:B------:R-:W-:Y:S01]  /*18430*/  @!P6 IMAD.IADD R27, R27, 0x1, -R7.reuse ;  /* 0x000000011b1be824 */ /* 0x100fe200078e0a07 */
[C---:B------:R-:W-:Y:S01]  /*18440*/  ISETP.GT.U32.AND P6, PT, R7.reuse, R30, PT ;  /* 0x0000001e0700720c */ /* 0x040fe20003fc4070 */
[----:B------:R-:W-:Y:S01]  /*18450*/  VIADD R9, R0, 0x1d6 ;  /* 0x000001d600097836 */ /* 0x000fe20000000000 */
[----:B------:R-:W-:Y:S01]  /*18460*/  IABS R31, R10 ;  /* 0x0000000a001f7213 */ /* 0x000fe20000000000 */
[----:B------:R-:W-:Y:S01]  /*18470*/  @!P5 IMAD.IADD R28, R28, 0x1, -R7 ;  /* 0x000000011c1cd824 */ /* 0x000fe200078e0a07 */
[----:B------:R-:W-:Y:S01]  /*18480*/  STL [R1+0x4190], R27 ;  /* 0x0041901b01007387 */ /* 0x000fe20000100800 */
[----:B------:R-:W-:Y:S01]  /*18490*/  VIADD R8, R0, 0x1d7 ;  /* 0x000001d700087836 */ /* 0x000fe20000000000 */
[----:B------:R-:W-:Y:S01]  /*184a0*/  IABS R32, R9 ;  /* 0x0000000900207213 */ /* 0x000fe20000000000 */
[----:B------:R-:W-:Y:S01]  /*184b0*/  IMAD.HI.U32 R38, R6, R31, RZ ;  /* 0x0000001f06267227 */ /* 0x000fe200078e00ff */
[----:B------:R-:W-:-:S02]  /*184c0*/  ISETP.GT.U32.AND P5, PT, R7, R28, PT ;  /* 0x0000001c0700720c */ /* 0x000fc40003fa4070 */
[----:B------:R-:W-:Y:S01]  /*184d0*/  @!P0 IADD3 R29, PT, PT, R29, -R7, RZ ;  /* 0x800000071d1d8210 */ /* 0x000fe20007ffe0ff */
[----:B------:R-:W-:Y:S01]  /*184e0*/  IMAD.HI.U32 R37, R6, R32, RZ ;  /* 0x0000002006257227 */ /* 0x000fe200078e00ff */
[----:B------:R-:W-:Y:S02]  /*184f0*/  IABS R33, R8 ;  /* 0x0000000800217213 */ /* 0x000fe40000000000 */
[C---:B------:R-:W-:Y:S01]  /*18500*/  ISETP.GT.U32.AND P0, PT, R7.reuse, R29, PT ;  /* 0x0000001d0700720c */ /* 0x040fe20003f04070 */
[----:B------:R-:W-:Y:S02]  /*18510*/  IMAD.MOV R38, RZ, RZ, -R38 ;  /* 0x000000ffff267224 */ /* 0x000fe400078e0a26 */
[----:B------:R-:W-:Y:S02]  /*18520*/  @!P6 IMAD.IADD R30, R30, 0x1, -R7 ;  /* 0x000000011e1ee824 */ /* 0x000fe400078e0a07 */
[----:B------:R-:W-:Y:S02]  /*18530*/  IMAD.MOV R37, RZ, RZ, -R37 ;  /* 0x000000ffff257224 */ /* 0x000fe400078e0a25 */
[C---:B------:R-:W-:Y:S01]  /*18540*/  IMAD R31, R7.reuse, R38, R31 ;  /* 0x00000026071f7224 */ /* 0x040fe200078e021f */
[----:B------:R-:W-:Y:S01]  /*18550*/  ISETP.GT.U32.AND P6, PT, R7, R30, PT ;  /* 0x0000001e0700720c */ /* 0x000fe20003fc4070 */
[----:B------:R-:W-:-:S04]  /*18560*/  IMAD.HI.U32 R36, R6, R33, RZ ;  /* 0x0000002106247227 */ /* 0x000fc800078e00ff */
[----:B------:R-:W-:Y:S02]  /*18570*/  VIADD R2, R0, 0x1d8 ;  /* 0x000001d800027836 */ /* 0x000fe40000000000 */
[C---:B------:R-:W-:Y:S02]  /*18580*/  IMAD R32, R7.reuse, R37, R32 ;  /* 0x0000002507207224 */ /* 0x040fe400078e0220 */
[--C-:B------:R-:W-:Y:S01]  /*18590*/  @!P5 IMAD.IADD R28, R28, 0x1, -R7.reuse ;  /* 0x000000011c1cd824 */ /* 0x100fe200078e0a07 */
[----:B------:R-:W-:Y:S01]  /*185a0*/  ISETP.GT.U32.AND P5, PT, R7, R31, PT ;  /* 0x0000001f0700720c */ /* 0x000fe20003fa4070 */
[----:B------:R-:W-:Y:S01]  /*185b0*/  IMAD.MOV R36, RZ, RZ, -R36 ;  /* 0x000000ffff247224 */ /* 0x000fe200078e0a24 */
[----:B------:R-:W-:Y:S01]  /*185c0*/  IABS R34, R2 ;  /* 0x0000000200227213 */ /* 0x000fe20000000000 */
[----:B------:R-:W-:Y:S01]  /*185d0*/  @!P0 IMAD.IADD R29, R29, 0x1, -R7 ;  /* 0x000000011d1d8824 */ /* 0x000fe200078e0a07 */
[C---:B------:R-:W-:Y:S01]  /*185e0*/  ISETP.GT.U32.AND P0, PT, R7.reuse, R32, PT ;  /* 0x000000200700720c */ /* 0x040fe20003f04070 */
[----:B------:R-:W-:Y:S01]  /*185f0*/  IMAD R33, R7, R36, R33 ;  /* 0x0000002407217224 */ /* 0x000fe200078e0221 */
[----:B------:R-:W-:Y:S01]  /*18600*/  STL [R1+0x4194], R28 ;  /* 0x0041941c01007387 */ /* 0x000fe20000100800 */
[----:B------:R-:W-:-:S03]  /*18610*/  IMAD.HI.U32 R35, R6, R34, RZ ;  /* 0x0000002206237227 */ /* 0x000fc600078e00ff */
[----:B------:R-:W-:Y:S01]  /*18620*/  STL [R1+0x4198], R29 ;  /* 0x0041981d01007387 */ /* 0x000fe20000100800 */
[----:B------:R-:W-:Y:S01]  /*18630*/  @!P6 IMAD.IADD R30, R30, 0x1, -R7 ;  /* 0x000000011e1ee824 */ /* 0x000fe200078e0a07 */
[----:B------:R-:W-:Y:S01]  /*18640*/  ISETP.GT.U32.AND P6, PT, R7, R33, PT ;  /* 0x000000210700720c */ /* 0x000fe20003fc4070 */
[----:B------:R-:W-:Y:S02]  /*18650*/  IMAD.MOV R35, RZ, RZ, -R35 ;  /* 0x000000ffff237224 */ /* 0x000fe400078e0a23 */
[----:B------:R-:W-:Y:S01]  /*18660*/  VIADD R8, R0, 0x1d9 ;  /* 0x000001d900087836 */ /* 0x000fe20000000000 */
[----:B------:R-:W-:Y:S01]  /*18670*/  STL [R1+0x419c], R30 ;  /* 0x00419c1e01007387 */ /* 0x000fe20000100800 */
[--C-:B------:R-:W-:Y:S02]  /*18680*/  @!P5 IMAD.IADD R31, R31, 0x1, -R7.reuse ;  /* 0x000000011f1fd824 */ /* 0x100fe400078e0a07 */
[C---:B------:R-:W-:Y:S01]  /*18690*/  IMAD R34, R7.reuse, R35, R34 ;  /* 0x0000002307227224 */ /* 0x040fe200078e0222 */
[----:B------:R-:W-:Y:S01]  /*186a0*/  IABS R35, R8 ;  /* 0x0000000800237213 */ /* 0x000fe20000000000 */
[----:B------:R-:W-:Y:S01]  /*186b0*/  @!P0 IMAD.IADD R32, R32, 0x1, -R7 ;  /* 0x0000000120208824 */ /* 0x000fe200078e0a07 */
[----:B------:R-:W-:Y:S01]  /*186c0*/  ISETP.GT.U32.AND P5, PT, R7, R31, PT ;  /* 0x0000001f0700720c */ /* 0x000fe20003fa4070 */
[----:B------:R-:W-:-:S02]  /*186d0*/  VIADD R2, R0, 0x1da ;  /* 0x000001da00027836 */ /* 0x000fc40000000000 */
[C---:B------:R-:W-:Y:S01]  /*186e0*/  IMAD.HI.U32 R39, R6.reuse, R35, RZ ;  /* 0x0000002306277227 */ /* 0x040fe200078e00ff */
[----:B------:R-:W-:Y:S02]  /*186f0*/  ISETP.GT.U32.AND P0, PT, R7, R32, PT ;  /* 0x000000200700720c */ /* 0x000fe40003f04070 */
[----:B------:R-:W-:Y:S01]  /*18700*/  IABS R36, R2 ;  /* 0x0000000200247213 */ /* 0x000fe20000000000 */
[----:B------:R-:W-:Y:S02]  /*18710*/  @!P6 IMAD.IADD R33, R33, 0x1, -R7 ;  /* 0x000000012121e824 */ /* 0x000fe400078e0a07 */
[----:B------:R-:W-:Y:S02]  /*18720*/  IMAD.MOV R39, RZ, RZ, -R39 ;  /* 0x000000ffff277224 */ /* 0x000fe400078e0a27 */
[----:B------:R-:W-:Y:S01]  /*18730*/  IMAD.HI.U32 R37, R6, R36, RZ ;  /* 0x0000002406257227 */ /* 0x000fe200078e00ff */
[----:B------:R-:W-:-:S03]  /*18740*/  ISETP.GT.U32.AND P6, PT, R7, R33, PT ;  /* 0x000000210700720c */ /* 0x000fc60003fc4070 */
[----:B------:R-:W-:Y:S02]  /*18750*/  IMAD R35, R7, R39, R35 ;  /* 0x0000002707237224 */ /* 0x000fe400078e0223 */
[----:B------:R-:W-:Y:S01]  /*18760*/  @!P5 IMAD.IADD R31, R31, 0x1, -R7 ;  /* 0x000000011f1fd824 */ /* 0x000fe200078e0a07 */
[C---:B------:R-:W-:Y:S01]  /*18770*/  ISETP.GT.U32.AND P5, PT, R7.reuse, R34, PT ;  /* 0x000000220700720c */ /* 0x040fe20003fa4070 */
[----:B------:R-:W-:Y:S02]  /*18780*/  IMAD.MOV R37, RZ, RZ, -R37 ;  /* 0x000000ffff257224 */ /* 0x000fe400078e0a25 */
[--C-:B------:R-:W-:Y:S01]  /*18790*/  @!P0 IMAD.IADD R32, R32, 0x1, -R7.reuse ;  /* 0x0000000120208824 */ /* 0x100fe200078e0a07 */
[C---:B------:R-:W-:Y:S01]  /*187a0*/  ISETP.GT.U32.AND P0, PT, R7.reuse, R35, PT ;  /* 0x000000230700720c */ /* 0x040fe20003f04070 */
[----:B------:R-:W-:Y:S01]  /*187b0*/  VIADD R2, R0, 0x1db ;  /* 0x000001db00027836 */ /* 0x000fe20000000000 */
[----:B------:R-:W-:Y:S01]  /*187c0*/  STL [R1+0x41a0], R31 ;  /* 0x0041a01f01007387 */ /* 0x000fe20000100800 */
[----:B------:R-:W-:Y:S01]  /*187d0*/  IMAD R36, R7, R37, R36 ;  /* 0x0000002507247224 */ /* 0x000fe200078e0224 */
[----:B------:R-:W-:Y:S01]  /*187e0*/  SGXT.U32 R37, R40, 0x1 ;  /* 0x000000012825781a */ /* 0x000fe20000000000 */
[--C-:B------:R-:W-:Y:S01]  /*187f0*/  @!P6 IMAD.IADD R33, R33, 0x1, -R7.reuse ;  /* 0x000000012121e824 */ /* 0x100fe200078e0a07 */
[----:B------:R-:W-:Y:S01]  /*18800*/  IABS R38, R2 ;  /* 0x0000000200267213 */ /* 0x000fe20000000000 */
[----:B------:R-:W-:Y:S01]  /*18810*/  VIADD R8, R0, 0x1dc ;  /* 0x000001dc00087836 */ /* 0x000fe20000000000 */
[----:B------:R-:W-:Y:S01]  /*18820*/  ISETP.GT.U32.AND P6, PT, R7, R36, PT ;  /* 0x000000240700720c */ /* 0x000fe20003fc4070 */
[----:B------:R-:W-:-:S02]  /*18830*/  @!P5 IMAD.IADD R34, R34, 0x1, -R7 ;  /* 0x000000012222d824 */ /* 0x000fc400078e0a07 */
[----:B------:R-:W-:Y:S01]  /*18840*/  IMAD.HI.U32 R40, R6, R38, RZ ;  /* 0x0000002606287227 */ /* 0x000fe200078e00ff */
[----:B------:R-:W-:Y:S02]  /*18850*/  IABS R39, R8 ;  /* 0x0000000800277213 */ /* 0x000fe40000000000 */
[----:B------:R-:W-:Y:S01]  /*18860*/  ISETP.GT.U32.AND P5, PT, R7, R34, PT ;  /* 0x000000220700720c */ /* 0x000fe20003fa4070 */
[----:B------:R-:W-:Y:S02]  /*18870*/  @!P0 IMAD.IADD R35, R35, 0x1, -R7 ;  /* 0x0000000123238824 */ /* 0x000fe400078e0a07 */
[----:B------:R-:W-:Y:S02]  /*18880*/  IMAD.MOV R40, RZ, RZ, -R40 ;  /* 0x000000ffff287224 */ /* 0x000fe400078e0a28 */
[----:B------:R-:W-:Y:S01]  /*18890*/  VIADD R8, R0, 0x1dd ;  /* 0x000001dd00087836 */ /* 0x000fe20000000000 */
[C---:B------:R-:W-:Y:S01]  /*188a0*/  ISETP.GT.U32.AND P0, PT, R7.reuse, R35, PT ;  /* 0x000000230700720c */ /* 0x040fe20003f04070 */
[----:B------:R-:W-:-:S02]  /*188b0*/  IMAD R38, R7, R40, R38 ;  /* 0x0000002807267224 */ /* 0x000fc400078e0226 */
[----:B------:R-:W-:Y:S01]  /*188c0*/  IMAD.HI.U32 R41, R6, R39, RZ ;  /* 0x0000002706297227 */ /* 0x000fe200078e00ff */
[----:B------:R-:W-:-:S03]  /*188d0*/  IABS R40, R8 ;  /* 0x0000000800287213 */ /* 0x000fc60000000000 */
[----:B------:R-:W-:Y:S02]  /*188e0*/  @!P6 IMAD.IADD R36, R36, 0x1, -R7 ;  /* 0x000000012424e824 */ /* 0x000fe400078e0a07 */
[----:B------:R-:W-:Y:S02]  /*188f0*/  IMAD.MOV R41, RZ, RZ, -R41 ;  /* 0x000000ffff297224 */ /* 0x000fe400078e0a29 */
[----:B------:R-:W-:Y:S01]  /*18900*/  IMAD.HI.U32 R43, R6, R40, RZ ;  /* 0x00000028062b7227 */ /* 0x000fe200078e00ff */
[----:B------:R-:W-:-:S03]  /*18910*/  ISETP.GT.U32.AND P6, PT, R7, R36, PT ;  /* 0x000000240700720c */ /* 0x000fc60003fc4070 */
[----:B-1----:R-:W-:Y:S02]  /*18920*/  IMAD R2, R37, R88, RZ ;  /* 0x0000005825027224 */ /* 0x002fe400078e02ff */
[----:B------:R-:W-:Y:S02]  /*18930*/  VIADD R8, R0, 0x1de ;  /* 0x000001de00087836 */ /* 0x000fe40000000000 */
[C---:B------:R-:W-:Y:S02]  /*18940*/  IMAD R39, R7.reuse, R41, R39 ;  /* 0x0000002907277224 */ /* 0x040fe400078e0227 */
[----:B------:R-:W-:Y:S01]  /*18950*/  @!P5 IMAD.IADD R34, R34, 0x1, -R7 ;  /* 0x000000012222d824 */ /* 0x000fe200078e0a07 */
[----:B------:R-:W-:Y:S01]  /*18960*/  ISETP.GT.U32.AND P5, PT, R7, R38, PT ;  /* 0x000000260700720c */ /* 0x000fe20003fa4070 */
[----:B------:R-:W-:Y:S01]  /*18970*/  IMAD.MOV R43, RZ, RZ, -R43 ;  /* 0x000000ffff2b7224 */ /* 0x000fe200078e0a2b */
[----:B------:R-:W-:Y:S01]  /*18980*/  IABS R41, R8 ;  /* 0x0000000800297213 */ /* 0x000fe20000000000 */
[----:B------:R-:W-:-:S02]  /*18990*/  IMAD R2, R88, 0x2, R2 ;  /* 0x0000000258027824 */ /* 0x000fc400078e0202 */
[----:B------:R-:W-:Y:S01]  /*189a0*/  @!P0 IMAD.IADD R35, R35, 0x1, -R7 ;  /* 0x0000000123238824 */ /* 0x000fe200078e0a07 */
[C---:B------:R-:W-:Y:S01]  /*189b0*/  ISETP.GT.U32.AND P0, PT, R7.reuse, R39, PT ;  /* 0x000000270700720c */ /* 0x040fe20003f04070 */
[----:B------:R-:W-:Y:S02]  /*189c0*/  IMAD R40, R7, R43, R40 ;  /* 0x0000002b07287224 */ /* 0x000fe400078e0228 */
[----:B------:R-:W-:Y:S02]  /*189d0*/  IMAD R2, R88, 0x2, R2 ;  /* 0x0000000258027824 */ /* 0x000fe400078e0202 */
[----:B------:R-:W-:-:S03]  /*189e0*/  IMAD.HI.U32 R42, R6, R41, RZ ;  /* 0x00000029062a7227 */ /* 0x000fc600078e00ff */
[----:B------:R0:W-:Y:S01]  /*189f0*/  STL [R1+0xc0], R2 ;  /* 0x0000c00201007387 */ /* 0x0001e20000100800 */
[--C-:B------:R-:W-:Y:S01]  /*18a00*/  @!P6 IMAD.IADD R36, R36, 0x1, -R7.reuse ;  /* 0x000000012424e824 */ /* 0x100fe200078e0a07 */
[C---:B------:R-:W-:Y:S01]  /*18a10*/  ISETP.GT.U32.AND P6, PT, R7.reuse, R40, PT ;  /* 0x000000280700720c */ /* 0x040fe20003fc4070 */
[----:B------:R-:W-:Y:S01]  /*18a20*/  IMAD.MOV R42, RZ, RZ, -R42 ;  /* 0x000000ffff2a7224 */ /* 0x000fe200078e0a2a */
[----:B------:R-:W-:Y:S01]  /*18a30*/  STL [R1+0x41a4], R32 ;  /* 0x0041a42001007387 */ /* 0x000fe20000100800 */
[----:B------:R-:W-:Y:S02]  /*18a40*/  VIADD R8, R0, 0x1df ;  /* 0x000001df00087836 */ /* 0x000fe40000000000 */
[----:B------:R-:W-:Y:S02]  /*18a50*/  @!P5 IMAD.IADD R38, R38, 0x1, -R7 ;  /* 0x000000012626d824 */ /* 0x000fe400078e0a07 */
[C---:B------:R-:W-:Y:S01]  /*18a60*/  IMAD R41, R7.reuse, R42, R41 ;  /* 0x0000002a07297224 */ /* 0x040fe200078e0229 */
[----:B------:R-:W-:Y:S01]  /*18a70*/  IABS R42, R8 ;  /* 0x00000008002a7213 */ /* 0x000fe20000000000 */
[----:B0-----:R-:W-:Y:S01]  /*18a80*/  IMAD R2, R88, 0x2, R2 ;  /* 0x0000000258027824 */ /* 0x001fe200078e0202 */
[----:B------:R-:W-:Y:S01]  /*18a90*/  ISETP.GT.U32.AND P5, PT, R7, R38, PT ;  /* 0x000000260700720c */ /* 0x000fe20003fa4070 */
[----:B------:R-:W-:-:S02]  /*18aa0*/  @!P0 IMAD.IADD R39, R39, 0x1, -R7 ;  /* 0x0000000127278824 */ /* 0x000fc400078e0a07 */
[----:B------:R-:W-:Y:S01]  /*18ab0*/  VIADD R9, R0, 0x1e0 ;  /* 0x000001e000097836 */ /* 0x000fe20000000000 */
[----:B------:R0:W-:Y:S01]  /*18ac0*/  STL [R1+0xbc], R2 ;  /* 0x0000bc0201007387 */ /* 0x0001e20000100800 */
[----:B------:R-:W-:Y:S01]  /*18ad0*/  IMAD.HI.U32 R51, R6, R42, RZ ;  /* 0x0000002a06337227 */ /* 0x000fe200078e00ff */
[C---:B------:R-:W-:Y:S02]  /*18ae0*/  ISETP.GT.U32.AND P0, PT, R7.reuse, R39, PT ;  /* 0x000000270700720c */ /* 0x040fe40003f04070 */
[----:B------:R-:W-:Y:S01]  /*18af0*/  STL [R1+0x41a8], R33 ;  /* 0x0041a82101007387 */ /* 0x000fe20000100800 */
[----:B------:R-:W-:Y:S01]  /*18b00*/  @!P6 IMAD.IADD R40, R40, 0x1, -R7 ;  /* 0x000000012828e824 */ /* 0x000fe200078e0a07 */
[----:B------:R-:W-:Y:S01]  /*18b10*/  IABS R43, R9 ;  /* 0x00000009002b7213 */ /* 0x000fe20000000000 */
[----:B------:R-:W-:Y:S02]  /*18b20*/  VIADD R8, R0, 0x1e1 ;  /* 0x000001e100087836 */ /* 0x000fe40000000000 */
[----:B------:R-:W-:Y:S01]  /*18b30*/  IMAD.MOV R51, RZ, RZ, -R51 ;  /* 0x000000ffff337224 */ /* 0x000fe200078e0a33 */
[----:B------:R-:W-:Y:S01]  /*18b40*/  ISETP.GT.U32.AND P6, PT, R7, R40, PT ;  /* 0x000000280700720c */ /* 0x000fe20003fc4070 */
[----:B0-----:R-:W-:Y:S01]  /*18b50*/  IMAD R2, R88, 0x2, R2 ;  /* 0x0000000258027824 */ /* 0x001fe200078e0202 */
[----:B------:R-:W-:Y:S01]  /*18b60*/  IABS R44, R8 ;  /* 0x00000008002c7213 */ /* 0x000fe20000000000 */
[----:B------:R-:W-:-:S03]  /*18b70*/  IMAD.HI.U32 R47, R6, R43, RZ ;  /* 0x0000002b062f7227 */ /* 0x000fc600078e00ff */
[----:B------:R0:W-:Y:S01]  /*18b80*/  STL [R1+0xc8], R2 ;  /* 0x0000c80201007387 */ /* 0x0001e20000100800 */
[C---:B------:R-:W-:Y:S02]  /*18b90*/  IMAD R42, R7.reuse, R51, R42 ;  /* 0x00000033072a7224 */ /* 0x040fe400078e022a */
[----:B------:R-:W-:Y:S01]  /*18ba0*/  @!P5 IMAD.IADD R38, R38, 0x1, -R7 ;  /* 0x000000012626d824 */ /* 0x000fe200078e0a07 */
[----:B------:R-:W-:Y:S01]  /*18bb0*/  ISETP.GT.U32.AND P5, PT, R7, R41, PT ;  /* 0x000000290700720c */ /* 0x000fe20003fa4070 */
[----:B------:R-:W-:Y:S02]  /*18bc0*/  IMAD.MOV R47, RZ, RZ, -R47 ;  /* 0x000000ffff2f7224 */ /* 0x000fe400078e0a2f */
[----:B------:R-:W-:Y:S01]  /*18bd0*/  @!P0 IMAD.IADD R39, R39, 0x1, -R7 ;  /* 0x0000000127278824 */ /* 0x000fe200078e0a07 */
[----:B------:R-:W-:Y:S01]  /*18be0*/  ISETP.GT.U32.AND P0, PT, R7, R42, PT ;  /* 0x0000002a0700720c */ /* 0x000fe20003f04070 */
[----:B------:R-:W-:-:S04]  /*18bf0*/  IMAD.HI.U32 R46, R6, R44, RZ ;  /* 0x0000002c062e7227 */ /* 0x000fc800078e00ff */
[----:B0-----:R-:W-:Y:S02]  /*18c00*/  IMAD R2, R88, 0x2, R2 ;  /* 0x0000000258027824 */ /* 0x001fe400078e0202 */
[C---:B------:R-:W-:Y:S02]  /*18c10*/  IMAD R43, R7.reuse, R47, R43 ;  /* 0x0000002f072b7224 */ /* 0x040fe400078e022b */
[----:B------:R-:W-:Y:S01]  /*18c20*/  IMAD.MOV R46, RZ, RZ, -R46 ;  /* 0x000000ffff2e7224 */ /* 0x000fe200078e0a2e */
[----:B------:R0:W-:Y:S01]  /*18c30*/  STL [R1+0x5c], R2 ;  /* 0x00005c0201007387 */ /* 0x0001e20000100800 */
[--C-:B------:R-:W-:Y:S01]  /*18c40*/  @!P6 IMAD.IADD R40, R40, 0x1, -R7.reuse ;  /* 0x000000012828e824 */ /* 0x100fe200078e0a07 */
[C---:B------:R-:W-:Y:S01]  /*18c50*/  ISETP.GT.U32.AND P6, PT, R7.reuse, R43, PT ;  /* 0x0000002b0700720c */ /* 0x040fe20003fc4070 */
[----:B------:R-:W-:Y:S02]  /*18c60*/  IMAD R44, R7, R46, R44 ;  /* 0x0000002e072c7224 */ /* 0x000fe400078e022c */
[----:B------:R-:W-:-:S02]  /*18c70*/  @!P5 IMAD.IADD R41, R41, 0x1, -R7 ;  /* 0x000000012929d824 */ /* 0x000fc400078e0a07 */
[----:B------:R-:W-:Y:S01]  /*18c80*/  VIADD R9, R0, 0x1e2 ;  /* 0x000001e200097836 */ /* 0x000fe20000000000 */
[C---:B------:R-:W-:Y:S01]  /*18c90*/  ISETP.GT.U32.AND P5, PT, R7.reuse, R44, PT ;  /* 0x0000002c0700720c */ /* 0x040fe20003fa4070 */
[--C-:B------:R-:W-:Y:S01]  /*18ca0*/  @!P0 IMAD.IADD R42, R42, 0x1, -R7.reuse ;  /* 0x000000012a2a8824 */ /* 0x100fe200078e0a07 */
[----:B------:R-:W-:Y:S01]  /*18cb0*/  ISETP.GT.U32.AND P0, PT, R7, R41, PT ;  /* 0x000000290700720c */ /* 0x000fe20003f04070 */
[----:B0-----:R-:W-:Y:S01]  /*18cc0*/  IMAD R2, R88, 0x2, R2 ;  /* 0x0000000258027824 */ /* 0x001fe200078e0202 */
[----:B------:R-:W-:Y:S01]  /*18cd0*/  IABS R51, R9 ;  /* 0x0000000900337213 */ /* 0x000fe20000000000 */
[----:B------:R-:W-:Y:S02]  /*18ce0*/  VIADD R8, R0, 0x1e3 ;  /* 0x000001e300087836 */ /* 0x000fe40000000000 */
[----:B------:R-:W-:Y:S01]  /*18cf0*/  @!P6 IMAD.IADD R43, R43, 0x1, -R7 ;  /* 0x000000012b2be824 */ /* 0x000fe200078e0a07 */
[----:B------:R0:W-:Y:S01]  /*18d00*/  STL [R1+0x58], R2 ;  /* 0x0000580201007387 */ /* 0x0001e20000100800 */
[----:B------:R-:W-:Y:S01]  /*18d10*/  ISETP.GT.U32.AND P6, PT, R7, R42, PT ;  /* 0x0000002a0700720c */ /* 0x000fe20003fc4070 */
[----:B------:R-:W-:Y:S01]  /*18d20*/  IMAD.HI.U32 R54, R6, R51, RZ ;  /* 0x0000003306367227 */ /* 0x000fe200078e00ff */
[----:B------:R-:W-:Y:S01]  /*18d30*/  IABS R46, R8 ;  /* 0x00000008002e7213 */ /* 0x000fe20000000000 */
[----:B------:R-:W-:Y:S02]  /*18d40*/  STL [R1+0x41ac], R34 ;  /* 0x0041ac2201007387 */ /* 0x000fe40000100800 */
[----:B------:R-:W-:-:S02]  /*18d50*/  IMAD.MOV R54, RZ, RZ, -R54 ;  /* 0x000000ffff367224 */ /* 0x000fc400078e0a36 */
[--C-:B------:R-:W-:Y:S01]  /*18d60*/  @!P5 IMAD.IADD R44, R44, 0x1, -R7.reuse ;  /* 0x000000012c2cd824 */ /* 0x100fe200078e0a07 */
[----:B------:R-:W-:Y:S01]  /*18d70*/  ISETP.GT.U32.AND P5, PT, R7, R43, PT ;  /* 0x0000002b0700720c */ /* 0x000fe20003fa4070 */
[----:B0-----:R-:W-:Y:S02]  /*18d80*/  IMAD R2, R88, 0x2, R2 ;  /* 0x0000000258027824 */ /* 0x001fe400078e0202 */
[----:B------:R-:W-:Y:S01]  /*18d90*/  @!P0 IMAD.IADD R41, R41, 0x1, -R7 ;  /* 0x0000000129298824 */ /* 0x000fe200078e0a07 */
[----:B------:R-:W-:Y:S01]  /*18da0*/  ISETP.GE.AND P0, PT, R45, RZ, PT ;  /* 0x000000ff2d00720c */ /* 0x000fe20003f06270 */
[----:B------:R-:W-:Y:S01]  /*18db0*/  IMAD.HI.U32 R52, R6, R46, RZ ;  /* 0x0000002e06347227 */ /* 0x000fe200078e00ff */
[----:B------:R0:W-:Y:S03]  /*18dc0*/  STL [R1+0x10], R2 ;  /* 0x0000100201007387 */ /* 0x0001e60000100800 */
[----:B------:R-:W-:Y:S01]  /*18dd0*/  IMAD R45, R7, R54, R51 ;  /* 0x00000036072d7224 */ /* 0x000fe200078e0233 */
[----:B------:R-:W-:Y:S01]  /*18de0*/  STL [R1+0x41b0], R35 ;  /* 0x0041b02301007387 */ /* 0x000fe20000100800 */
[----:B------:R-:W-:-:S02]  /*18df0*/  IMAD.MOV R52, RZ, RZ, -R52 ;  /* 0x000000ffff347224 */ /* 0x000fc400078e0a34 */
[--C-:B------:R-:W-:Y:S01]  /*18e00*/  @!P6 IMAD.IADD R42, R42, 0x1, -R7.reuse ;  /* 0x000000012a2ae824 */ /* 0x100fe200078e0a07 */
[C---:B------:R-:W-:Y:S01]  /*18e10*/  ISETP.GT.U32.AND P6, PT, R7.reuse, R45, PT ;  /* 0x0000002d0700720c */ /* 0x040fe20003fc4070 */
[----:B------:R-:W-:Y:S02]  /*18e20*/  IMAD R46, R7, R52, R46 ;  /* 0x00000034072e7224 */ /* 0x000fe400078e022e */
[----:B0-----:R-:W-:Y:S02]  /*18e30*/  IMAD R2, R88, 0x2, R2 ;  /* 0x0000000258027824 */ /* 0x001fe400078e0202 */
[----:B------:R-:W-:Y:S01]  /*18e40*/  @!P5 IMAD.IADD R43, R43, 0x1, -R7 ;  /* 0x000000012b2bd824 */ /* 0x000fe200078e0a07 */
[----:B------:R-:W-:Y:S01]  /*18e50*/  ISETP.GT.U32.AND P5, PT, R7, R46, PT ;  /* 0x0000002e0700720c */ /* 0x000fe20003fa4070 */
[C---:B------:R-:W-:Y:S01]  /*18e60*/  VIADD R8, R0.reuse, 0x1e6 ;  /* 0x000001e600087836 */ /* 0x040fe20000000000 */
[----:B------:R0:W-:Y:S01]  /*18e70*/  STL [R1+0xc], R2 ;  /* 0x00000c0201007387 */ /* 0x0001e20000100800 */
[----:B------:R-:W-:-:S02]  /*18e80*/  VIADD R9, R0, 0x1f4 ;  /* 0x000001f400097836 */ /* 0x000fc40000000000 */
[----:B------:R-:W-:Y:S01]  /*18e90*/  IMAD.MOV.U32 R11, RZ, RZ, R67 ;  /* 0x000000ffff0b7224 */ /* 0x000fe200078e0043 */
[----:B------:R-:W-:Y:S01]  /*18ea0*/  STL [R1+0x41b4], R36 ;  /* 0x0041b42401007387 */ /* 0x000fe20000100800 */
[----:B------:R-:W-:Y:S02]  /*18eb0*/  @!P6 IMAD.IADD R45, R45, 0x1, -R7 ;  /* 0x000000012d2de824 */ /* 0x000fe400078e0a07 */
[----:B------:R-:W-:Y:S02]  /*18ec0*/  IMAD.MOV.U32 R12, RZ, RZ, R4 ;  /* 0x000000ffff0c7224 */ /* 0x000fe400078e0004 */
[----:B------:R-:W-:Y:S02]  /*18ed0*/  IMAD.MOV.U32 R4, RZ, RZ, R5 ;  /* 0x000000ffff047224 */ /* 0x000fe400078e0005 */
[----:B0-----:R-:W-:Y:S02]  /*18ee0*/  IMAD R2, R88, 0x2, R2 ;  /* 0x0000000258027824 */ /* 0x001fe400078e0202 */
[----:B------:R-:W-:Y:S01]  /*18ef0*/  @!P5 IMAD.IADD R46, R46, 0x1, -R7 ;  /* 0x000000012e2ed824 */ /* 0x000fe200078e0a07 */
[----:B------:R-:W-:-:S02]  /*18f00*/  ISETP.GT.U32.AND P5, PT, R7, R45, PT ;  /* 0x0000002d0700720c */ /* 0x000fc40003fa4070 */
[----:B------:R0:W-:Y:S04]  /*18f10*/  STL [R1+0x8], R2 ;  /* 0x0000080201007387 */ /* 0x0001e80000100800 */
[----:B------:R1:W-:Y:S01]  /*18f20*/  STL [R1+0x41b8], R38 ;  /* 0x0041b82601007387 */ /* 0x0003e20000100800 */
[----:B0-----:R-:W-:-:S06]  /*18f30*/  IMAD R2, R88, 0x2, R2 ;  /* 0x0000000258027824 */ /* 0x001fcc00078e0202 */
[----:B------:R-:W-:Y:S02]  /*18f40*/  @!P5 IMAD.IADD R45, R45, 0x1, -R7 ;  /* 0x000000012d2dd824 */ /* 0x000fe400078e0a07 */
[C---:B-1----:R-:W-:Y:S01]  /*18f50*/  IMAD R38, R88.reuse, 0x2, R2 ;  /* 0x0000000258267824 */ /* 0x042fe200078e0202 */
[----:B------:R0:W-:Y:S03]  /*18f60*/  STL [R1+0x4], R2 ;  /* 0x0000040201007387 */ /* 0x0001e60000100800 */
[C---:B------:R-:W-:Y:S01]  /*18f70*/  IMAD R93, R88.reuse, 0x2, R38 ;  /* 0x00000002585d7824 */ /* 0x040fe200078e0226 */
[----:B------:R-:W-:Y:S03]  /*18f80*/  STL [R1+0x41bc], R39 ;  /* 0x0041bc2701007387 */ /* 0x000fe60000100800 */
[----:B------:R-:W-:Y:S01]  /*18f90*/  IMAD R92, R88, 0x2, R93 ;  /* 0x00000002585c7824 */ /* 0x000fe200078e025d */
[----:B------:R-:W-:Y:S01]  /*18fa0*/  STL [R1+0x41c0], R40 ;  /* 0x0041c02801007387 */ /* 0x000fe20000100800 */
[----:B0-----:R-:W-:-:S02]  /*18fb0*/  VIADD R2, R0, 0x1e4 ;  /* 0x000001e400027836 */ /* 0x001fc40000000000 */
[----:B------:R-:W-:-:S03]  /*18fc0*/  IMAD R75, R88, 0x2, R92 ;  /* 0x00000002584b7824 */ /* 0x000fc600078e025c */
[----:B------:R-:W-:Y:S01]  /*18fd0*/  IABS R47, R2 ;  /* 0x00000002002f7213 */ /* 0x000fe20000000000 */
[----:B------:R-:W-:Y:S02]  /*18fe0*/  IMAD.MOV.U32 R2, RZ, RZ, R53 ;  /* 0x000000ffff027224 */ /* 0x000fe400078e0035 */
[----:B------:R-:W-:Y:S02]  /*18ff0*/  IMAD R76, R88, 0x2, R75 ;  /* 0x00000002584c7824 */ /* 0x000fe400078e024b */
[----:B------:R-:W-:-:S04]  /*19000*/  IMAD.HI.U32 R51, R6, R47, RZ ;  /* 0x0000002f06337227 */ /* 0x000fc800078e00ff */
[----:B------:R-:W-:Y:S01]  /*19010*/  @!P4 IMAD.MOV R2, RZ, RZ, -R2 ;  /* 0x000000ffff02c224 */ /* 0x000fe200078e0a02 */
[C---:B------:R-:W-:Y:S01]  /*19020*/  ISETP.GT.U32.AND P4, PT, R7.reuse, R44, PT ;  /* 0x0000002c0700720c */ /* 0x040fe20003f84070 */
[----:B------:R-:W-:Y:S02]  /*19030*/  IMAD.MOV R51, RZ, RZ, -R51 ;  /* 0x000000ffff337224 */ /* 0x000fe400078e0a33 */
[----:B------:R-:W-:Y:S01]  /*19040*/  IMAD R77, R88, 0x2, R76 ;  /* 0x00000002584d7824 */ /* 0x000fe200078e024c */
[----:B------:R0:W-:Y:S01]  /*19050*/  STL [R1+0x32c], R2 ;  /* 0x00032c0201007387 */ /* 0x0001e20000100800 */
[C---:B------:R-:W-:Y:S01]  /*19060*/  IMAD R47, R7.reuse, R51, R47 ;  /* 0x00000033072f7224 */ /* 0x040fe200078e022f */
[----:B------:R-:W-:Y:S01]  /*19070*/  IABS R51, R8 ;  /* 0x0000000800337213 */ /* 0x000fe20000000000 */
[----:B------:R-:W-:Y:S01]  /*19080*/  VIADD R8, R0, 0x1e8 ;  /* 0x000001e800087836 */ /* 0x000fe20000000000 */
[----:B------:R-:W-:Y:S01]  /*19090*/  STL [R1+0x41c4], R41 ;  /* 0x0041c42901007387 */ /* 0x000fe20000100800 */
[----:B------:R-:W-:Y:S01]  /*190a0*/  IMAD R78, R88, 0x2, R77 ;  /* 0x00000002584e7824 */ /* 0x000fe200078e024d */
[----:B------:R-:W-:Y:S01]  /*190b0*/  ISETP.GT.U32.AND P6, PT, R7, R47, PT ;  /* 0x0000002f0700720c */ /* 0x000fe20003fc4070 */
[----:B------:R-:W-:Y:S01]  /*190c0*/  IMAD.HI.U32 R52, R6, R51, RZ ;  /* 0x0000003306347227 */ /* 0x000fe200078e00ff */
[----:B------:R-:W-:Y:S03]  /*190d0*/  STL [R1+0x41c8], R38 ;  /* 0x0041c82601007387 */ /* 0x000fe60000100800 */
[----:B0-----:R-:W-:Y:S01]  /*190e0*/  VIADD R2, R0, 0x1e5 ;  /* 0x000001e500027836 */ /* 0x001fe20000000000 */
[----:B------:R-:W-:Y:S01]  /*190f0*/  STL [R1+0x41cc], R42 ;  /* 0x0041cc2a01007387 */ /* 0x000fe20000100800 */
[--C-:B------:R-:W-:Y:S01]  /*19100*/  @!P4 IMAD.IADD R44, R44, 0x1, -R7.reuse ;  /* 0x000000012c2cc824 */ /* 0x100fe200078e0a07 */
[----:B------:R-:W-:Y:S01]  /*19110*/  ISETP.GE.AND P4, PT, R48, RZ, PT ;  /* 0x000000ff3000720c */ /* 0x000fe20003f86270 */
[----:B------:R-:W-:Y:S01]  /*19120*/  IMAD.MOV R52, RZ, RZ, -R52 ;  /* 0x000000ffff347224 */ /* 0x000fe200078e0a34 */
[----:B------:R-:W-:Y:S01]  /*19130*/  IABS R48, R2 ;  /* 0x0000000200307213 */ /* 0x000fe20000000000 */
[----:B------:R-:W-:Y:S01]  /*19140*/  IMAD.MOV.U32 R2, RZ, RZ, R50 ;  /* 0x000000ffff027224 */ /* 0x000fe200078e0032 */
[----:B------:R-:W-:Y:S01]  /*19150*/  STL [R1+0x41d0], R93 ;  /* 0x0041d05d01007387 */ /* 0x000fe20000100800 */
[----:B------:R-:W-:-:S02]  /*19160*/  @!P6 IMAD.IADD R47, R47, 0x1, -R7 ;  /* 0x000000012f2fe824 */ /* 0x000fc400078e0a07 */
[----:B------:R-:W-:Y:S01]  /*19170*/  @!P2 IMAD.MOV R2, RZ, RZ, -R2 ;  /* 0x000000ffff02a224 */ /* 0x000fe200078e0a02 */
[C---:B------:R-:W-:Y:S01]  /*19180*/  ISETP.GT.U32.AND P2, PT, R7.reuse, R46, PT ;  /* 0x0000002e0700720c */ /* 0x040fe20003f44070 */
[----:B------:R-:W-:Y:S01]  /*19190*/  IMAD.HI.U32 R50, R6, R48, RZ ;  /* 0x0000003006327227 */ /* 0x000fe200078e00ff */
[C---:B------:R-:W-:Y:S01]  /*191a0*/  ISETP.GT.U32.AND P6, PT, R7.reuse, R47, PT ;  /* 0x0000002f0700720c */ /* 0x040fe20003fc4070 */
[----:B------:R-:W-:Y:S02]  /*191b0*/  STL [R1+0x41d4], R43 ;  /* 0x0041d42b01007387 */ /* 0x000fe40000100800 */
[----:B------:R-:W-:Y:S02]  /*191c0*/  IMAD.MOV R50, RZ, RZ, -R50 ;  /* 0x000000ffff327224 */ /* 0x000fe400078e0a32 */
[----:B------:R-:W-:Y:S01]  /*191d0*/  STL [R1+0x41d8], R44 ;  /* 0x0041d82c01007387 */ /* 0x000fe20000100800 */
[C---:B------:R-:W-:Y:S02]  /*191e0*/  IMAD R79, R88.reuse, 0x2, R78 ;  /* 0x00000002584f7824 */ /* 0x040fe400078e024e */
[----:B------:R-:W-:Y:S01]  /*191f0*/  IMAD R48, R7, R50, R48 ;  /* 0x0000003207307224 */ /* 0x000fe200078e0230 */
[----:B------:R0:W-:Y:S01]  /*19200*/  STL [R1+0x41dc], R92 ;  /* 0x0041dc5c01007387 */ /* 0x0001e20000100800 */
[----:B------:R-:W-:Y:S01]  /*19210*/  IMAD R80, R88, 0x2, R79 ;  /* 0x0000000258507824 */ /* 0x000fe200078e024f */
[----:B------:R-:W-:Y:S01]  /*19220*/  @!P2 IADD3 R46, PT, PT, R46, -R7, RZ ;  /* 0x800000072e2ea210 */ /* 0x000fe20007ffe0ff */
[----:B------:R-:W-:Y:S01]  /*19230*/  @!P4 IMAD.MOV R11, RZ, RZ, -R11 ;  /* 0x000000ffff0bc224 */ /* 0x000fe200078e0a0b */
[----:B------:R-:W-:Y:S01]  /*19240*/  ISETP.GE.AND P2, PT, R49, RZ, PT ;  /* 0x000000ff3100720c */ /* 0x000fe20003f46270 */
[C---:B------:R-:W-:Y:S01]  /*19250*/  IMAD R49, R7.reuse, R52, R51 ;  /* 0x0000003407317224 */ /* 0x040fe200078e0233 */
[----:B------:R-:W-:Y:S01]  /*19260*/  ISETP.GT.U32.AND P5, PT, R7, R48, PT ;  /* 0x000000300700720c */ /* 0x000fe20003fa4070 */
[----:B------:R-:W-:Y:S01]  /*19270*/  @!P6 IMAD.IADD R47, R47, 0x1, -R7 ;  /* 0x000000012f2fe824 */ /* 0x000fe200078e0a07 */
[----:B------:R-:W-:Y:S01]  /*19280*/  STL [R1+0x41e0], R75 ;  /* 0x0041e04b01007387 */ /* 0x000fe20000100800 */
[----:B------:R-:W-:Y:S01]  /*19290*/  IABS R51, R8 ;  /* 0x0000000800337213 */ /* 0x000fe20000000000 */
[----:B------:R-:W-:Y:S01]  /*192a0*/  IMAD R81, R88, 0x2, R80 ;  /* 0x0000000258517824 */ /* 0x000fe200078e0250 */
[----:B------:R-:W-:Y:S01]  /*192b0*/  ISETP.GT.U32.AND P6, PT, R7, R49, PT ;  /* 0x000000310700720c */ /* 0x000fe20003fc4070 */
[----:B------:R1:W-:Y:S01]  /*192c0*/  STL [R1+0x328], R2 ;  /* 0x0003280201007387 */ /* 0x0003e20000100800 */
[----:B------:R-:W-:-:S02]  /*192d0*/  VIADD R8, R0, 0x1eb ;  /* 0x000001eb00087836 */ /* 0x000fc40000000000 */
[----:B------:R-:W-:Y:S01]  /*192e0*/  IMAD.HI.U32 R55, R6, R51, RZ ;  /* 0x0000003306377227 */ /* 0x000fe200078e00ff */
[----:B0-----:R-:W0:Y:S03]  /*192f0*/  S2R R92, SR_TID.X ;  /* 0x00000000005c7919 */ /* 0x001e260000002100 */
[----:B------:R-:W-:Y:S02]  /*19300*/  @!P5 IMAD.IADD R48, R48, 0x1, -R7 ;  /* 0x000000013030d824 */ /* 0x000fe400078e0a07 */
[----:B------:R-:W-:Y:S02]  /*19310*/  IMAD.MOV R55, RZ, RZ, -R55 ;  /* 0x000000ffff377224 */ /* 0x000fe400078e0a37 */
[----:B-1----:R-:W-:Y:S01]  /*19320*/  VIADD R2, R0, 0x1e7 ;  /* 0x000001e700027836 */ /* 0x002fe20000000000 */
[----:B------:R-:W-:Y:S01]  /*19330*/  ISETP.GT.U32.AND P5, PT, R7, R48, PT ;  /* 0x000000300700720c */ /* 0x000fe20003fa4070 */
[----:B------:R-:W-:-:S02]  /*19340*/  @!P6 IMAD.IADD R49, R49, 0x1, -R7 ;  /* 0x000000013131e824 */ /* 0x000fc400078e0a07 */
[C---:B------:R-:W-:Y:S01]  /*19350*/  IMAD R51, R7.reuse, R55, R51 ;  /* 0x0000003707337224 */ /* 0x040fe200078e0233 */
[----:B------:R-:W-:Y:S01]  /*19360*/  IABS R50, R2 ;  /* 0x0000000200327213 */ /* 0x000fe20000000000 */
[----:B------:R-:W-:Y:S01]  /*19370*/  VIADD R2, R0, 0x1e9 ;  /* 0x000001e900027836 */ /* 0x000fe20000000000 */
[----:B------:R-:W-:Y:S01]  /*19380*/  ISETP.GT.U32.AND P6, PT, R7, R49, PT ;  /* 0x000000310700720c */ /* 0x000fe20003fc4070 */
[----:B------:R-:W-:Y:S02]  /*19390*/  IMAD R82, R88, 0x2, R81 ;  /* 0x0000000258527824 */ /* 0x000fe400078e0251 */
[----:B------:R-:W-:Y:S01]  /*193a0*/  IMAD.HI.U32 R53, R6, R50, RZ ;  /* 0x0000003206357227 */ /* 0x000fe200078e00ff */
[----:B------:R-:W-:-:S03]  /*193b0*/  IABS R52, R2 ;  /* 0x0000000200347213 */ /* 0x000fc60000000000 */
[----:B------:R-:W-:Y:S02]  /*193c0*/  IMAD.MOV R53, RZ, RZ, -R53 ;  /* 0x000000ffff357224 */ /* 0x000fe400078e0a35 */
[--C-:B------:R-:W-:Y:S02]  /*193d0*/  @!P5 IMAD.IADD R48, R48, 0x1, -R7.reuse ;  /* 0x000000013030d824 */ /* 0x100fe400078e0a07 */
[----:B------:R-:W-:Y:S02]  /*193e0*/  IMAD R50, R7, R53, R50 ;  /* 0x0000003507327224 */ /* 0x000fe400078e0232 */
[----:B------:R-:W-:Y:S01]  /*193f0*/  @!P6 IMAD.IADD R49, R49, 0x1, -R7 ;  /* 0x000000013131e824 */ /* 0x000fe200078e0a07 */
[C---:B------:R-:W-:Y:S01]  /*19400*/  ISETP.GT.U32.AND P6, PT, R7.reuse, R51, PT ;  /* 0x000000330700720c */ /* 0x040fe20003fc4070 */
[----:B------:R-:W-:Y:S01]  /*19410*/  VIADD R2, R0, 0x1ea ;  /* 0x000001ea00027836 */ /* 0x000fe20000000000 */
[----:B------:R-:W-:Y:S01]  /*19420*/  ISETP.GT.U32.AND P5, PT, R7, R50, PT ;  /* 0x000000320700720c */ /* 0x000fe20003fa4070 */
[----:B------:R-:W-:-:S03]  /*19430*/  IMAD.HI.U32 R54, R6, R52, RZ ;  /* 0x0000003406367227 */ /* 0x000fc600078e00ff */
[----:B------:R-:W-:Y:S01]  /*19440*/  IABS R53, R2 ;  /* 0x0000000200357213 */ /* 0x000fe20000000000 */
[----:B------:R-:W-:Y:S02]  /*19450*/  IMAD.MOV R54, RZ, RZ, -R54 ;  /* 0x000000ffff367224 */ /* 0x000fe400078e0a36 */
[----:B------:R-:W-:Y:S02]  /*19460*/  IMAD R83, R88, 0x2, R82 ;  /* 0x0000000258537824 */ /* 0x000fe400078e0252 */
[----:B------:R-:W-:-:S04]  /*19470*/  IMAD.HI.U32 R56, R6, R53, RZ ;  /* 0x0000003506387227 */ /* 0x000fc800078e00ff */
[--C-:B------:R-:W-:Y:S02]  /*19480*/  @!P5 IMAD.IADD R50, R50, 0x1, -R7.reuse ;  /* 0x000000013232d824 */ /* 0x100fe400078e0a07 */
[----:B------:R-:W-:Y:S02]  /*19490*/  @!P6 IMAD.IADD R51, R51, 0x1, -R7 ;  /* 0x000000013333e824 */ /* 0x000fe400078e0a07 */
[C---:B------:R-:W-:Y:S01]  /*194a0*/  IMAD R52, R7.reuse, R54, R52 ;  /* 0x0000003607347224 */ /* 0x040fe200078e0234 */
[C---:B------:R-:W-:Y:S01]  /*194b0*/  ISETP.GT.U32.AND P5, PT, R7.reuse, R50, PT ;  /* 0x000000320700720c */ /* 0x040fe20003fa4070 */
[----:B------:R-:W-:Y:S01]  /*194c0*/  IMAD.MOV R56, RZ, RZ, -R56 ;  /* 0x000000ffff387224 */ /* 0x000fe200078e0a38 */
[C---:B------:R-:W-:Y:S01]  /*194d0*/  ISETP.GT.U32.AND P6, PT, R7.reuse, R51, PT ;  /* 0x000000330700720c */ /* 0x040fe20003fc4070 */
[----:B------:R-:W-:Y:S01]  /*194e0*/  IMAD R84, R88, 0x2, R83 ;  /* 0x0000000258547824 */ /* 0x000fe200078e0253 */
[----:B------:R-:W-:Y:S01]  /*194f0*/  IABS R54, R8 ;  /* 0x0000000800367213 */ /* 0x000fe20000000000 */
[----:B------:R-:W-:-:S02]  /*19500*/  IMAD R53, R7, R56, R53 ;  /* 0x0000003807357224 */ /* 0x000fc400078e0235 */
[----:B------:R-:W-:Y:S02]  /*19510*/  VIADD R2, R0, 0x1ec ;  /* 0x000001ec00027836 */ /* 0x000fe40000000000 */
[----:B------:R-:W-:Y:S02]  /*19520*/  IMAD R85, R88, 0x2, R84 ;  /* 0x0000000258557824 */ /* 0x000fe400078e0254 */
[----:B------:R-:W-:Y:S01]  /*19530*/  VIADD R8, R0, 0x1ed ;  /* 0x000001ed00087836 */ /* 0x000fe20000000000 */
[----:B------:R-:W-:Y:S01]  /*19540*/  IABS R55, R2 ;  /* 0x0000000200377213 */ /* 0x000fe20000000000 */
[--C-:B------:R-:W-:Y:S01]  /*19550*/  @!P5 IMAD.IADD R50, R50, 0x1, -R7.reuse ;  /* 0x000000013232d824 */ /* 0x100fe200078e0a07 */
[----:B------:R-:W-:Y:S01]  /*19560*/  ISETP.GT.U32.AND P5, PT, R7, R52, PT ;  /* 0x000000340700720c */ /* 0x000fe20003fa4070 */
[----:B------:R-:W-:Y:S01]  /*19570*/  @!P6 IMAD.IADD R51, R51, 0x1, -R7 ;  /* 0x000000013333e824 */ /* 0x000fe200078e0a07 */
[----:B------:R-:W-:Y:S01]  /*19580*/  ISETP.GT.U32.AND P6, PT, R7, R53, PT ;  /* 0x000000350700720c */ /* 0x000fe20003fc4070 */
[----:B------:R-:W-:Y:S01]  /*19590*/  IMAD R2, R88, 0x2, R85 ;  /* 0x0000000258027824 */ /* 0x000fe200078e0255 */
[----:B------:R-:W-:Y:S01]  /*195a0*/  IABS R58, R8 ;  /* 0x00000008003a7213 */ /* 0x000fe20000000000 */
[----:B------:R-:W-:-:S04]  /*195b0*/  IMAD.HI.U32 R57, R6, R54, RZ ;  /* 0x0000003606397227 */ /* 0x000fc800078e00ff */
[----:B------:R-:W-:Y:S02]  /*195c0*/  IMAD R2, R88, 0x2, R2 ;  /* 0x0000000258027824 */ /* 0x000fe400078e0202 */
[----:B------:R-:W-:Y:S02]  /*195d0*/  IMAD.MOV R59, RZ, RZ, -R57 ;  /* 0x000000ffff3b7224 */ /* 0x000fe400078e0a39 */
[--C-:B------:R-:W-:Y:S02]  /*195e0*/  @!P5 IMAD.IADD R52, R52, 0x1, -R7.reuse ;  /* 0x000000013434d824 */ /* 0x100fe400078e0a07 */
[----:B------:R-:W-:Y:S02]  /*195f0*/  @!P6 IMAD.IADD R53, R53, 0x1, -R7 ;  /* 0x000000013535e824 */ /* 0x000fe400078e0a07 */
[----:B------:R-:W-:Y:S01]  /*19600*/  IMAD.HI.U32 R56, R6, R55, RZ ;  /* 0x0000003706387227 */ /* 0x000fe200078e00ff */
[C---:B------:R-:W-:Y:S02]  /*19610*/  ISETP.GT.U32.AND P5, PT, R7.reuse, R52, PT ;  /* 0x000000340700720c */ /* 0x040fe40003fa4070 */
[----:B------:R-:W-:Y:S01]  /*19620*/  ISETP.GT.U32.AND P6, PT, R7, R53, PT ;  /* 0x000000350700720c */ /* 0x000fe20003fc4070 */
[----:B------:R-:W-:-:S02]  /*19630*/  IMAD R2, R88, 0x2, R2 ;  /* 0x0000000258027824 */ /* 0x000fc400078e0202 */
[C---:B------:R-:W-:Y:S02]  /*19640*/  IMAD R54, R7.reuse, R59, R54 ;  /* 0x0000003b07367224 */ /* 0x040fe400078e0236 */
[----:B------:R-:W-:Y:S02]  /*19650*/  IMAD.MOV R57, RZ, RZ, -R56 ;  /* 0x000000ffff397224 */ /* 0x000fe400078e0a38 */
[----:B------:R-:W-:Y:S02]  /*19660*/  IMAD R36, R88, 0x2, R2 ;  /* 0x0000000258247824 */ /* 0x000fe400078e0202 */
[C---:B------:R-:W-:Y:S02]  /*19670*/  VIADD R8, R0.reuse, 0x1ee ;  /* 0x000001ee00087836 */ /* 0x040fe40000000000 */
[----:B------:R-:W-:Y:S02]  /*19680*/  IMAD.MOV.U32 R56, RZ, RZ, R58 ;  /* 0x000000ffff387224 */ /* 0x000fe400078e003a */
[----:B------:R-:W-:Y:S01]  /*19690*/  VIADD R2, R0, 0x1ef ;  /* 0x000001ef00027836 */ /* 0x000fe20000000000 */
[----:B------:R-:W-:Y:S01]  /*196a0*/  IABS R58, R8 ;  /* 0x00000008003a7213 */ /* 0x000fe20000000000 */
[----:B------:R-:W-:Y:S01]  /*196b0*/  @!P5 IMAD.IADD R52, R52, 0x1, -R7 ;  /* 0x000000013434d824 */ /* 0x000fe200078e0a07 */
[C---:B------:R-:W-:Y:S01]  /*196c0*/  ISETP.GT.U32.AND P5, PT, R7.reuse, R54, PT ;  /* 0x000000360700720c */ /* 0x040fe20003fa4070 */
[----:B------:R-:W-:Y:S01]  /*196d0*/  IMAD R55, R7, R57, R55 ;  /* 0x0000003907377224 */ /* 0x000fe200078e0237 */
[----:B------:R-:W-:Y:S01]  /*196e0*/  IABS R60, R2 ;  /* 0x00000002003c7213 */ /* 0x000fe20000000000 */
[----:B------:R-:W-:-:S04]  /*196f0*/  IMAD.HI.U32 R57, R6, R56, RZ ;  /* 0x0000003806397227 */ /* 0x000fc800078e00ff */
[----:B------:R-:W-:Y:S01]  /*19700*/  @!P6 IMAD.IADD R53, R53, 0x1, -R7 ;  /* 0x000000013535e824 */ /* 0x000fe200078e0a07 */
[C---:B------:R-:W-:Y:S01]  /*19710*/  ISETP.GT.U32.AND P6, PT, R7.reuse, R55, PT ;  /* 0x000000370700720c */ /* 0x040fe20003fc4070 */
[----:B------:R-:W-:Y:S02]  /*19720*/  IMAD.MOV R59, RZ, RZ, -R57 ;  /* 0x000000ffff3b7224 */ /* 0x000fe400078e0a39 */
[----:B------:R-:W-:Y:S02]  /*19730*/  IMAD.MOV.U32 R57, RZ, RZ, R58 ;  /* 0x000000ffff397224 */ /* 0x000fe400078e003a */
[----:B------:R-:W-:Y:S02]  /*19740*/  IMAD.MOV.U32 R58, RZ, RZ, R60 ;  /* 0x000000ffff3a7224 */ /* 0x000fe400078e003c */
[----:B------:R-:W-:Y:S02]  /*19750*/  IMAD R56, R7, R59, R56 ;  /* 0x0000003b07387224 */ /* 0x000fe400078e0238 */
[----:B------:R-:W-:-:S02]  /*19760*/  VIADD R2, R0, 0x1f0 ;  /* 0x000001f000027836 */ /* 0x000fc40000000000 */
[----:B------:R-:W-:-:S03]  /*19770*/  IMAD.HI.U32 R60, R6, R57, RZ ;  /* 0x00000039063c7227 */ /* 0x000fc600078e00ff */
[----:B------:R-:W-:Y:S01]  /*19780*/  IABS R61, R2 ;  /* 0x00000002003d7213 */ /* 0x000fe20000000000 */
[----:B------:R-:W-:-:S04]  /*19790*/  IMAD.HI.U32 R59, R6, R58, RZ ;  /* 0x0000003a063b7227 */ /* 0x000fc800078e00ff */
[----:B------:R-:W-:Y:S01]  /*197a0*/  @!P5 IMAD.IADD R54, R54, 0x1, -R7 ;  /* 0x000000013636d824 */ /* 0x000fe200078e0a07 */
[----:B------:R-:W-:Y:S01]  /*197b0*/  ISETP.GT.U32.AND P5, PT, R7, R56, PT ;  /* 0x000000380700720c */ /* 0x000fe20003fa4070 */
[----:B------:R-:W-:Y:S02]  /*197c0*/  IMAD.MOV R64, RZ, RZ, -R60 ;  /* 0x000000ffff407224 */ /* 0x000fe400078e0a3c */
[----:B------:R-:W-:Y:S02]  /*197d0*/  IMAD.MOV R60, RZ, RZ, -R59 ;  /* 0x000000ffff3c7224 */ /* 0x000fe400078e0a3b */
[C---:B------:R-:W-:Y:S02]  /*197e0*/  VIADD R2, R0.reuse, 0x1f1 ;  /* 0x000001f100027836 */ /* 0x040fe40000000000 */
[----:B------:R-:W-:Y:S01]  /*197f0*/  @!P6 IMAD.IADD R55, R55, 0x1, -R7 ;  /* 0x000000013737e824 */ /* 0x000fe200078e0a07 */
[C---:B------:R-:W-:Y:S01]  /*19800*/  ISETP.GT.U32.AND P6, PT, R7.reuse, R54, PT ;  /* 0x000000360700720c */ /* 0x040fe20003fc4070 */
[----:B------:R-:W-:Y:S01]  /*19810*/  IMAD R58, R7, R60, R58 ;  /* 0x0000003c073a7224 */ /* 0x000fe200078e023a */
[----:B------:R-:W-:Y:S01]  /*19820*/  IABS R60, R2 ;  /* 0x00000002003c7213 */ /* 0x000fe20000000000 */
[----:B------:R-:W-:-:S02]  /*19830*/  VIADD R2, R0, 0x1f3 ;  /* 0x000001f300027836 */ /* 0x000fc40000000000 */
[----:B------:R-:W-:Y:S01]  /*19840*/  @!P5 IMAD.IADD R56, R56, 0x1, -R7 ;  /* 0x000000013838d824 */ /* 0x000fe200078e0a07 */
[C---:B------:R-:W-:Y:S01]  /*19850*/  ISETP.GT.U32.AND P5, PT, R7.reuse, R55, PT ;  /* 0x000000370700720c */ /* 0x040fe20003fa4070 */
[C---:B------:R-:W-:Y:S01]  /*19860*/  IMAD R57, R7.reuse, R64, R57 ;  /* 0x0000004007397224 */ /* 0x040fe200078e0239 */
[----:B------:R-:W-:Y:S01]  /*19870*/  IABS R65, R2 ;  /* 0x0000000200417213 */ /* 0x000fe20000000000 */
[----:B------:R-:W-:Y:S02]  /*19880*/  IMAD.MOV.U32 R2, RZ, RZ, R62 ;  /* 0x000000ffff027224 */ /* 0x000fe400078e003e */
[----:B------:R-:W-:Y:S02]  /*19890*/  IMAD.MOV.U32 R59, RZ, RZ, R61 ;  /* 0x000000ffff3b7224 */ /* 0x000fe400078e003d */
[----:B------:R-:W-:Y:S01]  /*198a0*/  @!P3 IMAD.MOV R2, RZ, RZ, -R2 ;  /* 0x000000ffff02b224 */ /* 0x000fe200078e0a02 */
[C---:B------:R-:W-:Y:S01]  /*198b0*/  ISETP.GT.U32.AND P3, PT, R7.reuse, R56, PT ;  /* 0x000000380700720c */ /* 0x040fe20003f64070 */
[----:B------:R-:W-:Y:S01]  /*198c0*/  @!P6 IMAD.IADD R54, R54, 0x1, -R7 ;  /* 0x000000013636e824 */ /* 0x000fe200078e0a07 */
[----:B------:R-:W-:Y:S01]  /*198d0*/  ISETP.GT.U32.AND P6, PT, R7, R57, PT ;  /* 0x000000390700720c */ /* 0x000fe20003fc4070 */
[C---:B------:R-:W-:Y:S01]  /*198e0*/  IMAD.HI.U32 R61, R6.reuse, R59, RZ ;  /* 0x0000003b063d7227 */ /* 0x040fe200078e00ff */
[----:B------:R1:W-:Y:S03]  /*198f0*/  STL [R1+0x324], R2 ;  /* 0x0003240201007387 */ /* 0x0003e60000100800 */
[----:B------:R-:W-:-:S04]  /*19900*/  IMAD.HI.U32 R64, R6, R60, RZ ;  /* 0x0000003c06407227 */ /* 0x000fc800078e00ff */
[----:B------:R-:W-:Y:S02]  /*19910*/  VIADD R8, R0, 0x1f2 ;  /* 0x000001f200087836 */ /* 0x000fe40000000000 */
[----:B------:R-:W-:Y:S02]  /*19920*/  IMAD.MOV R61, RZ, RZ, -R61 ;  /* 0x000000ffff3d7224 */ /* 0x000fe400078e0a3d */
[----:B------:R-:W-:Y:S02]  /*19930*/  IMAD.MOV R64, RZ, RZ, -R64 ;  /* 0x000000ffff407224 */ /* 0x000fe400078e0a40 */
[C---:B------:R-:W-:Y:S01]  /*19940*/  IMAD R59, R7.reuse, R61, R59 ;  /* 0x0000003d073b7224 */ /* 0x040fe200078e023b */
[----:B------:R-:W-:Y:S01]  /*19950*/  IABS R61, R8 ;  /* 0x00000008003d7213 */ /* 0x000fe20000000000 */
[C---:B------:R-:W-:Y:S02]  /*19960*/  IMAD R60, R7.reuse, R64, R60 ;  /* 0x00000040073c7224 */ /* 0x040fe400078e023c */
[--C-:B------:R-:W-:Y:S01]  /*19970*/  @!P3 IMAD.IADD R56, R56, 0x1, -R7.reuse ;  /* 0x000000013838b824 */ /* 0x100fe200078e0a07 */
[----:B------:R-:W-:Y:S01]  /*19980*/  ISETP.GT.U32.AND P3, PT, R7, R59, PT ;  /* 0x0000003b0700720c */ /* 0x000fe20003f64070 */
[----:B------:R-:W-:Y:S01]  /*19990*/  @!P6 IMAD.IADD R57, R57, 0x1, -R7 ;  /* 0x000000013939e824 */ /* 0x000fe200078e0a07 */
[----:B------:R-:W-:Y:S01]  /*199a0*/  ISETP.GT.U32.AND P6, PT, R7, R60, PT ;  /* 0x0000003c0700720c */ /* 0x000fe20003fc4070 */
[----:B-1----:R-:W-:-:S04]  /*199b0*/  IMAD.HI.U32 R2, R6, R61, RZ ;  /* 0x0000003d06027227 */ /* 0x002fc800078e00ff */
[----:B------:R-:W-:Y:S02]  /*199c0*/  IMAD.MOV R64, RZ, RZ, -R2 ;  /* 0x000000ffff407224 */ /* 0x000fe400078e0a02 */
[----:B------:R-:W-:Y:S01]  /*199d0*/  @!P5 IMAD.IADD R55, R55, 0x1, -R7 ;  /* 0x000000013737d824 */ /* 0x000fe200078e0a07 */
[C---:B------:R-:W-:Y:S01]  /*199e0*/  ISETP.GT.U32.AND P5, PT, R7.reuse, R58, PT ;  /* 0x0000003a0700720c */ /* 0x040fe20003fa4070 */
[----:B------:R-:W-:Y:S02]  /*199f0*/  VIADD R2, R0, 0x1f5 ;  /* 0x000001f500027836 */ /* 0x000fe40000000000 */
[----:B------:R-:W-:Y:S01]  /*19a00*/  IMAD R61, R7, R64, R61 ;  /* 0x00000040073d7224 */ /* 0x000fe200078e023d */
[----:B------:R-:W-:Y:S01]  /*19a10*/  IABS R64, R9 ;  /* 0x0000000900407213 */ /* 0x000fe20000000000 */
[----:B------:R-:W-:Y:S01]  /*19a20*/  IMAD.MOV.U32 R9, RZ, RZ, R63 ;  /* 0x000000ffff097224 */ /* 0x000fe200078e003f */
[----:B------:R-:W-:Y:S01]  /*19a30*/  IABS R2, R2 ;  /* 0x0000000200027213 */ /* 0x000fe20000000000 */
[----:B------:R-:W-:Y:S01]  /*19a40*/  @!P3 IMAD.IADD R59, R59, 0x1, -R7 ;  /* 0x000000013b3bb824 */ /* 0x000fe200078e0a07 */
[----:B------:R-:W-:Y:S01]  /*19a50*/  @!P6 IADD3 R60, PT, PT, R60, -R7, RZ ;  /* 0x800000073c3ce210 */ /* 0x000fe20007ffe0ff */
[----:B------:R-:W-:-:S02]  /*19a60*/  IMAD.MOV.U32 R63, RZ, RZ, R64 ;  /* 0x000000ffff3f7224 */ /* 0x000fc400078e0040 */
[----:B------:R-:W-:Y:S01]  /*19a70*/  @!P0 IMAD.MOV R9, RZ, RZ, -R9 ;  /* 0x000000ffff098224 */ /* 0x000fe200078e0a09 */
[C---:B------:R-:W-:Y:S01]  /*19a80*/  ISETP.GT.U32.AND P0, PT, R7.reuse, R59, PT ;  /* 0x0000003b0700720c */ /* 0x040fe20003f04070 */
[----:B------:R-:W-:Y:S01]  /*19a90*/  IMAD.MOV.U32 R64, RZ, RZ, R2 ;  /* 0x000000ffff407224 */ /* 0x000fe200078e0002 */
[C---:B------:R-:W-:Y:S01]  /*19aa0*/  ISETP.GT.U32.AND P6, PT, R7.reuse, R60, PT ;  /* 0x0000003c0700720c */ /* 0x040fe20003fc4070 */
[----:B------:R-:W-:Y:S01]  /*19ab0*/  IMAD.HI.U32 R2, R6, R63, RZ ;  /* 0x0000003f06027227 */ /* 0x000fe200078e00ff */
[----:B------:R-:W-:Y:S03]  /*19ac0*/  STL [R1+0x320], R9 ;  /* 0x0003200901007387 */ /* 0x000fe60000100800 */
[----:B------:R-:W-:Y:S01]  /*19ad0*/  @!P5 IMAD.IADD R58, R58, 0x1, -R7 ;  /* 0x000000013a3ad824 */ /* 0x000fe200078e0a07 */
[C---:B------:R-:W-:Y:S01]  /*19ae0*/  ISETP.GT.U32.AND P5, PT, R7.reuse, R57, PT ;  /* 0x000000390700720c */ /* 0x040fe20003fa4070 */
[----:B------:R-:W-:Y:S01]  /*19af0*/  IMAD.MOV R2, RZ, RZ, -R2 ;  /* 0x000000ffff027224 */ /* 0x000fe200078e0a02 */
[----:B------:R1:W-:Y:S01]  /*19b00*/  STL [R1+0x31c], R11 ;  /* 0x00031c0b01007387 */ /* 0x0003e20000100800 */
[----:B------:R-:W-:Y:S01]  /*19b10*/  IMAD.MOV.U32 R62, RZ, RZ, R65 ;  /* 0x000000ffff3e7224 */ /* 0x000fe200078e0041 */
[C---:B------:R-:W-:Y:S01]  /*19b20*/  ISETP.GT.U32.AND P3, PT, R7.reuse, R58, PT ;  /* 0x0000003a0700720c */ /* 0x040fe20003f64070 */
[----:B------:R-:W-:-:S02]  /*19b30*/  IMAD R63, R7, R2, R63 ;  /* 0x00000002073f7224 */ /* 0x000fc400078e023f */
[--C-:B------:R-:W-:Y:S01]  /*19b40*/  @!P0 IMAD.IADD R59, R59, 0x1, -R7.reuse ;  /* 0x000000013b3b8824 */ /* 0x100fe200078e0a07 */
[----:B------:R-:W-:Y:S01]  /*19b50*/  ISETP.GE.AND P0, PT, R66, RZ, PT ;  /* 0x000000ff4200720c */ /* 0x000fe20003f06270 */
[----:B------:R-:W-:Y:S01]  /*19b60*/  @!P6 IMAD.IADD R60, R60, 0x1, -R7 ;  /* 0x000000013c3ce824 */ /* 0x000fe200078e0a07 */
[----:B------:R-:W-:Y:S01]  /*19b70*/  ISETP.GT.U32.AND P6, PT, R7, R63, PT ;  /* 0x0000003f0700720c */ /* 0x000fe20003fc4070 */
[----:B------:R-:W-:-:S04]  /*19b80*/  IMAD.HI.U32 R65, R6, R62, RZ ;  /* 0x0000003e06417227 */ /* 0x000fc800078e00ff */
[----:B------:R-:W-:-:S04]  /*19b90*/  IMAD.HI.U32 R66, R6, R64, RZ ;  /* 0x0000004006427227 */ /* 0x000fc800078e00ff */
[----:B------:R-:W-:Y:S01]  /*19ba0*/  @!P5 IMAD.IADD R57, R57, 0x1, -R7 ;  /* 0x000000013939d824 */ /* 0x000fe200078e0a07 */
[C---:B------:R-:W-:Y:S01]  /*19bb0*/  ISETP.GT.U32.AND P5, PT, R7.reuse, R61, PT ;  /* 0x0000003d0700720c */ /* 0x040fe20003fa4070 */
[----:B------:R-:W-:Y:S02]  /*19bc0*/  IMAD.MOV R65, RZ, RZ, -R65 ;  /* 0x000000ffff417224 */ /* 0x000fe400078e0a41 */
[----:B------:R-:W-:Y:S02]  /*19bd0*/  VIADD R8, R0, 0x1f6 ;  /* 0x000001f600087836 */ /* 0x000fe40000000000 */
[----:B------:R-:W-:Y:S02]  /*19be0*/  IMAD.MOV R66, RZ, RZ, -R66 ;  /* 0x000000ffff427224 */ /* 0x000fe400078e0a42 */
[C---:B------:R-:W-:Y:S01]  /*19bf0*/  IMAD R62, R7.reuse, R65, R62 ;  /* 0x00000041073e7224 */ /* 0x040fe200078e023e */
[----:B------:R-:W-:Y:S01]  /*19c00*/  IABS R65, R8 ;  /* 0x0000000800417213 */ /* 0x000fe20000000000 */
[----:B------:R-:W-:-:S02]  /*19c10*/  IMAD R64, R7, R66, R64 ;  /* 0x0000004207407224 */ /* 0x000fc400078e0240 */
[----:B------:R-:W-:Y:S02]  /*19c20*/  @!P6 IMAD.IADD R63, R63, 0x1, -R7 ;  /* 0x000000013f3fe824 */ /* 0x000fe400078e0a07 */
[----:B------:R-:W-:Y:S01]  /*19c30*/  IMAD.HI.U32 R2, R6, R65, RZ ;  /* 0x0000004106027227 */ /* 0x000fe200078e00ff */
[----:B------:R-:W-:-:S03]  /*19c40*/  ISETP.GT.U32.AND P6, PT, R7, R64, PT ;  /* 0x000000400700720c */ /* 0x000fc60003fc4070 */
[--C-:B------:R-:W-:Y:S01]  /*19c50*/  @!P3 IMAD.IADD R58, R58, 0x1, -R7.reuse ;  /* 0x000000013a3ab824 */ /* 0x100fe200078e0a07 */
[----:B------:R-:W-:Y:S01]  /*19c60*/  ISETP.GT.U32.AND P3, PT, R7, R62, PT ;  /* 0x0000003e0700720c */ /* 0x000fe20003f64070 */
[----:B------:R-:W-:Y:S01]  /*19c70*/  @!P5 IMAD.IADD R61, R61, 0x1, -R7 ;  /* 0x000000013d3dd824 */ /* 0x000fe200078e0a07 */
[----:B------:R-:W-:Y:S01]  /*19c80*/  ISETP.GE.AND P5, PT, R90, RZ, PT ;  /* 0x000000ff5a00720c */ /* 0x000fe20003fa6270 */
[----:B------:R-:W-:Y:S02]  /*19c90*/  IMAD.MOV R90, RZ, RZ, -R2 ;  /* 0x000000ffff5a7224 */ /* 0x000fe400078e0a02 */
[C---:B------:R-:W-:Y:S01]  /*19ca0*/  VIADD R2, R0.reuse, 0x100 ;  /* 0x0000010000027836 */ /* 0x040fe20000000000 */
[C---:B------:R-:W-:Y:S01]  /*19cb0*/  ISETP.GT.U32.AND P4, PT, R7.reuse, R61, PT ;  /* 0x0000003d0700720c */ /* 0x040fe20003f84070 */
[C---:B------:R-:W-:Y:S02]  /*19cc0*/  IMAD R65, R7.reuse, R90, R65 ;  /* 0x0000005a07417224 */ /* 0x040fe400078e0241 */
[----:B------:R-:W-:Y:S01]  /*19cd0*/  VIADD R8, R0, 0x1f8 ;  /* 0x000001f800087836 */ /* 0x000fe20000000000 */
[----:B------:R-:W-:Y:S01]  /*19ce0*/  IABS R66, R2 ;  /* 0x0000000200427213 */ /* 0x000fe20000000000 */
[----:B------:R-:W-:Y:S01]  /*19cf0*/  @!P6 IMAD.IADD R64, R64, 0x1, -R7 ;  /* 0x000000014040e824 */ /* 0x000fe200078e0a07 */
[----:B------:R-:W-:Y:S01]  /*19d00*/  ISETP.GT.U32.AND P6, PT, R7, R65, PT ;  /* 0x000000410700720c */ /* 0x000fe20003fc4070 */
[----:B------:R-:W-:-:S02]  /*19d10*/  VIADD R2, R0, 0x1f9 ;  /* 0x000001f900027836 */ /* 0x000fc40000000000 */
[----:B------:R-:W-:Y:S01]  /*19d20*/  @!P3 IMAD.IADD R62, R62, 0x1, -R7 ;  /* 0x000000013e3eb824 */ /* 0x000fe200078e0a07 */
[----:B------:R-:W-:Y:S01]  /*19d30*/  ISETP.GE.AND P3, PT, R91, RZ, PT ;  /* 0x000000ff5b00720c */ /* 0x000fe20003f66270 */
[----:B-1----:R-:W-:Y:S01]  /*19d40*/  IMAD.MOV.U32 R11, RZ, RZ, R68 ;  /* 0x000000ffff0b7224 */ /* 0x002fe200078e0044 */
[----:B------:R-:W-:Y:S01]  /*19d50*/  IABS R91, R8 ;  /* 0x00000008005b7213 */ /* 0x000fe20000000000 */
[----:B------:R-:W-:Y:S01]  /*19d60*/  @!P5 IMAD.MOV R4, RZ, RZ, -R4 ;  /* 0x000000ffff04d224 */ /* 0x000fe200078e0a04 */
[----:B------:R-:W-:Y:S01]  /*19d70*/  IABS R8, R2 ;  /* 0x0000000200087213 */ /* 0x000fe20000000000 */
[----:B------:R-:W-:Y:S01]  /*19d80*/  IMAD.HI.U32 R2, R6, R66, RZ ;  /* 0x0000004206027227 */ /* 0x000fe200078e00ff */
[----:B------:R-:W-:-:S03]  /*19d90*/  ISETP.GT.U32.AND P5, PT, R7, R64, PT ;  /* 0x000000400700720c */ /* 0x000fc60003fa4070 */
[----:B------:R-:W-:Y:S02]  /*19da0*/  IMAD.MOV R2, RZ, RZ, -R2 ;  /* 0x000000ffff027224 */ /* 0x000fe400078e0a02 */
[----:B------:R-:W-:Y:S02]  /*19db0*/  @!P6 IMAD.IADD R65, R65, 0x1, -R7 ;  /* 0x000000014141e824 */ /* 0x000fe400078e0a07 */
[----:B------:R-:W-:Y:S01]  /*19dc0*/  @!P0 IMAD.MOV R11, RZ, RZ, -R11 ;  /* 0x000000ffff0b8224 */ /* 0x000fe200078e0a0b */
[C---:B------:R-:W-:Y:S01]  /*19dd0*/  ISETP.GT.U32.AND P0, PT, R7.reuse, R63, PT ;  /* 0x0000003f0700720c */ /* 0x040fe20003f04070 */
[C---:B------:R-:W-:Y:S01]  /*19de0*/  IMAD R66, R7.reuse, R2, R66 ;  /* 0x0000000207427224 */ /* 0x040fe200078e0242 */
[----:B------:R-:W-:Y:S01]  /*19df0*/  ISETP.GT.U32.AND P6, PT, R7, R65, PT ;  /* 0x000000410700720c */ /* 0x000fe20003fc4070 */
[----:B------:R-:W-:-:S04]  /*19e00*/  IMAD.HI.U32 R2, R6, R8, RZ ;  /* 0x0000000806027227 */ /* 0x000fc800078e00ff */
[----:B------:R-:W-:Y:S02]  /*19e10*/  IMAD.MOV R2, RZ, RZ, -R2 ;  /* 0x000000ffff027224 */ /* 0x000fe400078e0a02 */
[--C-:B------:R-:W-:Y:S02]  /*19e20*/  @!P5 IMAD.IADD R64, R64, 0x1, -R7.reuse ;  /* 0x000000014040d824 */ /* 0x100fe400078e0a07 */
[----:B------:R-:W-:Y:S02]  /*19e30*/  IMAD R8, R7, R2, R8 ;  /* 0x0000000207087224 */ /* 0x000fe400078e0208 */
[----:B------:R-:W-:Y:S02]  /*19e40*/  VIADD R2, R0, 0x1b8 ;  /* 0x000001b800027836 */ /* 0x000fe40000000000 */
[--C-:B------:R-:W-:Y:S01]  /*19e50*/  @!P0 IMAD.IADD R63, R63, 0x1, -R7.reuse ;  /* 0x000000013f3f8824 */ /* 0x100fe200078e0a07 */
[----:B------:R-:W-:Y:S01]  /*19e60*/  ISETP.GT.U32.AND P0, PT, R7, R8, PT ;  /* 0x000000080700720c */ /* 0x000fe20003f04070 */
[----:B------:R-:W-:Y:S01]  /*19e70*/  @!P6 IMAD.IADD R65, R65, 0x1, -R7 ;  /* 0x000000014141e824 */ /* 0x000fe200078e0a07 */
[----:B------:R-:W-:Y:S01]  /*19e80*/  ISETP.GE.AND P5, PT, R2, RZ, PT ;  /* 0x000000ff0200720c */ /* 0x000fe20003fa6270 */
[----:B------:R-:W-:Y:S01]  /*19e90*/  IMAD.MOV.U32 R2, RZ, RZ, R86 ;  /* 0x000000ffff027224 */ /* 0x000fe200078e0056 */
[C---:B------:R-:W-:Y:S01]  /*19ea0*/  ISETP.GT.U32.AND P6, PT, R7.reuse, R66, PT ;  /* 0x000000420700720c */ /* 0x040fe20003fc4070 */
[----:B------:R-:W-:Y:S01]  /*19eb0*/  @!P2 IMAD.MOV R12, RZ, RZ, -R12 ;  /* 0x000000ffff0ca224 */ /* 0x000fe200078e0a0c */
[----:B------:R-:W-:Y:S01]  /*19ec0*/  ISETP.GT.U32.AND P2, PT, R7, R62, PT ;  /* 0x0000003e0700720c */ /* 0x000fe20003f44070 */
[----:B------:R-:W-:-:S02]  /*19ed0*/  @!P3 IMAD.MOV R2, RZ, RZ, -R2 ;  /* 0x000000ffff02b224 */ /* 0x000fc400078e0a02 */
[----:B------:R-:W-:Y:S01]  /*19ee0*/  VIADD R9, R0, 0x1f7 ;  /* 0x000001f700097836 */ /* 0x000fe20000000000 */
[----:B------:R-:W-:Y:S01]  /*19ef0*/  STL [R1+0x318], R12 ;  /* 0x0003180c01007387 */ /* 0x000fe20000100800 */
[--C-:B------:R-:W-:Y:S02]  /*19f00*/  @!P4 IMAD.IADD R61, R61, 0x1, -R7.reuse ;  /* 0x000000013d3dc824 */ /* 0x100fe400078e0a07 */
[--C-:B------:R-:W-:Y:S01]  /*19f10*/  @!P0 IMAD.IADD R8, R8, 0x1, -R7.reuse ;  /* 0x0000000108088824 */ /* 0x100fe200078e0a07 */
[----:B------:R-:W-:Y:S01]  /*19f20*/  STL [R1+0x314], R11 ;  /* 0x0003140b01007387 */ /* 0x000fe20000100800 */
[----:B------:R-:W-:Y:S01]  /*19f30*/  IABS R90, R9 ;  /* 0x00000009005a7213 */ /* 0x000fe20000000000 */
[----:B------:R-:W-:Y:S02]  /*19f40*/  IMAD.HI.U32 R9, R6, R91, RZ ;  /* 0x0000005b06097227 */ /* 0x000fe400078e00ff */
[----:B------:R1:W-:Y:S02]  /*19f50*/  STL [R1+0x310], R4 ;  /* 0x0003100401007387 */ /* 0x0003e40000100800 */
[----:B------:R-:W-:Y:S01]  /*19f60*/  @!P6 IMAD.IADD R66, R66, 0x1, -R7 ;  /* 0x000000014242e824 */ /* 0x000fe200078e0a07 */
[----:B------:R-:W-:Y:S01]  /*19f70*/  ISETP.GT.U32.AND P6, PT, R7, R8, PT ;  /* 0x000000080700720c */ /* 0x000fe20003fc4070 */
[----:B------:R2:W-:Y:S01]  /*19f80*/  STL [R1+0x30c], R2 ;  /* 0x00030c0201007387 */ /* 0x0005e20000100800 */
[----:B------:R-:W-:-:S02]  /*19f90*/  IMAD.HI.U32 R10, R6, R90, RZ ;  /* 0x0000005a060a7227 */ /* 0x000fc400078e00ff */
[C---:B------:R-:W-:Y:S01]  /*19fa0*/  ISETP.GT.U32.AND P3, PT, R7.reuse, R66, PT ;  /* 0x000000420700720c */ /* 0x040fe20003f64070 */
[----:B------:R-:W3:Y:S01]  /*19fb0*/  LDL.LU R43, [R1+0xc0] ;  /* 0x0000c000012b7983 */ /* 0x000ee20000300800 */
[----:B------:R-:W-:Y:S01]  /*19fc0*/  IMAD.MOV R10, RZ, RZ, -R10 ;  /* 0x000000ffff0a7224 */ /* 0x000fe200078e0a0a */
[----:B-1----:R-:W1:Y:S01]  /*19fd0*/  LDC.64 R4, c[0x0][0x388] ;  /* 0x0000e200ff047b82 */ /* 0x002e620000000a00 */
[----:B------:R-:W-:Y:S01]  /*19fe0*/  IMAD.MOV R9, RZ, RZ, -R9 ;  /* 0x000000ffff097224 */ /* 0x000fe200078e0a09 */
[----:B------:R-:W4:Y:S01]  /*19ff0*/  LDL.LU R93, [R1+0xbc] ;  /* 0x0000bc00015d7983 */ /* 0x000f220000300800 */
[C---:B------:R-:W-:Y:S02]  /*1a000*/  IMAD R67, R7.reuse, R10, R90 ;  /* 0x0000000a07437224 */ /* 0x040fe400078e025a */
[C---:B------:R-:W-:Y:S01]  /*1a010*/  IMAD R68, R7.reuse, R9, R91 ;  /* 0x0000000907447224 */ /* 0x040fe200078e025b */
[----:B------:R-:W4:Y:S01]  /*1a020*/  LDL.LU R42, [R1+0xc8] ;  /* 0x0000c800012a7983 */ /* 0x000f220000300800 */
[--C-:B------:R-:W-:Y:S01]  /*1a030*/  @!P6 IMAD.IADD R8, R8, 0x1, -R7.reuse ;  /* 0x000000010808e824 */ /* 0x100fe200078e0a07 */
[C---:B------:R-:W-:Y:S01]  /*1a040*/  ISETP.GT.U32.AND P4, PT, R7.reuse, R67, PT ;  /* 0x000000430700720c */ /* 0x040fe20003f84070 */
[----:B------:R-:W-:Y:S01]  /*1a050*/  @!P2 IMAD.IADD R62, R62, 0x1, -R7 ;  /* 0x000000013e3ea824 */ /* 0x000fe200078e0a07 */
[----:B------:R-:W-:Y:S01]  /*1a060*/  ISETP.GT.U32.AND P2, PT, R7, R68, PT ;  /* 0x000000440700720c */ /* 0x000fe20003f44070 */
[----:B------:R-:W0:Y:S01]  /*1a070*/  LDC.64 R10, c[0x0][0x380] ;  /* 0x0000e000ff0a7b82 */ /* 0x000e220000000a00 */
[----:B------:R-:W-:Y:S01]  /*1a080*/  STL [R1+0xd0], R8 ;  /* 0x0000d00801007387 */ /* 0x000fe20000100800 */
[----:B--2---:R-:W-:-:S02]  /*1a090*/  VIADD R2, R0, 0x1ba ;  /* 0x000001ba00027836 */ /* 0x004fc40000000000 */
[----:B------:R-:W-:Y:S01]  /*1a0a0*/  IMAD.MOV.U32 R44, RZ, RZ, R74 ;  /* 0x000000ffff2c7224 */ /* 0x000fe200078e004a */
[----:B------:R-:W2:Y:S01]  /*1a0b0*/  LDL.LU R38, [R1+0x5c] ;  /* 0x00005c0001267983 */ /* 0x000ea20000300800 */
[----:B------:R-:W-:Y:S02]  /*1a0c0*/  IMAD R35, R88, 0x2, R36 ;  /* 0x0000000258237824 */ /* 0x000fe400078e0224 */
[----:B------:R-:W1:Y:S01]  /*1a0d0*/  LDC R90, c[0x0][0x3a4] ;  /* 0x0000e900ff5a7b82 */ /* 0x000e620000000800 */
[----:B------:R-:W2:Y:S01]  /*1a0e0*/  LDL.LU R41, [R1+0x58] ;  /* 0x0000580001297983 */ /* 0x000ea20000300800 */
[--C-:B------:R-:W-:Y:S01]  /*1a0f0*/  @!P4 IMAD.IADD R67, R67, 0x1, -R7.reuse ;  /* 0x000000014343c824 */ /* 0x100fe200078e0a07 */
[----:B------:R-:W-:Y:S01]  /*1a100*/  ISETP.GE.AND P4, PT, R3, RZ, PT ;  /* 0x000000ff0300720c */ /* 0x000fe20003f86270 */
[----:B------:R-:W-:Y:S01]  /*1a110*/  @!P2 IMAD.IADD R68, R68, 0x1, -R7 ;  /* 0x000000014444a824 */ /* 0x000fe200078e0a07 */
[----:B------:R-:W2:Y:S01]  /*1a120*/  LDL.LU R40, [R1+0x10] ;  /* 0x0000100001287983 */ /* 0x000ea20000300800 */
[----:B0-----:R-:W-:-:S03]  /*1a130*/  IMAD.MOV.U32 R9, RZ, RZ, R10 ;  /* 0x000000ffff097224 */ /* 0x001fc600078e000a */
[----:B------:R-:W2:Y:S01]  /*1a140*/  LDL.LU R39, [R1+0xc] ;  /* 0x00000c0001277983 */ /* 0x000ea20000300800 */
[C---:B------:R-:W-:Y:S01]  /*1a150*/  ISETP.GT.U32.AND P2, PT, R7.reuse, R67, PT ;  /* 0x000000430700720c */ /* 0x040fe20003f44070 */
[----:B------:R-:W-:Y:S01]  /*1a160*/  @!P3 IMAD.IADD R66, R66, 0x1, -R7 ;  /* 0x000000014242b824 */ /* 0x000fe200078e0a07 */
[----:B------:R-:W-:Y:S01]  /*1a170*/  ISETP.GT.U32.AND P0, PT, R7, R68, PT ;  /* 0x000000440700720c */ /* 0x000fe20003f04070 */
[----:B------:R-:W-:Y:S01]  /*1a180*/  IMAD.MOV.U32 R3, RZ, RZ, R11 ;  /* 0x000000ffff037224 */ /* 0x000fe200078e000b */
[----:B------:R-:W-:Y:S01]  /*1a190*/  LOP3.LUT R10, R92, 0x7f, RZ, 0xc0, !PT ;  /* 0x0000007f5c0a7812 */ /* 0x000fe200078ec0ff */
[----:B------:R-:W-:Y:S01]  /*1a1a0*/  @!P5 IMAD.MOV R44, RZ, RZ, -R44 ;  /* 0x000000ffff2cd224 */ /* 0x000fe200078e0a2c */
[----:B------:R-:W2:Y:S01]  /*1a1b0*/  LDL.LU R74, [R1+0x4] ;  /* 0x00000400014a7983 */ /* 0x000ea20000300800 */
[----:B------:R-:W-:Y:S02]  /*1a1c0*/  IMAD R34, R88, 0x2, R35 ;  /* 0x0000000258227824 */ /* 0x000fe400078e0223 */
[----:B------:R-:W-:-:S02]  /*1a1d0*/  IMAD R86, R10, R89, RZ ;  /* 0x000000590a567224 */ /* 0x000fc400078e02ff */
[----:B------:R-:W-:Y:S02]  /*1a1e0*/  IMAD R33, R88, 0x2, R34 ;  /* 0x0000000258217824 */ /* 0x000fe400078e0222 */
[--C-:B------:R-:W-:Y:S01]  /*1a1f0*/  @!P2 IMAD.IADD R67, R67, 0x1, -R7.reuse ;  /* 0x000000014343a824 */ /* 0x100fe200078e0a07 */
[----:B------:R-:W-:Y:S01]  /*1a200*/  ISETP.GE.AND P2, PT, R2, RZ, PT ;  /* 0x000000ff0200720c */ /* 0x000fe20003f46270 */
[----:B------:R-:W-:Y:S02]  /*1a210*/  VIADD R2, R0, 0x1bb ;  /* 0x000001bb00027836 */ /* 0x000fe40000000000 */
[----:B------:R-:W-:Y:S02]  /*1a220*/  @!P0 IMAD.IADD R68, R68, 0x1, -R7 ;  /* 0x0000000144448824 */ /* 0x000fe400078e0a07 */
[----:B------:R-:W-:Y:S01]  /*1a230*/  IMAD R32, R88, 0x2, R33 ;  /* 0x0000000258207824 */ /* 0x000fe200078e0221 */
[----:B------:R-:W-:Y:S01]  /*1a240*/  ISETP.GE.AND P0, PT, R2, RZ, PT ;  /* 0x000000ff0200720c */ /* 0x000fe20003f06270 */
[----:B-1----:R-:W-:Y:S01]  /*1a250*/  IMAD R2, R87, R90, RZ ;  /* 0x0000005a57027224 */ /* 0x002fe200078e02ff */
[----:B------:R-:W-:Y:S01]  /*1a260*/  LEA R90, P6, R86, R4, 0x1 ;  /* 0x00000004565a7211 */ /* 0x000fe200078c08ff */
[----:B------:R-:W-:-:S02]  /*1a270*/  IMAD R87, R89, 0x80, R86 ;  /* 0x0000008059577824 */ /* 0x000fc400078e0256 */
[----:B------:R-:W-:Y:S01]  /*1a280*/  IMAD R31, R88, 0x2, R32 ;  /* 0x00000002581f7824 */ /* 0x000fe200078e0220 */
[----:B------:R-:W-:Y:S02]  /*1a290*/  LEA.HI.X.SX32 R91, R86, R5, 0x1, P6 ;  /* 0x00000005565b7211 */ /* 0x000fe400030f0eff */
[C---:B------:R-:W-:Y:S01]  /*1a2a0*/  LEA R4, P3, R87.reuse, R4, 0x1 ;  /* 0x0000000457047211 */ /* 0x040fe200078608ff */
[----:B------:R-:W-:Y:S01]  /*1a2b0*/  IMAD R30, R88, 0x2, R31 ;  /* 0x00000002581e7824 */ /* 0x000fe200078e021f */
[----:B------:R-:W-:Y:S02]  /*1a2c0*/  LEA R86, P6, R2, R9, 0x1 ;  /* 0x0000000902567211 */ /* 0x000fe400078c08ff */
[----:B------:R-:W-:Y:S01]  /*1a2d0*/  LEA.HI.X.SX32 R5, R87, R5, 0x1, P3 ;  /* 0x0000000557057211 */ /* 0x000fe200018f0eff */
[----:B------:R-:W-:Y:S01]  /*1a2e0*/  IMAD R29, R88, 0x2, R30 ;  /* 0x00000002581d7824 */ /* 0x000fe200078e021e */
[----:B------:R-:W-:Y:S01]  /*1a2f0*/  LEA.HI.X.SX32 R87, R2, R3, 0x1, P6 ;  /* 0x0000000302577211 */ /* 0x000fe200030f0eff */
[----:B------:R-:W-:-:S02]  /*1a300*/  IMAD.MOV.U32 R2, RZ, RZ, R73 ;  /* 0x000000ffff027224 */ /* 0x000fc400078e0049 */
[----:B------:R-:W2:Y:S01]  /*1a310*/  LDL.LU R73, [R1+0x8] ;  /* 0x0000080001497983 */ /* 0x000ea20000300800 */
[----:B------:R-:W-:-:S03]  /*1a320*/  IMAD R28, R88, 0x2, R29 ;  /* 0x00000002581c7824 */ /* 0x000fc600078e021d */
[----:B------:R0:W-:Y:S01]  /*1a330*/  STL [R1+0x308], R44 ;  /* 0x0003082c01007387 */ /* 0x0001e20000100800 */
[----:B------:R-:W-:Y:S02]  /*1a340*/  @!P4 IMAD.MOV R2, RZ, RZ, -R2 ;  /* 0x000000ffff02c224 */ /* 0x000fe400078e0a02 */
[C---:B------:R-:W-:Y:S01]  /*1a350*/  IMAD R27, R88.reuse, 0x2, R28 ;  /* 0x00000002581b7824 */ /* 0x040fe200078e021c */
[--C-:B0-----:R-:W-:Y:S02]  /*1a360*/  SHF.R.U32.HI R44, RZ, 0x6, R92.reuse ;  /* 0x00000006ff2c7819 */ /* 0x101fe4000001165c */
[----:B------:R-:W-:Y:S01]  /*1a370*/  STL [R1+0x1f7c], R2 ;  /* 0x001f7c0201007387 */ /* 0x000fe20000100800 */
[----:B------:R-:W-:Y:S01]  /*1a380*/  SHF.R.U32.HI R92, RZ, 0x6, R92 ;  /* 0x00000006ff5c7819 */ /* 0x000fe2000001165c */
[----:B------:R-:W-:Y:S01]  /*1a390*/  IMAD R26, R88, 0x2, R27 ;  /* 0x00000002581a7824 */ /* 0x000fe200078e021b */
[----:B------:R-:W-:Y:S02]  /*1a3a0*/  SGXT.U32 R44, R44, 0x1 ;  /* 0x000000012c2c781a */ /* 0x000fe40000000000 */
[----:B------:R-:W-:Y:S01]  /*1a3b0*/  SGXT.U32 R92, R92, 0x1 ;  /* 0x000000015c5c781a */ /* 0x000fe20000000000 */
[----:B------:R-:W-:-:S02]  /*1a3c0*/  IMAD R25, R88, 0x2, R26 ;  /* 0x0000000258197824 */ /* 0x000fc400078e021a */
[-C--:B------:R-:W-:Y:S02]  /*1a3d0*/  IMAD R44, R44, R88.reuse, RZ ;  /* 0x000000582c2c7224 */ /* 0x080fe400078e02ff */
[----:B------:R-:W-:Y:S02]  /*1a3e0*/  IMAD R92, R92, R88, RZ ;  /* 0x000000585c5c7224 */ /* 0x000fe400078e02ff */
[C---:B------:R-:W-:Y:S02]  /*1a3f0*/  IMAD R44, R88.reuse, 0x2, R44 ;  /* 0x00000002582c7824 */ /* 0x040fe400078e022c */
[----:B------:R-:W-:Y:S01]  /*1a400*/  IMAD R24, R88, 0x2, R25 ;  /* 0x0000000258187824 */ /* 0x000fe200078e0219 */
[----:B------:R-:W-:-:S03]  /*1a410*/  LEA R75, P6, R92, R86, 0x1 ;  /* 0x000000565c4b7211 */ /* 0x000fc600078c08ff */
[----:B------:R-:W-:Y:S02]  /*1a420*/  IMAD R23, R88, 0x2, R24 ;  /* 0x0000000258177824 */ /* 0x000fe400078e0218 */
[----:B------:R0:W-:Y:S01]  /*1a430*/  STL [R1+0x3188], R75 ;  /* 0x0031884b01007387 */ /* 0x0001e20000100800 */
[----:B------:R-:W-:Y:S01]  /*1a440*/  LEA.HI.X.SX32 R92, R92, R87, 0x1, P6 ;  /* 0x000000575c5c7211 */ /* 0x000fe200030f0eff */
[----:B------:R-:W-:-:S04]  /*1a450*/  IMAD R22, R88, 0x2, R23 ;  /* 0x0000000258167824 */ /* 0x000fc800078e0217 */
[----:B------:R-:W-:Y:S01]  /*1a460*/  IMAD R21, R88, 0x2, R22 ;  /* 0x0000000258157824 */ /* 0x000fe200078e0216 */
[----:B0-----:R-:W-:-:S03]  /*1a470*/  LEA R75, P5, R44, R86, 0x1 ;  /* 0x000000562c4b7211 */ /* 0x001fc600078a08ff */
[----:B------:R-:W-:Y:S02]  /*1a480*/  IMAD R20, R88, 0x2, R21 ;  /* 0x0000000258147824 */ /* 0x000fe400078e0215 */
[----:B------:R3:W-:Y:S01]  /*1a490*/  STL [R1+0x3190], R75 ;  /* 0x0031904b01007387 */ /* 0x0007e20000100800 */
[----:B------:R-:W-:Y:S01]  /*1a4a0*/  LEA.HI.X.SX32 R44, R44, R87, 0x1, P5 ;  /* 0x000000572c2c7211 */ /* 0x000fe200028f0eff */
[----:B------:R-:W-:-:S04]  /*1a4b0*/  IMAD R19, R88, 0x2, R20 ;  /* 0x0000000258137824 */ /* 0x000fc800078e0214 */
        /* <DEDUP_REMOVED lines=11> */
[----:B------:R-:W-:Y:S01]  /*1a570*/  IMAD R12, R88, 0x2, R13 ;  /* 0x00000002580c7824 */ /* 0x000fe200078e020d */
[----:B---3--:R-:W-:-:S05]  /*1a580*/  LEA R75, P4, R43, R86, 0x1 ;  /* 0x000000562b4b7211 */ /* 0x008fca00078808ff */
[----:B------:R0:W-:Y:S04]  /*1a590*/  STL [R1+0x3198], R75 ;  /* 0x0031984b01007387 */ /* 0x0001e80000100800 */
[----:B0-----:R-:W3:Y:S04]  /*1a5a0*/  LDL.LU R75, [R1+0x41e0] ;  /* 0x0041e000014b7983 */ /* 0x001ee80000300800 */
[----:B------:R4:W-:Y:S02]  /*1a5b0*/  STL [R1+0x3184], R92 ;  /* 0x0031845c01007387 */ /* 0x0009e40000100800 */
[----:B----4-:R-:W-:-:S05]  /*1a5c0*/  LEA R92, P6, R93, R86, 0x1 ;  /* 0x000000565d5c7211 */ /* 0x010fca00078c08ff */
[----:B------:R0:W-:Y:S01]  /*1a5d0*/  STL [R1+0x31a0], R92 ;  /* 0x0031a05c01007387 */ /* 0x0001e20000100800 */
[----:B------:R-:W-:-:S03]  /*1a5e0*/  LEA.HI.X.SX32 R43, R43, R87, 0x1, P4 ;  /* 0x000000572b2b7211 */ /* 0x000fc600020f0eff */
[----:B0-----:R-:W4:Y:S04]  /*1a5f0*/  LDL.LU R92, [R1+0x41dc] ;  /* 0x0041dc00015c7983 */ /* 0x001f280000300800 */
[----:B------:R0:W-:Y:S02]  /*1a600*/  STL [R1+0x318c], R44 ;  /* 0x00318c2c01007387 */ /* 0x0001e40000100800 */
[----:B0-----:R-:W-:-:S05]  /*1a610*/  LEA R44, P5, R42, R86, 0x1 ;  /* 0x000000562a2c7211 */ /* 0x001fca00078a08ff */
[----:B------:R0:W-:Y:S01]  /*1a620*/  STL [R1+0x31a8], R44 ;  /* 0x0031a82c01007387 */ /* 0x0001e20000100800 */
[----:B------:R-:W-:-:S03]  /*1a630*/  LEA.HI.X.SX32 R93, R93, R87, 0x1, P6 ;  /* 0x000000575d5d7211 */ /* 0x000fc600030f0eff */
[----:B0-----:R-:W3:Y:S04]  /*1a640*/  LDL.LU R44, [R1+0x41d8] ;  /* 0x0041d800012c7983 */ /* 0x001ee80000300800 */
[----:B------:R2:W-:Y:S02]  /*1a650*/  STL [R1+0x3194], R43 ;  /* 0x0031942b01007387 */ /* 0x0005e40000100800 */
[----:B--2---:R-:W-:-:S05]  /*1a660*/  LEA R43, P4, R38, R86, 0x1 ;  /* 0x00000056262b7211 */ /* 0x004fca00078808ff */
[----:B------:R0:W-:Y:S01]  /*1a670*/  STL [R1+0x31ac], R43 ;  /* 0x0031ac2b01007387 */ /* 0x0001e20000100800 */
[----:B------:R-:W-:-:S03]  /*1a680*/  LEA.HI.X.SX32 R42, R42, R87, 0x1, P5 ;  /* 0x000000572a2a7211 */ /* 0x000fc600028f0eff */
[----:B0-----:R-:W2:Y:S04]  /*1a690*/  LDL.LU R43, [R1+0x41d4] ;  /* 0x0041d400012b7983 */ /* 0x001ea80000300800 */
[----:B------:R0:W-:Y:S02]  /*1a6a0*/  STL [R1+0x319c], R93 ;  /* 0x00319c5d01007387 */ /* 0x0001e40000100800 */
[----:B0-----:R-:W-:-:S05]  /*1a6b0*/  LEA R93, P6, R41, R86, 0x1 ;  /* 0x00000056295d7211 */ /* 0x001fca00078c08ff */
[----:B------:R0:W-:Y:S01]  /*1a6c0*/  STL [R1+0x31b0], R93 ;  /* 0x0031b05d01007387 */ /* 0x0001e20000100800 */
[----:B------:R-:W-:-:S03]  /*1a6d0*/  LEA.HI.X.SX32 R38, R38, R87, 0x1, P4 ;  /* 0x0000005726267211 */ /* 0x000fc600020f0eff */
[----:B0-----:R-:W2:Y:S04]  /*1a6e0*/  LDL.LU R93, [R1+0x41d0] ;  /* 0x0041d000015d7983 */ /* 0x001ea80000300800 */
[----:B------:R0:W-:Y:S02]  /*1a6f0*/  STL [R1+0x31a4], R42 ;  /* 0x0031a42a01007387 */ /* 0x0001e40000100800 */
[----:B0-----:R-:W-:-:S05]  /*1a700*/  LEA R42, P5, R40, R86, 0x1 ;  /* 0x00000056282a7211 */ /* 0x001fca00078a08ff */
[----:B------:R0:W-:Y:S04]  /*1a710*/  STL [R1+0x31b4], R42 ;  /* 0x0031b42a01007387 */ /* 0x0001e80000100800 */
[----:B0-----:R-:W2:Y:S04]  /*1a720*/  LDL.LU R42, [R1+0x41cc] ;  /* 0x0041cc00012a7983 */ /* 0x001ea80000300800 */
[----:B------:R0:W-:Y:S02]  /*1a730*/  STL [R1+0x317c], R38 ;  /* 0x00317c2601007387 */ /* 0x0001e40000100800 */
[----:B0-----:R-:W-:-:S05]  /*1a740*/  LEA R38, P4, R39, R86, 0x1 ;  /* 0x0000005627267211 */ /* 0x001fca00078808ff */
[----:B------:R0:W-:Y:S04]  /*1a750*/  STL [R1+0x3180], R38 ;  /* 0x0031802601007387 */ /* 0x0001e80000100800 */
[----:B0-----:R-:W2:Y:S01]  /*1a760*/  LDL.LU R38, [R1+0x41c8] ;  /* 0x0041c80001267983 */ /* 0x001ea20000300800 */
[-C--:B------:R-:W-:Y:S02]  /*1a770*/  LEA.HI.X.SX32 R41, R41, R87.reuse, 0x1, P6 ;  /* 0x0000005729297211 */ /* 0x080fe400030f0eff */
[----:B------:R-:W-:-:S03]  /*1a780*/  LEA.HI.X.SX32 R40, R40, R87, 0x1, P5 ;  /* 0x0000005728287211 */ /* 0x000fc600028f0eff */
[----:B------:R0:W-:Y:S02]  /*1a790*/  STL [R1+0x3174], R41 ;  /* 0x0031742901007387 */ /* 0x0001e40000100800 */
[----:B0-----:R-:W-:-:S05]  /*1a7a0*/  LEA R41, P6, R73, R86, 0x1 ;  /* 0x0000005649297211 */ /* 0x001fca00078c08ff */
[----:B------:R0:W-:Y:S01]  /*1a7b0*/  STL [R1+0x3178], R41 ;  /* 0x0031782901007387 */ /* 0x0001e20000100800 */
[----:B------:R-:W-:-:S03]  /*1a7c0*/  LEA.HI.X.SX32 R39, R39, R87, 0x1, P4 ;  /* 0x0000005727277211 */ /* 0x000fc600020f0eff */
[----:B0-----:R-:W3:Y:S04]  /*1a7d0*/  LDL.LU R41, [R1+0x41c4] ;  /* 0x0041c40001297983 */ /* 0x001ee80000300800 */
[----:B------:R0:W-:Y:S02]  /*1a7e0*/  STL [R1+0x316c], R40 ;  /* 0x00316c2801007387 */ /* 0x0001e40000100800 */
[----:B0-----:R-:W-:-:S05]  /*1a7f0*/  LEA R40, P5, R74, R86, 0x1 ;  /* 0x000000564a287211 */ /* 0x001fca00078a08ff */
[----:B------:R0:W-:Y:S01]  /*1a800*/  STL [R1+0x3170], R40 ;  /* 0x0031702801007387 */ /* 0x0001e20000100800 */
[----:B------:R-:W-:-:S03]  /*1a810*/  LEA.HI.X.SX32 R73, R73, R87, 0x1, P6 ;  /* 0x0000005749497211 */ /* 0x000fc600030f0eff */
[----:B0-----:R-:W3:Y:S04]  /*1a820*/  LDL.LU R40, [R1+0x41c0] ;  /* 0x0041c00001287983 */ /* 0x001ee80000300800 */
[----:B------:R2:W-:Y:S01]  /*1a830*/  STL [R1+0x3164], R39 ;  /* 0x0031642701007387 */ /* 0x0005e20000100800 */
[----:B------:R-:W-:Y:S01]  /*1a840*/  IMAD R11, R88, 0x2, R12 ;  /* 0x00000002580b7824 */ /* 0x000fe200078e020c */
[----:B--2---:R-:W-:-:S05]  /*1a850*/  LEA R39, P4, R38, R86, 0x1 ;  /* 0x0000005626277211 */ /* 0x004fca00078808ff */
[----:B------:R0:W-:Y:S04]  /*1a860*/  STL [R1+0x3168], R39 ;  /* 0x0031682701007387 */ /* 0x0001e80000100800 */
[----:B0-----:R-:W2:Y:S04]  /*1a870*/  LDL.LU R39, [R1+0x41bc] ;  /* 0x0041bc0001277983 */ /* 0x001ea80000300800 */
[----:B------:R0:W-:Y:S02]  /*1a880*/  STL [R1+0x315c], R73 ;  /* 0x00315c4901007387 */ /* 0x0001e40000100800 */
[----:B0-----:R-:W-:-:S05]  /*1a890*/  LEA R73, P6, R93, R86, 0x1 ;  /* 0x000000565d497211 */ /* 0x001fca00078c08ff */
[----:B------:R0:W-:Y:S02]  /*1a8a0*/  STL [R1+0x3160], R73 ;  /* 0x0031604901007387 */ /* 0x0001e40000100800 */
[----:B0-----:R-:W-:Y:S02]  /*1a8b0*/  LEA.HI.X.SX32 R73, R74, R87, 0x1, P5 ;  /* 0x000000574a497211 */ /* 0x001fe400028f0eff */
[----:B----4-:R-:W-:-:S03]  /*1a8c0*/  LEA R74, P5, R92, R86, 0x1 ;  /* 0x000000565c4a7211 */ /* 0x010fc600078a08ff */
[----:B------:R0:W-:Y:S01]  /*1a8d0*/  STL [R1+0x3154], R73 ;  /* 0x0031544901007387 */ /* 0x0001e20000100800 */
[-C--:B------:R-:W-:Y:S02]  /*1a8e0*/  LEA.HI.X.SX32 R93, R93, R87.reuse, 0x1, P6 ;  /* 0x000000575d5d7211 */ /* 0x080fe400030f0eff */
[----:B0-----:R-:W-:Y:S02]  /*1a8f0*/  LEA.HI.X.SX32 R73, R38, R87, 0x1, P4 ;  /* 0x0000005726497211 */ /* 0x001fe400020f0eff */
[----:B------:R-:W4:Y:S04]  /*1a900*/  LDL.LU R38, [R1+0x41b8] ;  /* 0x0041b80001267983 */ /* 0x000f280000300800 */
[----:B------:R3:W-:Y:S04]  /*1a910*/  STL [R1+0x3158], R74 ;  /* 0x0031584a01007387 */ /* 0x0007e80000100800 */
[----:B------:R0:W-:Y:S01]  /*1a920*/  STL [R1+0x314c], R73 ;  /* 0x00314c4901007387 */ /* 0x0001e20000100800 */
[----:B---3--:R-:W-:-:S02]  /*1a930*/  LEA R74, P4, R75, R86, 0x1 ;  /* 0x000000564b4a7211 */ /* 0x008fc400078808ff */
[----:B0-----:R-:W-:-:S03]  /*1a940*/  LEA R73, P6, R76, R86, 0x1 ;  /* 0x000000564c497211 */ /* 0x001fc600078c08ff */
[----:B------:R0:W-:Y:S04]  /*1a950*/  STL [R1+0x3150], R74 ;  /* 0x0031504a01007387 */ /* 0x0001e80000100800 */
[----:B------:R-:W-:Y:S01]  /*1a960*/  STL [R1+0x3144], R93 ;  /* 0x0031445d01007387 */ /* 0x000fe20000100800 */
[----:B0-----:R-:W-:-:S03]  /*1a970*/  LEA.HI.X.SX32 R74, R92, R87, 0x1, P5 ;  /* 0x000000575c4a7211 */ /* 0x001fc600028f0eff */
[----:B------:R0:W-:Y:S01]  /*1a980*/  STL [R1+0x3148], R73 ;  /* 0x0031484901007387 */ /* 0x0001e20000100800 */
[----:B------:R-:W-:-:S03]  /*1a990*/  LEA R92, P5, R77, R86, 0x1 ;  /* 0x000000564d5c7211 */ /* 0x000fc600078a08ff */
[----:B------:R1:W-:Y:S01]  /*1a9a0*/  STL [R1+0x313c], R74 ;  /* 0x00313c4a01007387 */ /* 0x0003e20000100800 */
[----:B0-----:R-:W-:-:S03]  /*1a9b0*/  LEA.HI.X.SX32 R73, R75, R87, 0x1, P4 ;  /* 0x000000574b497211 */ /* 0x001fc600020f0eff */
[----:B------:R-:W-:Y:S01]  /*1a9c0*/  STL [R1+0x3140], R92 ;  /* 0x0031405c01007387 */ /* 0x000fe20000100800 */
[----:B-1----:R-:W-:-:S03]  /*1a9d0*/  LEA R74, P4, R78, R86, 0x1 ;  /* 0x000000564e4a7211 */ /* 0x002fc600078808ff */
[----:B------:R0:W-:Y:S01]  /*1a9e0*/  STL [R1+0x3134], R73 ;  /* 0x0031344901007387 */ /* 0x0001e20000100800 */
[----:B------:R-:W-:-:S03]  /*1a9f0*/  LEA.HI.X.SX32 R75, R76, R87, 0x1, P6 ;  /* 0x000000574c4b7211 */ /* 0x000fc600030f0eff */
[----:B------:R1:W-:Y:S01]  /*1aa00*/  STL [R1+0x3138], R74 ;  /* 0x0031384a01007387 */ /* 0x0003e20000100800 */
[----:B0-----:R-:W-:-:S03]  /*1aa10*/  LEA R73, P6, R79, R86, 0x1 ;  /* 0x000000564f497211 */ /* 0x001fc600078c08ff */
[----:B------:R0:W-:Y:S01]  /*1aa20*/  STL [R1+0x312c], R75 ;  /* 0x00312c4b01007387 */ /* 0x0001e20000100800 */
[----:B-1----:R-:W-:-:S03]  /*1aa30*/  LEA.HI.X.SX32 R74, R77, R87, 0x1, P5 ;  /* 0x000000574d4a7211 */ /* 0x002fc600028f0eff */
[----:B------:R1:W-:Y:S04]  /*1aa40*/  STL [R1+0x3130], R73 ;  /* 0x0031304901007387 */ /* 0x0003e80000100800 */
[----:B------:R3:W-:Y:S01]  /*1aa50*/  STL [R1+0x3124], R74 ;  /* 0x0031244a01007387 */ /* 0x0007e20000100800 */
[----:B0-----:R-:W-:Y:S02]  /*1aa60*/  LEA R75, P5, R80, R86, 0x1 ;  /* 0x00000056504b7211 */ /* 0x001fe400078a08ff */
[----:B-1----:R-:W-:-:S03]  /*1aa70*/  LEA.HI.X.SX32 R73, R78, R87, 0x1, P4 ;  /* 0x000000574e497211 */ /* 0x002fc600020f0eff */
[----:B------:R0:W-:Y:S01]  /*1aa80*/  STL [R1+0x3128], R75 ;  /* 0x0031284b01007387 */ /* 0x0001e20000100800 */
[----:B---3--:R-:W-:-:S03]  /*1aa90*/  LEA R74, P4, R81, R86, 0x1 ;  /* 0x00000056514a7211 */ /* 0x008fc600078808ff */
[----:B------:R1:W-:Y:S04]  /*1aaa0*/  STL [R1+0x311c], R73 ;  /* 0x00311c4901007387 */ /* 0x0003e80000100800 */
[----:B------:R3:W-:Y:S01]  /*1aab0*/  STL [R1+0x3120], R74 ;  /* 0x0031204a01007387 */ /* 0x0007e20000100800 */
[----:B0-----:R-:W-:Y:S02]  /*1aac0*/  LEA.HI.X.SX32 R75, R79, R87, 0x1, P6 ;  /* 0x000000574f4b7211 */ /* 0x001fe400030f0eff */
[----:B-1----:R-:W-:-:S03]  /*1aad0*/  LEA R73, P6, R82, R86, 0x1 ;  /* 0x0000005652497211 */ /* 0x002fc600078c08ff */
[----:B------:R0:W-:Y:S01]  /*1aae0*/  STL [R1+0x3114], R75 ;  /* 0x0031144b01007387 */ /* 0x0001e20000100800 */
[----:B---3--:R-:W-:-:S03]  /*1aaf0*/  LEA.HI.X.SX32 R74, R80, R87, 0x1, P5 ;  /* 0x00000057504a7211 */ /* 0x008fc600028f0eff */
[----:B------:R1:W-:Y:S04]  /*1ab00*/  STL [R1+0x3118], R73 ;  /* 0x0031184901007387 */ /* 0x0003e80000100800 */
[----:B------:R3:W-:Y:S01]  /*1ab10*/  STL [R1+0x310c], R74 ;  /* 0x00310c4a01007387 */ /* 0x0007e20000100800 */
[----:B0-----:R-:W-:Y:S02]  /*1ab20*/  LEA R75, P5, R83, R86, 0x1 ;  /* 0x00000056534b7211 */ /* 0x001fe400078a08ff */
[----:B-1----:R-:W-:-:S03]  /*1ab30*/  LEA.HI.X.SX32 R73, R81, R87, 0x1, P4 ;  /* 0x0000005751497211 */ /* 0x002fc600020f0eff */
[----:B------:R-:W-:Y:S01]  /*1ab40*/  STL [R1+0x3110], R75 ;  /* 0x0031104b01007387 */ /* 0x000fe20000100800 */
[----:B---3--:R-:W-:-:S03]  /*1ab50*/  LEA R74, P4, R84, R86, 0x1 ;  /* 0x00000056544a7211 */ /* 0x008fc600078808ff */
[----:B------:R0:W-:Y:S04]  /*1ab60*/  STL [R1+0x3104], R73 ;  /* 0x0031044901007387 */ /* 0x0001e80000100800 */
[----:B------:R1:W-:Y:S01]  /*1ab70*/  STL [R1+0x3108], R74 ;  /* 0x0031084a01007387 */ /* 0x0003e20000100800 */
[-C--:B0-----:R-:W-:Y:S02]  /*1ab80*/  LEA.HI.X.SX32 R73, R82, R87.reuse, 0x1, P6 ;  /* 0x0000005752497211 */ /* 0x081fe400030f0eff */
[----:B------:R-:W-:Y:S02]  /*1ab90*/  LEA R75, P6, R85, R86, 0x1 ;  /* 0x00000056554b7211 */ /* 0x000fe400078c08ff */
[----:B-1----:R-:W-:Y:S01]  /*1aba0*/  LEA.HI.X.SX32 R74, R83, R87, 0x1, P5 ;  /* 0x00000057534a7211 */ /* 0x002fe200028f0eff */
[----:B------:R0:W-:Y:S01]  /*1abb0*/  STL [R1+0x30f8], R73 ;  /* 0x0030f84901007387 */ /* 0x0001e20000100800 */
[----:B------:R-:W-:-:S02]  /*1abc0*/  IMAD R92, R88, 0x2, R85 ;  /* 0x00000002585c7824 */ /* 0x000fc400078e0255 */
[C-C-:B------:R-:W-:Y:S01]  /*1abd0*/  IMAD R93, R88.reuse, 0x2, R85.reuse ;  /* 0x00000002585d7824 */ /* 0x140fe200078e0255 */
[----:B------:R-:W-:Y:S04]  /*1abe0*/  STL [R1+0x30fc], R75 ;  /* 0x0030fc4b01007387 */ /* 0x000fe80000100800 */
[----:B------:R1:W-:Y:S01]  /*1abf0*/  STL [R1+0x30f0], R74 ;  /* 0x0030f04a01007387 */ /* 0x0003e20000100800 */
[----:B------:R-:W-:Y:S02]  /*1ac00*/  LEA R93, R88, R93, 0x1 ;  /* 0x0000005d585d7211 */ /* 0x000fe400078e08ff */
[----:B0-----:R-:W-:Y:S01]  /*1ac10*/  LEA R73, P5, R92, R86, 0x1 ;  /* 0x000000565c497211 */ /* 0x001fe200078a08ff */
[----:B-1----:R-:W-:-:S04]  /*1ac20*/  IMAD R74, R88, 0x2, R85 ;  /* 0x00000002584a7824 */ /* 0x002fc800078e0255 */
[----:B------:R-:W-:Y:S01]  /*1ac30*/  IMAD R74, R88, 0x2, R74 ;  /* 0x00000002584a7824 */ /* 0x000fe200078e024a */
[----:B------:R0:W-:Y:S01]  /*1ac40*/  STL [R1+0x30f4], R73 ;  /* 0x0030f44901007387 */ /* 0x0001e20000100800 */
[-C--:B------:R-:W-:Y:S01]  /*1ac50*/  LEA.HI.X.SX32 R76, R84, R87.reuse, 0x1, P4 ;  /* 0x00000057544c7211 */ /* 0x080fe200020f0eff */
[----:B------:R-:W-:Y:S01]  /*1ac60*/  IMAD R93, R88, 0x2, R93 ;  /* 0x00000002585d7824 */ /* 0x000fe200078e025d */
[----:B------:R-:W-:-:S03]  /*1ac70*/  LEA.HI.X.SX32 R75, R85, R87, 0x1, P6 ;  /* 0x00000057554b7211 */ /* 0x000fc600030f0eff */
[----:B------:R1:W-:Y:S01]  /*1ac80*/  STL [R1+0x30e8], R76 ;  /* 0x0030e84c01007387 */ /* 0x0003e20000100800 */
[----:B0-----:R-:W-:-:S05]  /*1ac90*/  LEA R73, P4, R74, R86, 0x1 ;  /* 0x000000564a497211 */ /* 0x001fca00078808ff */
[----:B------:R-:W-:Y:S01]  /*1aca0*/  STL [R1+0x30ec], R73 ;  /* 0x0030ec4901007387 */ /* 0x000fe20000100800 */
[----:B-1----:R-:W-:-:S03]  /*1acb0*/  LEA R76, P6, R93, R86, 0x1 ;  /* 0x000000565d4c7211 */ /* 0x002fc600078c08ff */
[----:B------:R0:W-:Y:S04]  /*1acc0*/  STL [R1+0x30e0], R75 ;  /* 0x0030e04b01007387 */ /* 0x0001e80000100800 */
[----:B------:R1:W-:Y:S01]  /*1acd0*/  STL [R1+0x30e4], R76 ;  /* 0x0030e44c01007387 */ /* 0x0003e20000100800 */
[-C--:B0-----:R-:W-:Y:S02]  /*1ace0*/  LEA.HI.X.SX32 R75, R92, R87.reuse, 0x1, P5 ;  /* 0x000000575c4b7211 */ /* 0x081fe400028f0eff */
[-C--:B------:R-:W-:Y:S02]  /*1acf0*/  LEA R77, P5, R36, R86.reuse, 0x1 ;  /* 0x00000056244d7211 */ /* 0x080fe400078a08ff */
[----:B-1----:R-:W-:Y:S01]  /*1ad00*/  LEA.HI.X.SX32 R76, R74, R87, 0x1, P4 ;  /* 0x000000574a4c7211 */ /* 0x002fe200020f0eff */
[----:B------:R0:W-:Y:S04]  /*1ad10*/  STL [R1+0x30d8], R75 ;  /* 0x0030d84b01007387 */ /* 0x0001e80000100800 */
[----:B------:R1:W-:Y:S01]  /*1ad20*/  STL [R1+0x30dc], R77 ;  /* 0x0030dc4d01007387 */ /* 0x0003e20000100800 */
[----:B0-----:R-:W-:-:S03]  /*1ad30*/  LEA R75, P4, R35, R86, 0x1 ;  /* 0x00000056234b7211 */ /* 0x001fc600078808ff */
[----:B------:R0:W-:Y:S04]  /*1ad40*/  STL [R1+0x30d0], R76 ;  /* 0x0030d04c01007387 */ /* 0x0001e80000100800 */
[----:B------:R3:W-:Y:S01]  /*1ad50*/  STL [R1+0x30d4], R75 ;  /* 0x0030d44b01007387 */ /* 0x0007e20000100800 */
[-C--:B-1----:R-:W-:Y:S02]  /*1ad60*/  LEA.HI.X.SX32 R77, R36, R87.reuse, 0x1, P5 ;  /* 0x00000057244d7211 */ /* 0x082fe400028f0eff */
[----:B0-----:R-:W-:Y:S02]  /*1ad70*/  LEA.HI.X.SX32 R76, R93, R87, 0x1, P6 ;  /* 0x000000575d4c7211 */ /* 0x001fe400030f0eff */
[----:B---3--:R-:W-:-:S03]  /*1ad80*/  LEA R75, P6, R34, R86, 0x1 ;  /* 0x00000056224b7211 */ /* 0x008fc600078c08ff */
[----:B------:R0:W-:Y:S01]  /*1ad90*/  STL [R1+0x30c8], R76 ;  /* 0x0030c84c01007387 */ /* 0x0001e20000100800 */
[----:B------:R-:W-:-:S03]  /*1ada0*/  LEA.HI.X.SX32 R78, R35, R87, 0x1, P4 ;  /* 0x00000057234e7211 */ /* 0x000fc600020f0eff */
[----:B------:R-:W3:Y:S04]  /*1adb0*/  LDL.LU R36, [R1+0x41b4] ;  /* 0x0041b40001247983 */ /* 0x000ee80000300800 */
[----:B------:R-:W-:Y:S01]  /*1adc0*/  STL [R1+0x30cc], R75 ;  /* 0x0030cc4b01007387 */ /* 0x000fe20000100800 */
[----:B0-----:R-:W-:-:S03]  /*1add0*/  LEA R76, P5, R33, R86, 0x1 ;  /* 0x00000056214c7211 */ /* 0x001fc600078a08ff */
[----:B------:R0:W-:Y:S04]  /*1ade0*/  STL [R1+0x30c0], R77 ;  /* 0x0030c04d01007387 */ /* 0x0001e80000100800 */
[----:B------:R-:W2:Y:S04]  /*1adf0*/  LDL.LU R35, [R1+0x41b0] ;  /* 0x0041b00001237983 */ /* 0x000ea80000300800 */
[----:B------:R-:W-:Y:S01]  /*1ae00*/  STL [R1+0x30c4], R76 ;  /* 0x0030c44c01007387 */ /* 0x000fe20000100800 */
[----:B0-----:R-:W-:-:S03]  /*1ae10*/  LEA R77, P4, R32, R86, 0x1 ;  /* 0x00000056204d7211 */ /* 0x001fc600078808ff */
[----:B------:R0:W-:Y:S01]  /*1ae20*/  STL [R1+0x30b8], R78 ;  /* 0x0030b84e01007387 */ /* 0x0001e20000100800 */
[----:B------:R-:W-:-:S03]  /*1ae30*/  LEA.HI.X.SX32 R79, R33, R87, 0x1, P5 ;  /* 0x00000057214f7211 */ /* 0x000fc600028f0eff */
[----:B------:R1:W-:Y:S01]  /*1ae40*/  STL [R1+0x30bc], R77 ;  /* 0x0030bc4d01007387 */ /* 0x0003e20000100800 */
[----:B0-----:R-:W-:-:S03]  /*1ae50*/  LEA.HI.X.SX32 R78, R34, R87, 0x1, P6 ;  /* 0x00000057224e7211 */ /* 0x001fc600030f0eff */
[----:B------:R-:W2:Y:S01]  /*1ae60*/  LDL.LU R34, [R1+0x41ac] ;  /* 0x0041ac0001227983 */ /* 0x000ea20000300800 */
[----:B-1----:R-:W-:-:S03]  /*1ae70*/  LEA R77, P6, R31, R86, 0x1 ;  /* 0x000000561f4d7211 */ /* 0x002fc600078c08ff */
[----:B------:R0:W-:Y:S01]  /*1ae80*/  STL [R1+0x30b0], R78 ;  /* 0x0030b04e01007387 */ /* 0x0001e20000100800 */
[----:B------:R-:W-:-:S03]  /*1ae90*/  LEA.HI.X.SX32 R80, R32, R87, 0x1, P4 ;  /* 0x0000005720507211 */ /* 0x000fc600020f0eff */
[----:B------:R-:W2:Y:S04]  /*1aea0*/  LDL.LU R33, [R1+0x41a8] ;  /* 0x0041a80001217983 */ /* 0x000ea80000300800 */
        /* <DEDUP_REMOVED lines=47> */
[----:B------:R0:W-:Y:S01]  /*1b1a0*/  STL [R1+0x3060], R85 ;  /* 0x0030605501007387 */ /* 0x0001e20000100800 */
[----:B------:R-:W-:-:S03]  /*1b1b0*/  LEA.HI.X.SX32 R93, R22, R87, 0x1, P6 ;  /* 0x00000057165d7211 */ /* 0x000fc600030f0eff */
[----:B------:R-:W2:Y:S01]  /*1b1c0*/  LDL.LU R23, [R1+0x4180] ;  /* 0x0041800001177983 */ /* 0x000ea20000300800 */
[----:B0-----:R-:W-:-:S03]  /*1b1d0*/  LEA R85, P4, R20, R86, 0x1 ;  /* 0x0000005614557211 */ /* 0x001fc600078808ff */
[----:B------:R-:W-:Y:S04]  /*1b1e0*/  STL [R1+0x3064], R84 ;  /* 0x0030645401007387 */ /* 0x000fe80000100800 */
[----:B------:R0:W-:Y:S04]  /*1b1f0*/  STL [R1+0x3058], R92 ;  /* 0x0030585c01007387 */ /* 0x0001e80000100800 */
[----:B------:R1:W-:Y:S04]  /*1b200*/  STL [R1+0x305c], R85 ;  /* 0x00305c5501007387 */ /* 0x0003e80000100800 */
[----:B------:R-:W2:Y:S01]  /*1b210*/  LDL.LU R22, [R1+0x417c] ;  /* 0x00417c0001167983 */ /* 0x000ea20000300800 */
[----:B0-----:R-:W-:-:S02]  /*1b220*/  LEA.HI.X.SX32 R92, R21, R87, 0x1, P5 ;  /* 0x00000057155c7211 */ /* 0x001fc400028f0eff */
[-C--:B-1----:R-:W-:Y:S01]  /*1b230*/  LEA R85, P6, R19, R86.reuse, 0x1 ;  /* 0x0000005613557211 */ /* 0x082fe200078c08ff */
[----:B------:R0:W-:Y:S04]  /*1b240*/  STL [R1+0x3050], R93 ;  /* 0x0030505d01007387 */ /* 0x0001e80000100800 */
[----:B------:R-:W2:Y:S04]  /*1b250*/  LDL.LU R21, [R1+0x4178] ;  /* 0x0041780001157983 */ /* 0x000ea80000300800 */
[----:B------:R-:W-:Y:S01]  /*1b260*/  STL [R1+0x3054], R85 ;  /* 0x0030545501007387 */ /* 0x000fe20000100800 */
[----:B0-----:R-:W-:-:S03]  /*1b270*/  LEA R93, P5, R18, R86, 0x1 ;  /* 0x00000056125d7211 */ /* 0x001fc600078a08ff */
[----:B------:R0:W-:Y:S02]  /*1b280*/  STL [R1+0x3048], R92 ;  /* 0x0030485c01007387 */ /* 0x0001e40000100800 */
[----:B0-----:R-:W-:Y:S02]  /*1b290*/  LEA.HI.X.SX32 R92, R20, R87, 0x1, P4 ;  /* 0x00000057145c7211 */ /* 0x001fe400020f0eff */
[----:B------:R-:W2:Y:S04]  /*1b2a0*/  LDL.LU R20, [R1+0x4174] ;  /* 0x0041740001147983 */ /* 0x000ea80000300800 */
[----:B------:R0:W-:Y:S04]  /*1b2b0*/  STL [R1+0x304c], R93 ;  /* 0x00304c5d01007387 */ /* 0x0001e80000100800 */
[----:B------:R-:W-:Y:S01]  /*1b2c0*/  STL [R1+0x3040], R92 ;  /* 0x0030405c01007387 */ /* 0x000fe20000100800 */
[----:B0-----:R-:W-:-:S05]  /*1b2d0*/  LEA R93, P4, R17, R86, 0x1 ;  /* 0x00000056115d7211 */ /* 0x001fca00078808ff */
[----:B------:R0:W-:Y:S01]  /*1b2e0*/  STL [R1+0x3044], R93 ;  /* 0x0030445d01007387 */ /* 0x0001e20000100800 */
[-C--:B------:R-:W-:Y:S02]  /*1b2f0*/  LEA.HI.X.SX32 R18, R18, R87.reuse, 0x1, P5 ;  /* 0x0000005712127211 */ /* 0x080fe400028f0eff */
[-C--:B0-----:R-:W-:Y:S02]  /*1b300*/  LEA.HI.X.SX32 R93, R19, R87.reuse, 0x1, P6 ;  /* 0x00000057135d7211 */ /* 0x081fe400030f0eff */
[----:B------:R-:W2:Y:S04]  /*1b310*/  LDL.LU R19, [R1+0x4170] ;  /* 0x0041700001137983 */ /* 0x000ea80000300800 */
[----:B------:R0:W-:Y:S01]  /*1b320*/  STL [R1+0x3038], R93 ;  /* 0x0030385d01007387 */ /* 0x0001e20000100800 */
[----:B------:R-:W-:-:S02]  /*1b330*/  LEA.HI.X.SX32 R17, R17, R87, 0x1, P4 ;  /* 0x0000005711117211 */ /* 0x000fc400020f0eff */
[----:B0-----:R-:W-:-:S05]  /*1b340*/  LEA R93, P6, R72, R86, 0x1 ;  /* 0x00000056485d7211 */ /* 0x001fca00078c08ff */
[----:B------:R-:W-:Y:S04]  /*1b350*/  STL [R1+0x303c], R93 ;  /* 0x00303c5d01007387 */ /* 0x000fe80000100800 */
[----:B------:R0:W-:Y:S01]  /*1b360*/  STL [R1+0x3030], R18 ;  /* 0x0030301201007387 */ /* 0x0001e20000100800 */
[----:B------:R-:W-:Y:S02]  /*1b370*/  LEA.HI.X.SX32 R72, R72, R87, 0x1, P6 ;  /* 0x0000005748487211 */ /* 0x000fe400030f0eff */
[----:B0-----:R-:W-:-:S05]  /*1b380*/  LEA R18, P5, R71, R86, 0x1 ;  /* 0x0000005647127211 */ /* 0x001fca00078a08ff */
[----:B------:R0:W-:Y:S04]  /*1b390*/  STL [R1+0x3034], R18 ;  /* 0x0030341201007387 */ /* 0x0001e80000100800 */
[----:B0-----:R-:W2:Y:S04]  /*1b3a0*/  LDL.LU R18, [R1+0x416c] ;  /* 0x00416c0001127983 */ /* 0x001ea80000300800 */
[----:B------:R0:W-:Y:S01]  /*1b3b0*/  STL [R1+0x3028], R17 ;  /* 0x0030281101007387 */ /* 0x0001e20000100800 */
[----:B------:R-:W-:Y:S02]  /*1b3c0*/  LEA.HI.X.SX32 R71, R71, R87, 0x1, P5 ;  /* 0x0000005747477211 */ /* 0x000fe400028f0eff */
[----:B0-----:R-:W-:-:S05]  /*1b3d0*/  LEA R17, P4, R70, R86, 0x1 ;  /* 0x0000005646117211 */ /* 0x001fca00078808ff */
[----:B------:R-:W-:Y:S04]  /*1b3e0*/  STL [R1+0x302c], R17 ;  /* 0x00302c1101007387 */ /* 0x000fe80000100800 */
[----:B------:R0:W-:Y:S02]  /*1b3f0*/  STL [R1+0x3020], R72 ;  /* 0x0030204801007387 */ /* 0x0001e40000100800 */
[----:B0-----:R-:W-:-:S05]  /*1b400*/  LEA R72, P6, R69, R86, 0x1 ;  /* 0x0000005645487211 */ /* 0x001fca00078c08ff */
[----:B------:R0:W-:Y:S04]  /*1b410*/  STL [R1+0x3024], R72 ;  /* 0x0030244801007387 */ /* 0x0001e80000100800 */
[----:B------:R1:W-:Y:S01]  /*1b420*/  STL [R1+0x3018], R71 ;  /* 0x0030184701007387 */ /* 0x0003e20000100800 */
[-C--:B0-----:R-:W-:Y:S02]  /*1b430*/  LEA R72, P5, R16, R86.reuse, 0x1 ;  /* 0x0000005610487211 */ /* 0x081fe400078a08ff */
[-C--:B-1----:R-:W-:Y:S02]  /*1b440*/  LEA.HI.X.SX32 R71, R70, R87.reuse, 0x1, P4 ;  /* 0x0000005746477211 */ /* 0x082fe400020f0eff */
[----:B------:R-:W-:Y:S01]  /*1b450*/  LEA R70, P4, R15, R86, 0x1 ;  /* 0x000000560f467211 */ /* 0x000fe200078808ff */
[----:B------:R-:W-:Y:S04]  /*1b460*/  STL [R1+0x301c], R72 ;  /* 0x00301c4801007387 */ /* 0x000fe80000100800 */
[----:B------:R0:W-:Y:S04]  /*1b470*/  STL [R1+0x3010], R71 ;  /* 0x0030104701007387 */ /* 0x0001e80000100800 */
[----:B------:R1:W-:Y:S01]  /*1b480*/  STL [R1+0x3014], R70 ;  /* 0x0030144601007387 */ /* 0x0003e20000100800 */
[----:B0-----:R-:W-:-:S02]  /*1b490*/  LEA.HI.X.SX32 R71, R69, R87, 0x1, P6 ;  /* 0x0000005745477211 */ /* 0x001fc400030f0eff */
[----:B------:R-:W-:Y:S02]  /*1b4a0*/  LEA.HI.X.SX32 R69, R16, R87, 0x1, P5 ;  /* 0x0000005710457211 */ /* 0x000fe400028f0eff */
[-C--:B-1----:R-:W-:Y:S01]  /*1b4b0*/  LEA R70, P6, R37, R86.reuse, 0x1 ;  /* 0x0000005625467211 */ /* 0x082fe200078c08ff */
[----:B------:R0:W-:Y:S04]  /*1b4c0*/  STL [R1+0x3008], R71 ;  /* 0x0030084701007387 */ /* 0x0001e80000100800 */
[----:B------:R1:W-:Y:S04]  /*1b4d0*/  STL [R1+0x300c], R70 ;  /* 0x00300c4601007387 */ /* 0x0003e80000100800 */
[----:B------:R3:W-:Y:S01]  /*1b4e0*/  STL [R1+0x3000], R69 ;  /* 0x0030004501007387 */ /* 0x0007e20000100800 */
[----:B0-----:R-:W-:-:S02]  /*1b4f0*/  LEA R71, P5, R14, R86, 0x1 ;  /* 0x000000560e477211 */ /* 0x001fc400078a08ff */
[----:B-1----:R-:W-:-:S03]  /*1b500*/  LEA.HI.X.SX32 R70, R15, R87, 0x1, P4 ;  /* 0x000000570f467211 */ /* 0x002fc600020f0eff */
[----:B------:R-:W-:Y:S01]  /*1b510*/  STL [R1+0x3004], R71 ;  /* 0x0030044701007387 */ /* 0x000fe20000100800 */
[----:B---3--:R-:W-:-:S03]  /*1b520*/  LEA R69, P4, R13, R86, 0x1 ;  /* 0x000000560d457211 */ /* 0x008fc600078808ff */
[----:B------:R0:W-:Y:S01]  /*1b530*/  STL [R1+0x2ff8], R70 ;  /* 0x002ff84601007387 */ /* 0x0001e20000100800 */
[----:B------:R-:W-:-:S03]  /*1b540*/  IMAD R10, R88, 0x2, R11 ;  /* 0x00000002580a7824 */ /* 0x000fc600078e020b */
[----:B------:R1:W-:Y:S01]  /*1b550*/  STL [R1+0x2ffc], R69 ;  /* 0x002ffc4501007387 */ /* 0x0003e20000100800 */
[----:B------:R-:W-:Y:S01]  /*1b560*/  VIADD R8, R0, 0x1bc ;  /* 0x000001bc00087836 */ /* 0x000fe20000000000 */
[-C--:B0-----:R-:W-:Y:S02]  /*1b570*/  LEA.HI.X.SX32 R70, R37, R87.reuse, 0x1, P6 ;  /* 0x0000005725467211 */ /* 0x081fe400030f0eff */
[----:B------:R-:W-:Y:S02]  /*1b580*/  LEA.HI.X.SX32 R37, R14, R87, 0x1, P5 ;  /* 0x000000570e257211 */ /* 0x000fe400028f0eff */
[----:B-1----:R-:W-:Y:S01]  /*1b590*/  LEA R69, P6, R12, R86, 0x1 ;  /* 0x000000560c457211 */ /* 0x002fe200078c08ff */
[----:B------:R0:W-:Y:S01]  /*1b5a0*/  STL [R1+0x2ff0], R70 ;  /* 0x002ff04601007387 */ /* 0x0001e20000100800 */
[----:B------:R-:W-:-:S03]  /*1b5b0*/  IMAD R9, R88, 0x2, R10 ;  /* 0x0000000258097824 */ /* 0x000fc600078e020a */
[----:B------:R1:W-:Y:S01]  /*1b5c0*/  STL [R1+0x2ff4], R69 ;  /* 0x002ff44501007387 */ /* 0x0003e20000100800 */
[----:B------:R-:W-:-:S03]  /*1b5d0*/  ISETP.GE.AND P3, PT, R8, RZ, PT ;  /* 0x000000ff0800720c */ /* 0x000fc60003f66270 */
[----:B------:R3:W-:Y:S01]  /*1b5e0*/  STL [R1+0x2fe8], R37 ;  /* 0x002fe82501007387 */ /* 0x0007e20000100800 */
[-C--:B0-----:R-:W-:Y:S02]  /*1b5f0*/  LEA R70, P5, R11, R86.reuse, 0x1 ;  /* 0x000000560b467211 */ /* 0x081fe400078a08ff */
[-C--:B-1----:R-:W-:Y:S01]  /*1b600*/  LEA.HI.X.SX32 R69, R13, R87.reuse, 0x1, P4 ;  /* 0x000000570d457211 */ /* 0x082fe200020f0eff */
[----:B------:R-:W-:Y:S01]  /*1b610*/  IMAD R8, R88, 0x2, R9 ;  /* 0x0000000258087824 */ /* 0x000fe200078e0209 */
[----:B---3--:R-:W-:Y:S01]  /*1b620*/  LEA R37, P4, R10, R86, 0x1 ;  /* 0x000000560a257211 */ /* 0x008fe200078808ff */
[----:B------:R-:W-:Y:S01]  /*1b630*/  STL [R1+0x2fec], R70 ;  /* 0x002fec4601007387 */ /* 0x000fe20000100800 */
[----:B------:R-:W-:-:S03]  /*1b640*/  LEA.HI.X.SX32 R12, R12, R87, 0x1, P6 ;  /* 0x000000570c0c7211 */ /* 0x000fc600030f0eff */
[----:B------:R0:W-:Y:S01]  /*1b650*/  STL [R1+0x2fe0], R69 ;  /* 0x002fe04501007387 */ /* 0x0001e20000100800 */
[----:B------:R-:W-:-:S03]  /*1b660*/  IMAD R3, R88, 0x2, R8 ;  /* 0x0000000258037824 */ /* 0x000fc600078e0208 */
[----:B------:R1:W-:Y:S01]  /*1b670*/  STL [R1+0x2fe4], R37 ;  /* 0x002fe42501007387 */ /* 0x0003e20000100800 */
[----:B0-----:R-:W-:-:S03]  /*1b680*/  LEA R69, P6, R9, R86, 0x1 ;  /* 0x0000005609457211 */ /* 0x001fc600078c08ff */
[----:B------:R-:W-:Y:S01]  /*1b690*/  STL [R1+0x2fd8], R12 ;  /* 0x002fd80c01007387 */ /* 0x000fe20000100800 */
[----:B-1----:R-:W-:-:S03]  /*1b6a0*/  LEA.HI.X.SX32 R37, R11, R87, 0x1, P5 ;  /* 0x000000570b257211 */ /* 0x002fc600028f0eff */
[----:B------:R-:W-:Y:S01]  /*1b6b0*/  STL [R1+0x2fdc], R69 ;  /* 0x002fdc4501007387 */ /* 0x000fe20000100800 */
[-C--:B------:R-:W-:Y:S01]  /*1b6c0*/  LEA R11, P5, R8, R86.reuse, 0x1 ;  /* 0x00000056080b7211 */ /* 0x080fe200078a08ff */
[----:B------:R-:W-:Y:S01]  /*1b6d0*/  IMAD R2, R88, 0x2, R3 ;  /* 0x0000000258027824 */ /* 0x000fe200078e0203 */
[----:B------:R-:W-:Y:S01]  /*1b6e0*/  LEA.HI.X.SX32 R10, R10, R87, 0x1, P4 ;  /* 0x000000570a0a7211 */ /* 0x000fe200020f0eff */
[----:B------:R0:W-:Y:S02]  /*1b6f0*/  STL [R1+0x2fd0], R37 ;  /* 0x002fd02501007387 */ /* 0x0001e40000100800 */
[----:B------:R-:W-:Y:S02]  /*1b700*/  IMAD R73, R88, 0x2, R2 ;  /* 0x0000000258497824 */ /* 0x000fe400078e0202 */
[----:B------:R-:W-:Y:S01]  /*1b710*/  STL [R1+0x2fd4], R11 ;  /* 0x002fd40b01007387 */ /* 0x000fe20000100800 */
[----:B0-----:R-:W-:-:S03]  /*1b720*/  LEA R37, P4, R3, R86, 0x1 ;  /* 0x0000005603257211 */ /* 0x001fc600078808ff */
[----:B------:R0:W-:Y:S01]  /*1b730*/  STL [R1+0x2fc8], R10 ;  /* 0x002fc80a01007387 */ /* 0x0001e20000100800 */
[----:B------:R-:W-:-:S03]  /*1b740*/  IMAD R74, R88, 0x2, R73 ;  /* 0x00000002584a7824 */ /* 0x000fc600078e0249 */
[----:B------:R1:W-:Y:S01]  /*1b750*/  STL [R1+0x2fcc], R37 ;  /* 0x002fcc2501007387 */ /* 0x0003e20000100800 */
[-C--:B0-----:R-:W-:Y:S02]  /*1b760*/  LEA.HI.X.SX32 R10, R9, R87.reuse, 0x1, P6 ;  /* 0x00000057090a7211 */ /* 0x081fe400030f0eff */
[-C--:B------:R-:W-:Y:S02]  /*1b770*/  LEA.HI.X.SX32 R9, R8, R87.reuse, 0x1, P5 ;  /* 0x0000005708097211 */ /* 0x080fe400028f0eff */
[-C--:B-1----:R-:W-:Y:S02]  /*1b780*/  LEA R37, P6, R2, R86.reuse, 0x1 ;  /* 0x0000005602257211 */ /* 0x082fe400078c08ff */
[-C--:B------:R-:W-:Y:S01]  /*1b790*/  LEA.HI.X.SX32 R8, R3, R87.reuse, 0x1, P4 ;  /* 0x0000005703087211 */ /* 0x080fe200020f0eff */
[----:B------:R-:W-:Y:S01]  /*1b7a0*/  IMAD R75, R88, 0x2, R74 ;  /* 0x00000002584b7824 */ /* 0x000fe200078e024a */
[----:B------:R-:W-:Y:S01]  /*1b7b0*/  LEA.HI.X.SX32 R3, R2, R87, 0x1, P6 ;  /* 0x0000005702037211 */ /* 0x000fe200030f0eff */
[----:B------:R-:W-:Y:S01]  /*1b7c0*/  STL [R1+0x2fc0], R10 ;  /* 0x002fc00a01007387 */ /* 0x000fe20000100800 */
[----:B------:R-:W-:-:S03]  /*1b7d0*/  LEA R2, P4, R73, R86, 0x1 ;  /* 0x0000005649027211 */ /* 0x000fc600078808ff */
[----:B------:R-:W-:Y:S01]  /*1b7e0*/  STL [R1+0x2fc4], R37 ;  /* 0x002fc42501007387 */ /* 0x000fe20000100800 */
[----:B------:R-:W-:-:S03]  /*1b7f0*/  IMAD R76, R88, 0x2, R75 ;  /* 0x00000002584c7824 */ /* 0x000fc600078e024b */
[----:B------:R-:W-:Y:S04]  /*1b800*/  STL [R1+0x2fbc], R9 ;  /* 0x002fbc0901007387 */ /* 0x000fe80000100800 */
[----:B------:R0:W-:Y:S04]  /*1b810*/  STL [R1+0x2fb8], R8 ;  /* 0x002fb80801007387 */ /* 0x0001e80000100800 */
[----:B------:R1:W-:Y:S01]  /*1b820*/  STL [R1+0x2fa8], R3 ;  /* 0x002fa80301007387 */ /* 0x0003e20000100800 */
[----:B------:R-:W-:-:S03]  /*1b830*/  IMAD R77, R88, 0x2, R76 ;  /* 0x00000002584d7824 */ /* 0x000fc600078e024c */
[----:B------:R3:W-:Y:S01]  /*1b840*/  STL [R1+0x2fac], R2 ;  /* 0x002fac0201007387 */ /* 0x0007e20000100800 */
[-C--:B0-----:R-:W-:Y:S02]  /*1b850*/  LEA R8, P5, R74, R86.reuse, 0x1 ;  /* 0x000000564a087211 */ /* 0x081fe400078a08ff */
[----:B-1----:R-:W-:-:S03]  /*1b860*/  LEA R3, P6, R75, R86, 0x1 ;  /* 0x000000564b037211 */ /* 0x002fc600078c08ff */
[----:B------:R-:W-:Y:S01]  /*1b870*/  STL [R1+0x2fb0], R8 ;  /* 0x002fb00801007387 */ /* 0x000fe20000100800 */
[----:B---3--:R-:W-:-:S03]  /*1b880*/  LEA.HI.X.SX32 R2, R73, R87, 0x1, P4 ;  /* 0x0000005749027211 */ /* 0x008fc600020f0eff */
[----:B------:R0:W-:Y:S01]  /*1b890*/  STL [R1+0x2fb4], R3 ;  /* 0x002fb40301007387 */ /* 0x0001e20000100800 */
[-C--:B------:R-:W-:Y:S01]  /*1b8a0*/  LEA.HI.X.SX32 R37, R74, R87.reuse, 0x1, P5 ;  /* 0x000000574a257211 */ /* 0x080fe200028f0eff */
[----:B------:R-:W-:Y:S02]  /*1b8b0*/  IMAD R78, R88, 0x2, R77 ;  /* 0x00000002584e7824 */ /* 0x000fe400078e024d */
[----:B------:R1:W-:Y:S01]  /*1b8c0*/  STL [R1+0x2fa4], R2 ;  /* 0x002fa40201007387 */ /* 0x0003e20000100800 */
[----:B0-----:R-:W-:-:S03]  /*1b8d0*/  LEA.HI.X.SX32 R3, R75, R87, 0x1, P6 ;  /* 0x000000574b037211 */ /* 0x001fc600030f0eff */
[----:B------:R0:W-:Y:S01]  /*1b8e0*/  STL [R1+0x2fa0], R37 ;  /* 0x002fa02501007387 */ /* 0x0001e20000100800 */
[----:B-1----:R-:W-:-:S03]  /*1b8f0*/  LEA R2, P4, R76, R86, 0x1 ;  /* 0x000000564c027211 */ /* 0x002fc600078808ff */
[----:B------:R1:W-:Y:S01]  /*1b900*/  STL [R1+0x2f90], R3 ;  /* 0x002f900301007387 */ /* 0x0003e20000100800 */
[----:B------:R-:W-:-:S03]  /*1b910*/  IMAD R79, R88, 0x2, R78 ;  /* 0x00000002584f7824 */ /* 0x000fc600078e024e */
[----:B------:R3:W-:Y:S01]  /*1b920*/  STL [R1+0x2f94], R2 ;  /* 0x002f940201007387 */ /* 0x0007e20000100800 */
[CC--:B0-----:R-:W-:Y:S02]  /*1b930*/  LEA R37, P5, R77.reuse, R86.reuse, 0x1 ;  /* 0x000000564d257211 */ /* 0x0c1fe400078a08ff */
[----:B-1----:R-:W-:Y:S01]  /*1b940*/  LEA R3, P6, R78, R86, 0x1 ;  /* 0x000000564e037211 */ /* 0x002fe200078c08ff */
[----:B------:R-:W-:Y:S01]  /*1b950*/  IMAD R80, R88, 0x2, R79 ;  /* 0x0000000258507824 */ /* 0x000fe200078e024f */
[-C--:B---3--:R-:W-:Y:S01]  /*1b960*/  LEA.HI.X.SX32 R2, R76, R87.reuse, 0x1, P4 ;  /* 0x000000574c027211 */ /* 0x088fe200020f0eff */
[----:B------:R0:W-:Y:S02]  /*1b970*/  STL [R1+0x2f98], R37 ;  /* 0x002f982501007387 */ /* 0x0001e40000100800 */
[----:B------:R-:W-:Y:S02]  /*1b980*/  IMAD R81, R88, 0x2, R80 ;  /* 0x0000000258517824 */ /* 0x000fe400078e0250 */
[----:B------:R1:W-:Y:S04]  /*1b990*/  STL [R1+0x2f9c], R3 ;  /* 0x002f9c0301007387 */ /* 0x0003e80000100800 */
[----:B------:R3:W-:Y:S01]  /*1b9a0*/  STL [R1+0x2f8c], R2 ;  /* 0x002f8c0201007387 */ /* 0x0007e20000100800 */
[----:B0-----:R-:W-:-:S02]  /*1b9b0*/  LEA.HI.X.SX32 R37, R77, R87, 0x1, P5 ;  /* 0x000000574d257211 */ /* 0x001fc400028f0eff */
[----:B-1----:R-:W-:-:S03]  /*1b9c0*/  LEA.HI.X.SX32 R3, R78, R87, 0x1, P6 ;  /* 0x000000574e037211 */ /* 0x002fc600030f0eff */
[----:B------:R0:W-:Y:S01]  /*1b9d0*/  STL [R1+0x2f88], R37 ;  /* 0x002f882501007387 */ /* 0x0001e20000100800 */
[----:B---3--:R-:W-:-:S03]  /*1b9e0*/  LEA R2, P4, R79, R86, 0x1 ;  /* 0x000000564f027211 */ /* 0x008fc600078808ff */
[----:B------:R1:W-:Y:S01]  /*1b9f0*/  STL [R1+0x2f78], R3 ;  /* 0x002f780301007387 */ /* 0x0003e20000100800 */
[----:B------:R-:W-:-:S03]  /*1ba00*/  IMAD R82, R88, 0x2, R81 ;  /* 0x0000000258527824 */ /* 0x000fc600078e0251 */
[----:B------:R3:W-:Y:S01]  /*1ba10*/  STL [R1+0x2f7c], R2 ;  /* 0x002f7c0201007387 */ /* 0x0007e20000100800 */
[-C--:B0-----:R-:W-:Y:S02]  /*1ba20*/  LEA R37, P5, R80, R86.reuse, 0x1 ;  /* 0x0000005650257211 */ /* 0x081fe400078a08ff */
[----:B-1----:R-:W-:Y:S02]  /*1ba30*/  LEA.HI.X.SX32 R3, R79, R87, 0x1, P4 ;  /* 0x000000574f037211 */ /* 0x002fe400020f0eff */
[----:B---3--:R-:W-:Y:S01]  /*1ba40*/  LEA R2, P6, R81, R86, 0x1 ;  /* 0x0000005651027211 */ /* 0x008fe200078c08ff */
[----:B------:R0:W-:Y:S01]  /*1ba50*/  STL [R1+0x2f80], R37 ;  /* 0x002f802501007387 */ /* 0x0001e20000100800 */
[----:B------:R-:W-:-:S03]  /*1ba60*/  IMAD R83, R88, 0x2, R82 ;  /* 0x0000000258537824 */ /* 0x000fc600078e0252 */
[----:B------:R1:W-:Y:S01]  /*1ba70*/  STL [R1+0x2f84], R2 ;  /* 0x002f840201007387 */ /* 0x0003e20000100800 */
[----:B------:R-:W-:-:S03]  /*1ba80*/  IMAD R84, R88, 0x2, R83 ;  /* 0x0000000258547824 */ /* 0x000fc600078e0253 */
[----:B------:R3:W-:Y:S01]  /*1ba90*/  STL [R1+0x2f74], R3 ;  /* 0x002f740301007387 */ /* 0x0007e20000100800 */
[----:B0-----:R-:W-:Y:S02]  /*1baa0*/  LEA R37, P4, R82, R86, 0x1 ;  /* 0x0000005652257211 */ /* 0x001fe400078808ff */
[-C--:B-1----:R-:W-:Y:S02]  /*1bab0*/  LEA.HI.X.SX32 R2, R80, R87.reuse, 0x1, P5 ;  /* 0x0000005750027211 */ /* 0x082fe400028f0eff */
[----:B---3--:R-:W-:-:S03]  /*1bac0*/  LEA.HI.X.SX32 R3, R81, R87, 0x1, P6 ;  /* 0x0000005751037211 */ /* 0x008fc600030f0eff */
[----:B------:R-:W-:Y:S01]  /*1bad0*/  STL [R1+0x2f70], R2 ;  /* 0x002f700201007387 */ /* 0x000fe20000100800 */
[----:B------:R-:W-:-:S03]  /*1bae0*/  IMAD R85, R88, 0x2, R84 ;  /* 0x0000000258557824 */ /* 0x000fc600078e0254 */
[----:B------:R0:W-:Y:S01]  /*1baf0*/  STL [R1+0x2f60], R3 ;  /* 0x002f600301007387 */ /* 0x0001e20000100800 */
[----:B------:R-:W-:-:S03]  /*1bb00*/  LEA.HI.X.SX32 R73, R82, R87, 0x1, P4 ;  /* 0x0000005752497211 */ /* 0x000fc600020f0eff */
[----:B------:R1:W-:Y:S01]  /*1bb10*/  STL [R1+0x2f64], R37 ;  /* 0x002f642501007387 */ /* 0x0003e20000100800 */
[-C--:B0-----:R-:W-:Y:S02]  /*1bb20*/  LEA R3, P5, R83, R86.reuse, 0x1 ;  /* 0x0000005653037211 */ /* 0x081fe400078a08ff */
[----:B-1----:R-:W-:-:S03]  /*1bb30*/  LEA R37, P6, R84, R86, 0x1 ;  /* 0x0000005654257211 */ /* 0x002fc600078c08ff */
[----:B------:R-:W-:Y:S01]  /*1bb40*/  STL [R1+0x2f68], R3 ;  /* 0x002f680301007387 */ /* 0x000fe20000100800 */
[----:B------:R-:W-:-:S03]  /*1bb50*/  IMAD R92, R88, 0x2, R85 ;  /* 0x00000002585c7824 */ /* 0x000fc600078e0255 */
[----:B------:R0:W-:Y:S01]  /*1bb60*/  STL [R1+0x2f6c], R37 ;  /* 0x002f6c2501007387 */ /* 0x0001e20000100800 */
[----:B------:R-:W-:-:S03]  /*1bb70*/  LEA R74, P4, R85, R86, 0x1 ;  /* 0x00000056554a7211 */ /* 0x000fc600078808ff */
[----:B------:R1:W-:Y:S01]  /*1bb80*/  STL [R1+0x2f5c], R73 ;  /* 0x002f5c4901007387 */ /* 0x0003e20000100800 */
[----:B------:R-:W-:Y:S01]  /*1bb90*/  IMAD R93, R88, 0x2, R92 ;  /* 0x00000002585d7824 */ /* 0x000fe200078e025c */
[-C--:B0-----:R-:W-:Y:S02]  /*1bba0*/  LEA.HI.X.SX32 R37, R83, R87.reuse, 0x1, P5 ;  /* 0x0000005753257211 */ /* 0x081fe400028f0eff */
[----:B-1----:R-:W-:-:S03]  /*1bbb0*/  LEA.HI.X.SX32 R73, R84, R87, 0x1, P6 ;  /* 0x0000005754497211 */ /* 0x002fc600030f0eff */
[----:B------:R-:W-:Y:S01]  /*1bbc0*/  STL [R1+0x2f58], R37 ;  /* 0x002f582501007387 */ /* 0x000fe20000100800 */
[----:B------:R-:W-:-:S03]  /*1bbd0*/  LEA.HI.X.SX32 R75, R85, R87, 0x1, P4 ;  /* 0x00000057554b7211 */ /* 0x000fc600020f0eff */
[----:B------:R0:W-:Y:S04]  /*1bbe0*/  STL [R1+0x2f48], R73 ;  /* 0x002f484901007387 */ /* 0x0001e80000100800 */
[----:B------:R1:W-:Y:S01]  /*1bbf0*/  STL [R1+0x2f4c], R74 ;  /* 0x002f4c4a01007387 */ /* 0x0003e20000100800 */
[----:B------:R-:W-:Y:S01]  /*1bc00*/  IMAD R17, R88, 0x2, R93 ;  /* 0x0000000258117824 */ /* 0x000fe200078e025d */
[-C--:B0-----:R-:W-:Y:S02]  /*1bc10*/  LEA R73, P5, R92, R86.reuse, 0x1 ;  /* 0x000000565c497211 */ /* 0x081fe400078a08ff */
[----:B-1----:R-:W-:-:S03]  /*1bc20*/  LEA R74, P6, R93, R86, 0x1 ;  /* 0x000000565d4a7211 */ /* 0x002fc600078c08ff */
[----:B------:R-:W-:Y:S01]  /*1bc30*/  STL [R1+0x2f50], R73 ;  /* 0x002f504901007387 */ /* 0x000fe20000100800 */
[----:B------:R-:W-:-:S03]  /*1bc40*/  IMAD R76, R88, 0x2, R93 ;  /* 0x00000002584c7824 */ /* 0x000fc600078e025d */
[----:B------:R0:W-:Y:S01]  /*1bc50*/  STL [R1+0x2f54], R74 ;  /* 0x002f544a01007387 */ /* 0x0001e20000100800 */
[----:B------:R-:W-:-:S03]  /*1bc60*/  IMAD R17, R88, 0x2, R17 ;  /* 0x0000000258117824 */ /* 0x000fc600078e0211 */
[----:B------:R1:W-:Y:S01]  /*1bc70*/  STL [R1+0x2f44], R75 ;  /* 0x002f444b01007387 */ /* 0x0003e20000100800 */
[C---:B------:R-:W-:Y:S01]  /*1bc80*/  IMAD R76, R88.reuse, 0x2, R76 ;  /* 0x00000002584c7824 */ /* 0x040fe200078e024c */
[-C--:B------:R-:W-:Y:S01]  /*1bc90*/  LEA.HI.X.SX32 R78, R93, R87.reuse, 0x1, P6 ;  /* 0x000000575d4e7211 */ /* 0x080fe200030f0eff */
[----:B------:R-:W-:Y:S01]  /*1bca0*/  IMAD R17, R88, 0x2, R17 ;  /* 0x0000000258117824 */ /* 0x000fe200078e0211 */
[----:B0-----:R-:W-:Y:S01]  /*1bcb0*/  LEA.HI.X.SX32 R74, R92, R87, 0x1, P5 ;  /* 0x000000575c4a7211 */ /* 0x001fe200028f0eff */
[----:B-1----:R-:W-:-:S04]  /*1bcc0*/  IMAD R75, R88, 0x2, R93 ;  /* 0x00000002584b7824 */ /* 0x002fc800078e025d */
[----:B------:R-:W-:Y:S01]  /*1bcd0*/  STL [R1+0x2f40], R74 ;  /* 0x002f404a01007387 */ /* 0x000fe20000100800 */
[-C--:B------:R-:W-:Y:S02]  /*1bce0*/  LEA R79, P5, R76, R86.reuse, 0x1 ;  /* 0x000000564c4f7211 */ /* 0x080fe400078a08ff */
[----:B------:R-:W-:Y:S01]  /*1bcf0*/  LEA R77, P4, R75, R86, 0x1 ;  /* 0x000000564b4d7211 */ /* 0x000fe200078808ff */
[----:B------:R0:W-:Y:S01]  /*1bd00*/  STL [R1+0x2f30], R78 ;  /* 0x002f304e01007387 */ /* 0x0001e20000100800 */
[----:B------:R-:W-:-:S03]  /*1bd10*/  IMAD R16, R88, 0x2, R17 ;  /* 0x0000000258107824 */ /* 0x000fc600078e0211 */
[----:B------:R1:W-:Y:S01]  /*1bd20*/  STL [R1+0x2f34], R77 ;  /* 0x002f344d01007387 */ /* 0x0003e20000100800 */
[----:B------:R-:W-:Y:S01]  /*1bd30*/  IMAD R15, R88, 0x2, R16 ;  /* 0x00000002580f7824 */ /* 0x000fe200078e0210 */
[----:B0-----:R-:W-:Y:S02]  /*1bd40*/  LEA R78, P6, R17, R86, 0x1 ;  /* 0x00000056114e7211 */ /* 0x001fe400078c08ff */
[----:B------:R-:W-:Y:S01]  /*1bd50*/  STL [R1+0x2f38], R79 ;  /* 0x002f384f01007387 */ /* 0x000fe20000100800 */
[----:B-1----:R-:W-:-:S03]  /*1bd60*/  LEA.HI.X.SX32 R77, R75, R87, 0x1, P4 ;  /* 0x000000574b4d7211 */ /* 0x002fc600020f0eff */
[----:B------:R0:W-:Y:S01]  /*1bd70*/  STL [R1+0x2f3c], R78 ;  /* 0x002f3c4e01007387 */ /* 0x0001e20000100800 */
[-C--:B------:R-:W-:Y:S01]  /*1bd80*/  LEA.HI.X.SX32 R76, R76, R87.reuse, 0x1, P5 ;  /* 0x000000574c4c7211 */ /* 0x080fe200028f0eff */
[----:B------:R-:W-:Y:S02]  /*1bd90*/  IMAD R14, R88, 0x2, R15 ;  /* 0x00000002580e7824 */ /* 0x000fe400078e020f */
[----:B------:R1:W-:Y:S01]  /*1bda0*/  STL [R1+0x2f2c], R77 ;  /* 0x002f2c4d01007387 */ /* 0x0003e20000100800 */
[----:B0-----:R-:W-:-:S03]  /*1bdb0*/  LEA.HI.X.SX32 R78, R17, R87, 0x1, P6 ;  /* 0x00000057114e7211 */ /* 0x001fc600030f0eff */
[----:B------:R-:W3:Y:S01]  /*1bdc0*/  LDL.LU R17, [R1+0x4168] ;  /* 0x0041680001117983 */ /* 0x000ee20000300800 */
[----:B-1----:R-:W-:-:S03]  /*1bdd0*/  LEA R77, P4, R16, R86, 0x1 ;  /* 0x00000056104d7211 */ /* 0x002fc600078808ff */
[----:B------:R-:W-:Y:S01]  /*1bde0*/  STL [R1+0x2f28], R76 ;  /* 0x002f284c01007387 */ /* 0x000fe20000100800 */
[----:B------:R-:W-:-:S03]  /*1bdf0*/  IMAD R13, R88, 0x2, R14 ;  /* 0x00000002580d7824 */ /* 0x000fc600078e020e */
[----:B------:R0:W-:Y:S01]  /*1be00*/  STL [R1+0x2f18], R78 ;  /* 0x002f184e01007387 */ /* 0x0001e20000100800 */
[----:B------:R-:W-:-:S03]  /*1be10*/  LEA.HI.X.SX32 R79, R16, R87, 0x1, P4 ;  /* 0x00000057104f7211 */ /* 0x000fc600020f0eff */
[----:B------:R1:W-:Y:S01]  /*1be20*/  STL [R1+0x2f1c], R77 ;  /* 0x002f1c4d01007387 */ /* 0x0003e20000100800 */
[-C--:B0-----:R-:W-:Y:S02]  /*1be30*/  LEA R78, P5, R15, R86.reuse, 0x1 ;  /* 0x000000560f4e7211 */ /* 0x081fe400078a08ff */
[----:B-1----:R-:W-:-:S03]  /*1be40*/  LEA R77, P6, R14, R86, 0x1 ;  /* 0x000000560e4d7211 */ /* 0x002fc600078c08ff */
[----:B------:R0:W-:Y:S01]  /*1be50*/  STL [R1+0x2f20], R78 ;  /* 0x002f204e01007387 */ /* 0x0001e20000100800 */
[----:B------:R-:W-:Y:S01]  /*1be60*/  IMAD R12, R88, 0x2, R13 ;  /* 0x00000002580c7824 */ /* 0x000fe200078e020d */
[----:B------:R-:W-:Y:S02]  /*1be70*/  LEA.HI.X.SX32 R80, R14, R87, 0x1, P6 ;  /* 0x000000570e507211 */ /* 0x000fe400030f0eff */
[----:B------:R-:W2:Y:S01]  /*1be80*/  LDL.LU R16, [R1+0x4164] ;  /* 0x0041640001107983 */ /* 0x000ea20000300800 */
[----:B------:R-:W-:-:S03]  /*1be90*/  IMAD R11, R88, 0x2, R12 ;  /* 0x00000002580b7824 */ /* 0x000fc600078e020c */
[----:B------:R-:W-:Y:S01]  /*1bea0*/  STL [R1+0x2f24], R77 ;  /* 0x002f244d01007387 */ /* 0x000fe20000100800 */
[----:B0-----:R-:W-:-:S03]  /*1beb0*/  LEA.HI.X.SX32 R78, R15, R87, 0x1, P5 ;  /* 0x000000570f4e7211 */ /* 0x001fc600028f0eff */
[----:B------:R0:W-:Y:S04]  /*1bec0*/  STL [R1+0x2f14], R79 ;  /* 0x002f144f01007387 */ /* 0x0001e80000100800 */
[----:B------:R-:W2:Y:S04]  /*1bed0*/  LDL.LU R15, [R1+0x4160] ;  /* 0x00416000010f7983 */ /* 0x000ea80000300800 */
[----:B------:R-:W2:Y:S01]  /*1bee0*/  LDL.LU R14, [R1+0x415c] ;  /* 0x00415c00010e7983 */ /* 0x000ea20000300800 */
[----:B0-----:R-:W-:-:S03]  /*1bef0*/  LEA R79, P4, R13, R86, 0x1 ;  /* 0x000000560d4f7211 */ /* 0x001fc600078808ff */
        /* <DEDUP_REMOVED lines=8> */
[C---:B------:R-:W-:Y:S01]  /*1bf80*/  IMAD R9, R88.reuse, 0x2, R10 ;  /* 0x0000000258097824 */ /* 0x040fe200078e020a */
        /* <DEDUP_REMOVED lines=35> */
[----:B------:R-:W-:-:S03]  /*1c1c0*/  IMAD R2, R88, 0x2, R72 ;  /* 0x0000000258027824 */ /* 0x000fc600078e0248 */
[----:B------:R-:W2:Y:S01]  /*1c1d0*/  LDL.LU R70, [R1+0x4140] ;  /* 0x0041400001467983 */ /* 0x000ea20000300800 */
[----:B------:R-:W-:-:S03]  /*1c1e0*/  LEA.HI.X.SX32 R92, R71, R87, 0x1, P6 ;  /* 0x00000057475c7211 */ /* 0x000fc600030f0eff */
[----:B------:R-:W-:Y:S01]  /*1c1f0*/  STL [R1+0x2edc], R83 ;  /* 0x002edc5301007387 */ /* 0x000fe20000100800 */
[----:B0-----:R-:W-:-:S03]  /*1c200*/  LEA.HI.X.SX32 R84, R69, R87, 0x1, P5 ;  /* 0x0000005745547211 */ /* 0x001fc600028f0eff */
[----:B------:R0:W-:Y:S01]  /*1c210*/  STL [R1+0x2ecc], R85 ;  /* 0x002ecc5501007387 */ /* 0x0001e20000100800 */
[----:B------:R-:W-:-:S03]  /*1c220*/  IMAD R3, R88, 0x2, R2 ;  /* 0x0000000258037824 */ /* 0x000fc600078e0202 */
[----:B------:R-:W2:Y:S01]  /*1c230*/  LDL.LU R69, [R1+0x413c] ;  /* 0x00413c0001457983 */ /* 0x000ea20000300800 */
[----:B------:R-:W-:-:S03]  /*1c240*/  LEA R93, P5, R2, R86, 0x1 ;  /* 0x00000056025d7211 */ /* 0x000fc600078a08ff */
[----:B------:R-:W2:Y:S01]  /*1c250*/  LDL.LU R71, [R1+0x4138] ;  /* 0x0041380001477983 */ /* 0x000ea20000300800 */
[----:B0-----:R-:W-:-:S03]  /*1c260*/  LEA R85, P4, R72, R86, 0x1 ;  /* 0x0000005648557211 */ /* 0x001fc600078808ff */
[----:B------:R-:W-:Y:S04]  /*1c270*/  STL [R1+0x2ec8], R84 ;  /* 0x002ec85401007387 */ /* 0x000fe80000100800 */
[----:B------:R0:W-:Y:S04]  /*1c280*/  STL [R1+0x2eb8], R92 ;  /* 0x002eb85c01007387 */ /* 0x0001e80000100800 */
[----:B------:R1:W-:Y:S04]  /*1c290*/  STL [R1+0x2ebc], R85 ;  /* 0x002ebc5501007387 */ /* 0x0003e80000100800 */
[----:B------:R4:W-:Y:S01]  /*1c2a0*/  STL [R1+0x2ec0], R93 ;  /* 0x002ec05d01007387 */ /* 0x0009e20000100800 */
[----:B0-----:R-:W-:-:S03]  /*1c2b0*/  LEA.HI.X.SX32 R92, R72, R87, 0x1, P4 ;  /* 0x00000057485c7211 */ /* 0x001fc600020f0eff */
[----:B------:R-:W2:Y:S01]  /*1c2c0*/  LDL.LU R72, [R1+0x4134] ;  /* 0x0041340001487983 */ /* 0x000ea20000300800 */
[----:B-1----:R-:W-:Y:S02]  /*1c2d0*/  LEA R85, P6, R3, R86, 0x1 ;  /* 0x0000005603557211 */ /* 0x002fe400078c08ff */
[----:B----4-:R-:W-:-:S03]  /*1c2e0*/  LEA.HI.X.SX32 R93, R2, R87, 0x1, P5 ;  /* 0x00000057025d7211 */ /* 0x010fc600028f0eff */
[----:B------:R-:W-:Y:S04]  /*1c2f0*/  STL [R1+0x2ec4], R85 ;  /* 0x002ec45501007387 */ /* 0x000fe80000100800 */
[----:B------:R0:W-:Y:S04]  /*1c300*/  STL [R1+0x2eb4], R92 ;  /* 0x002eb45c01007387 */ /* 0x0001e80000100800 */
[----:B------:R-:W4:Y:S01]  /*1c310*/  LDL.LU R2, [R1+0x4130] ;  /* 0x0041300001027983 */ /* 0x000f220000300800 */
[----:B------:R-:W-:Y:S01]  /*1c320*/  IMAD R37, R88, 0x2, R3 ;  /* 0x0000000258257824 */ /* 0x000fe200078e0203 */
[----:B0-----:R-:W-:-:S02]  /*1c330*/  LEA.HI.X.SX32 R92, R3, R87, 0x1, P6 ;  /* 0x00000057035c7211 */ /* 0x001fc400030f0eff */
[----:B------:R-:W2:Y:S01]  /*1c340*/  LDL.LU R3, [R1+0x412c] ;  /* 0x00412c0001037983 */ /* 0x000ea20000300800 */
[----:B------:R-:W-:-:S03]  /*1c350*/  IMAD R73, R88, 0x2, R37 ;  /* 0x0000000258497824 */ /* 0x000fc600078e0225 */
[----:B------:R0:W-:Y:S01]  /*1c360*/  STL [R1+0x2eb0], R93 ;  /* 0x002eb05d01007387 */ /* 0x0001e20000100800 */
[----:B------:R-:W-:-:S03]  /*1c370*/  IMAD R74, R88, 0x2, R73 ;  /* 0x00000002584a7824 */ /* 0x000fc600078e0249 */
[----:B------:R-:W-:Y:S01]  /*1c380*/  STL [R1+0x2ea0], R92 ;  /* 0x002ea05c01007387 */ /* 0x000fe20000100800 */
[----:B0-----:R-:W-:-:S05]  /*1c390*/  LEA R93, P4, R37, R86, 0x1 ;  /* 0x00000056255d7211 */ /* 0x001fca00078808ff */
[----:B------:R0:W-:Y:S01]  /*1c3a0*/  STL [R1+0x2ea4], R93 ;  /* 0x002ea45d01007387 */ /* 0x0001e20000100800 */
[----:B------:R-:W-:Y:S02]  /*1c3b0*/  LEA.HI.X.SX32 R37, R37, R87, 0x1, P4 ;  /* 0x0000005725257211 */ /* 0x000fe400020f0eff */
[----:B0-----:R-:W-:Y:S01]  /*1c3c0*/  LEA R93, P5, R73, R86, 0x1 ;  /* 0x00000056495d7211 */ /* 0x001fe200078a08ff */
[----:B------:R-:W-:-:S04]  /*1c3d0*/  IMAD R75, R88, 0x2, R74 ;  /* 0x00000002584b7824 */ /* 0x000fc800078e024a */
[----:B------:R0:W-:Y:S01]  /*1c3e0*/  STL [R1+0x2ea8], R93 ;  /* 0x002ea85d01007387 */ /* 0x0001e20000100800 */
[----:B------:R-:W-:Y:S01]  /*1c3f0*/  LEA.HI.X.SX32 R73, R73, R87, 0x1, P5 ;  /* 0x0000005749497211 */ /* 0x000fe200028f0eff */
[----:B------:R-:W-:Y:S01]  /*1c400*/  IMAD R76, R88, 0x2, R75 ;  /* 0x00000002584c7824 */ /* 0x000fe200078e024b */
[----:B0-----:R-:W-:-:S05]  /*1c410*/  LEA R93, P6, R74, R86, 0x1 ;  /* 0x000000564a5d7211 */ /* 0x001fca00078c08ff */
[----:B------:R-:W-:Y:S04]  /*1c420*/  STL [R1+0x2eac], R93 ;  /* 0x002eac5d01007387 */ /* 0x000fe80000100800 */
[----:B------:R0:W-:Y:S01]  /*1c430*/  STL [R1+0x2e9c], R37 ;  /* 0x002e9c2501007387 */ /* 0x0001e20000100800 */
[----:B------:R-:W-:-:S03]  /*1c440*/  IMAD R77, R88, 0x2, R76 ;  /* 0x00000002584d7824 */ /* 0x000fc600078e024c */
[----:B------:R1:W-:Y:S01]  /*1c450*/  STL [R1+0x2e98], R73 ;  /* 0x002e984901007387 */ /* 0x0003e20000100800 */
[----:B0-----:R-:W-:Y:S01]  /*1c460*/  LEA.HI.X.SX32 R37, R74, R87, 0x1, P6 ;  /* 0x000000574a257211 */ /* 0x001fe200030f0eff */
[----:B------:R-:W-:Y:S01]  /*1c470*/  IMAD R78, R88, 0x2, R77 ;  /* 0x00000002584e7824 */ /* 0x000fe200078e024d */
[----:B-1----:R-:W-:-:S03]  /*1c480*/  LEA R73, P4, R75, R86, 0x1 ;  /* 0x000000564b497211 */ /* 0x002fc600078808ff */
[----:B------:R0:W-:Y:S01]  /*1c490*/  STL [R1+0x2e88], R37 ;  /* 0x002e882501007387 */ /* 0x0001e20000100800 */
[----:B------:R-:W-:-:S03]  /*1c4a0*/  IMAD R79, R88, 0x2, R78 ;  /* 0x00000002584f7824 */ /* 0x000fc600078e024e */
[----:B------:R1:W-:Y:S01]  /*1c4b0*/  STL [R1+0x2e8c], R73 ;  /* 0x002e8c4901007387 */ /* 0x0003e20000100800 */
[-C--:B0-----:R-:W-:Y:S02]  /*1c4c0*/  LEA R37, P5, R76, R86.reuse, 0x1 ;  /* 0x000000564c257211 */ /* 0x081fe400078a08ff */
[----:B-1----:R-:W-:-:S03]  /*1c4d0*/  LEA R73, P6, R77, R86, 0x1 ;  /* 0x000000564d497211 */ /* 0x002fc600078c08ff */
[----:B------:R0:W-:Y:S01]  /*1c4e0*/  STL [R1+0x2e90], R37 ;  /* 0x002e902501007387 */ /* 0x0001e20000100800 */
[-C--:B------:R-:W-:Y:S01]  /*1c4f0*/  LEA.HI.X.SX32 R76, R76, R87.reuse, 0x1, P5 ;  /* 0x000000574c4c7211 */ /* 0x080fe200028f0eff */
[----:B------:R-:W-:Y:S02]  /*1c500*/  IMAD R80, R88, 0x2, R79 ;  /* 0x0000000258507824 */ /* 0x000fe400078e024f */
[----:B------:R-:W-:Y:S01]  /*1c510*/  STL [R1+0x2e94], R73 ;  /* 0x002e944901007387 */ /* 0x000fe20000100800 */
[-C--:B0-----:R-:W-:Y:S02]  /*1c520*/  LEA.HI.X.SX32 R37, R75, R87.reuse, 0x1, P4 ;  /* 0x000000574b257211 */ /* 0x081fe400020f0eff */
[----:B------:R-:W-:-:S03]  /*1c530*/  LEA.HI.X.SX32 R75, R77, R87, 0x1, P6 ;  /* 0x000000574d4b7211 */ /* 0x000fc600030f0eff */
[----:B------:R0:W-:Y:S01]  /*1c540*/  STL [R1+0x2e84], R37 ;  /* 0x002e842501007387 */ /* 0x0001e20000100800 */
[----:B------:R-:W-:-:S03]  /*1c550*/  IMAD R81, R88, 0x2, R80 ;  /* 0x0000000258517824 */ /* 0x000fc600078e0250 */
[----:B------:R1:W-:Y:S04]  /*1c560*/  STL [R1+0x2e80], R76 ;  /* 0x002e804c01007387 */ /* 0x0003e80000100800 */
[----:B------:R3:W-:Y:S01]  /*1c570*/  STL [R1+0x2e70], R75 ;  /* 0x002e704b01007387 */ /* 0x0007e20000100800 */
[-C--:B0-----:R-:W-:Y:S02]  /*1c580*/  LEA R37, P4, R78, R86.reuse, 0x1 ;  /* 0x000000564e257211 */ /* 0x081fe400078808ff */
[----:B-1----:R-:W-:-:S03]  /*1c590*/  LEA R76, P5, R79, R86, 0x1 ;  /* 0x000000564f4c7211 */ /* 0x002fc600078a08ff */
[----:B------:R0:W-:Y:S01]  /*1c5a0*/  STL [R1+0x2e74], R37 ;  /* 0x002e742501007387 */ /* 0x0001e20000100800 */
[----:B---3--:R-:W-:Y:S01]  /*1c5b0*/  LEA R75, P6, R80, R86, 0x1 ;  /* 0x00000056504b7211 */ /* 0x008fe200078c08ff */
[----:B------:R-:W-:Y:S02]  /*1c5c0*/  IMAD R82, R88, 0x2, R81 ;  /* 0x0000000258527824 */ /* 0x000fe400078e0251 */
[----:B------:R-:W-:Y:S01]  /*1c5d0*/  STL [R1+0x2e78], R76 ;  /* 0x002e784c01007387 */ /* 0x000fe20000100800 */
[----:B0-----:R-:W-:-:S03]  /*1c5e0*/  LEA.HI.X.SX32 R37, R78, R87, 0x1, P4 ;  /* 0x000000574e257211 */ /* 0x001fc600020f0eff */
[----:B------:R0:W-:Y:S01]  /*1c5f0*/  STL [R1+0x2e7c], R75 ;  /* 0x002e7c4b01007387 */ /* 0x0001e20000100800 */
[-C--:B------:R-:W-:Y:S01]  /*1c600*/  LEA.HI.X.SX32 R78, R80, R87.reuse, 0x1, P6 ;  /* 0x00000057504e7211 */ /* 0x080fe200030f0eff */
[----:B------:R-:W-:Y:S02]  /*1c610*/  IMAD R83, R88, 0x2, R82 ;  /* 0x0000000258537824 */ /* 0x000fe400078e0252 */
[----:B------:R1:W-:Y:S01]  /*1c620*/  STL [R1+0x2e6c], R37 ;  /* 0x002e6c2501007387 */ /* 0x0003e20000100800 */
[----:B0-----:R-:W-:Y:S02]  /*1c630*/  LEA.HI.X.SX32 R75, R79, R87, 0x1, P5 ;  /* 0x000000574f4b7211 */ /* 0x001fe400028f0eff */
[----:B-1----:R-:W-:-:S03]  /*1c640*/  LEA R37, P4, R81, R86, 0x1 ;  /* 0x0000005651257211 */ /* 0x002fc600078808ff */
[----:B------:R-:W-:Y:S01]  /*1c650*/  STL [R1+0x2e68], R75 ;  /* 0x002e684b01007387 */ /* 0x000fe20000100800 */
[-C--:B------:R-:W-:Y:S01]  /*1c660*/  LEA R79, P5, R82, R86.reuse, 0x1 ;  /* 0x00000056524f7211 */ /* 0x080fe200078a08ff */
[C---:B------:R-:W-:Y:S02]  /*1c670*/  IMAD R84, R88.reuse, 0x2, R83 ;  /* 0x0000000258547824 */ /* 0x040fe400078e0253 */
[----:B------:R0:W-:Y:S04]  /*1c680*/  STL [R1+0x2e58], R78 ;  /* 0x002e584e01007387 */ /* 0x0001e80000100800 */
[----:B------:R1:W-:Y:S01]  /*1c690*/  STL [R1+0x2e5c], R37 ;  /* 0x002e5c2501007387 */ /* 0x0003e20000100800 */
[----:B------:R-:W-:Y:S01]  /*1c6a0*/  IMAD R85, R88, 0x2, R84 ;  /* 0x0000000258557824 */ /* 0x000fe200078e0254 */
[----:B0-----:R-:W-:-:S02]  /*1c6b0*/  LEA R78, P6, R83, R86, 0x1 ;  /* 0x00000056534e7211 */ /* 0x001fc400078c08ff */
[----:B------:R0:W-:Y:S01]  /*1c6c0*/  STL [R1+0x2e60], R79 ;  /* 0x002e604f01007387 */ /* 0x0001e20000100800 */
[----:B-1----:R-:W-:-:S03]  /*1c6d0*/  LEA.HI.X.SX32 R37, R81, R87, 0x1, P4 ;  /* 0x0000005751257211 */ /* 0x002fc600020f0eff */
[----:B------:R1:W-:Y:S01]  /*1c6e0*/  STL [R1+0x2e64], R78 ;  /* 0x002e644e01007387 */ /* 0x0003e20000100800 */
[----:B------:R-:W-:-:S03]  /*1c6f0*/  IMAD R92, R88, 0x2, R85 ;  /* 0x00000002585c7824 */ /* 0x000fc600078e0255 */
[----:B------:R3:W-:Y:S01]  /*1c700*/  STL [R1+0x2e54], R37 ;  /* 0x002e542501007387 */ /* 0x0007e20000100800 */
[-C--:B0-----:R-:W-:Y:S02]  /*1c710*/  LEA.HI.X.SX32 R79, R82, R87.reuse, 0x1, P5 ;  /* 0x00000057524f7211 */ /* 0x081fe400028f0eff */
[----:B-1----:R-:W-:-:S03]  /*1c720*/  LEA.HI.X.SX32 R78, R83, R87, 0x1, P6 ;  /* 0x00000057534e7211 */ /* 0x002fc600030f0eff */
[----:B------:R-:W-:Y:S01]  /*1c730*/  STL [R1+0x2e50], R79 ;  /* 0x002e504f01007387 */ /* 0x000fe20000100800 */
[----:B---3--:R-:W-:-:S03]  /*1c740*/  LEA R37, P4, R84, R86, 0x1 ;  /* 0x0000005654257211 */ /* 0x008fc600078808ff */
[----:B------:R0:W-:Y:S01]  /*1c750*/  STL [R1+0x2e40], R78 ;  /* 0x002e404e01007387 */ /* 0x0001e20000100800 */
[----:B------:R-:W-:-:S03]  /*1c760*/  LEA R81, P6, R92, R86, 0x1 ;  /* 0x000000565c517211 */ /* 0x000fc600078c08ff */
[----:B------:R1:W-:Y:S01]  /*1c770*/  STL [R1+0x2e44], R37 ;  /* 0x002e442501007387 */ /* 0x0003e20000100800 */
[----:B------:R-:W-:Y:S01]  /*1c780*/  IMAD R93, R88, 0x2, R92 ;  /* 0x00000002585d7824 */ /* 0x000fe200078e025c */
[----:B0-----:R-:W-:Y:S02]  /*1c790*/  LEA R78, P5, R85, R86, 0x1 ;  /* 0x00000056554e7211 */ /* 0x001fe400078a08ff */
[----:B-1----:R-:W-:-:S03]  /*1c7a0*/  LEA.HI.X.SX32 R37, R84, R87, 0x1, P4 ;  /* 0x0000005754257211 */ /* 0x002fc600020f0eff */
[----:B------:R-:W-:Y:S01]  /*1c7b0*/  STL [R1+0x2e48], R78 ;  /* 0x002e484e01007387 */ /* 0x000fe20000100800 */
[----:B------:R-:W-:-:S03]  /*1c7c0*/  IMAD R74, R88, 0x2, R93 ;  /* 0x00000002584a7824 */ /* 0x000fc600078e025d */
[----:B------:R0:W-:Y:S04]  /*1c7d0*/  STL [R1+0x2e4c], R81 ;  /* 0x002e4c5101007387 */ /* 0x0001e80000100800 */
[----:B------:R1:W-:Y:S01]  /*1c7e0*/  STL [R1+0x2e3c], R37 ;  /* 0x002e3c2501007387 */ /* 0x0003e20000100800 */
[-C--:B0-----:R-:W-:Y:S02]  /*1c7f0*/  LEA.HI.X.SX32 R81, R85, R87.reuse, 0x1, P5 ;  /* 0x0000005755517211 */ /* 0x081fe400028f0eff */
[----:B-1----:R-:W-:-:S03]  /*1c800*/  LEA.HI.X.SX32 R37, R92, R87, 0x1, P6 ;  /* 0x000000575c257211 */ /* 0x002fc600030f0eff */
[----:B------:R-:W-:Y:S01]  /*1c810*/  STL [R1+0x2e38], R81 ;  /* 0x002e385101007387 */ /* 0x000fe20000100800 */
[-C--:B------:R-:W-:Y:S01]  /*1c820*/  LEA R82, P4, R93, R86.reuse, 0x1 ;  /* 0x000000565d527211 */ /* 0x080fe200078808ff */
[----:B------:R-:W-:Y:S02]  /*1c830*/  IMAD R73, R88, 0x2, R74 ;  /* 0x0000000258497824 */ /* 0x000fe400078e024a */
[----:B------:R0:W-:Y:S04]  /*1c840*/  STL [R1+0x2dc0], R37 ;  /* 0x002dc02501007387 */ /* 0x0001e80000100800 */
[----:B------:R1:W-:Y:S01]  /*1c850*/  STL [R1+0x2dc8], R82 ;  /* 0x002dc85201007387 */ /* 0x0003e20000100800 */
[-C--:B0-----:R-:W-:Y:S02]  /*1c860*/  LEA R37, P5, R74, R86.reuse, 0x1 ;  /* 0x000000564a257211 */ /* 0x081fe400078a08ff */
[----:B-1----:R-:W-:-:S03]  /*1c870*/  LEA R82, P6, R73, R86, 0x1 ;  /* 0x0000005649527211 */ /* 0x002fc600078c08ff */
[----:B------:R0:W-:Y:S01]  /*1c880*/  STL [R1+0x2dd0], R37 ;  /* 0x002dd02501007387 */ /* 0x0001e20000100800 */
[----:B------:R-:W-:Y:S01]  /*1c890*/  IMAD R77, R88, 0x2, R73 ;  /* 0x00000002584d7824 */ /* 0x000fe200078e0249 */
[-C--:B------:R-:W-:Y:S02]  /*1c8a0*/  LEA.HI.X.SX32 R74, R74, R87.reuse, 0x1, P5 ;  /* 0x000000574a4a7211 */ /* 0x080fe400028f0eff */
[----:B------:R-:W-:Y:S01]  /*1c8b0*/  STL [R1+0x2dd8], R82 ;  /* 0x002dd85201007387 */ /* 0x000fe20000100800 */
[----:B0-----:R-:W-:Y:S01]  /*1c8c0*/  LEA.HI.X.SX32 R37, R93, R87, 0x1, P4 ;  /* 0x000000575d257211 */ /* 0x001fe200020f0eff */
[----:B------:R-:W-:-:S04]  /*1c8d0*/  IMAD R76, R88, 0x2, R77 ;  /* 0x00000002584c7824 */ /* 0x000fc800078e024d */
[----:B------:R0:W-:Y:S01]  /*1c8e0*/  STL [R1+0x2dc4], R37 ;  /* 0x002dc42501007387 */ /* 0x0001e20000100800 */
[----:B------:R-:W-:-:S03]  /*1c8f0*/  IMAD R75, R88, 0x2, R76 ;  /* 0x00000002584b7824 */ /* 0x000fc600078e024c */
[----:B------:R1:W-:Y:S01]  /*1c900*/  STL [R1+0x2dcc], R74 ;  /* 0x002dcc4a01007387 */ /* 0x0003e20000100800 */
[----:B0-----:R-:W-:Y:S02]  /*1c910*/  LEA.HI.X.SX32 R37, R73, R87, 0x1, P6 ;  /* 0x0000005749257211 */ /* 0x001fe400030f0eff */
[----:B-1----:R-:W-:-:S03]  /*1c920*/  LEA R74, P4, R77, R86, 0x1 ;  /* 0x000000564d4a7211 */ /* 0x002fc600078808ff */
[----:B------:R0:W-:Y:S01]  /*1c930*/  STL [R1+0x2dd4], R37 ;  /* 0x002dd42501007387 */ /* 0x0001e20000100800 */
[----:B------:R-:W-:-:S03]  /*1c940*/  IMAD R80, R88, 0x2, R75 ;  /* 0x0000000258507824 */ /* 0x000fc600078e024b */
[----:B------:R1:W-:Y:S01]  /*1c950*/  STL [R1+0x2de0], R74 ;  /* 0x002de04a01007387 */ /* 0x0003e20000100800 */
[-C--:B0-----:R-:W-:Y:S02]  /*1c960*/  LEA R37, P5, R76, R86.reuse, 0x1 ;  /* 0x000000564c257211 */ /* 0x081fe400078a08ff */
[----:B-1----:R-:W-:-:S03]  /*1c970*/  LEA R74, P6, R75, R86, 0x1 ;  /* 0x000000564b4a7211 */ /* 0x002fc600078c08ff */
[----:B------:R0:W-:Y:S01]  /*1c980*/  STL [R1+0x2de8], R37 ;  /* 0x002de82501007387 */ /* 0x0001e20000100800 */
[----:B------:R-:W-:Y:S01]  /*1c990*/  IMAD R79, R88, 0x2, R80 ;  /* 0x00000002584f7824 */ /* 0x000fe200078e0250 */
[-C--:B------:R-:W-:Y:S02]  /*1c9a0*/  LEA.HI.X.SX32 R76, R76, R87.reuse, 0x1, P5 ;  /* 0x000000574c4c7211 */ /* 0x080fe400028f0eff */
[----:B------:R1:W-:Y:S01]  /*1c9b0*/  STL [R1+0x2df0], R74 ;  /* 0x002df04a01007387 */ /* 0x0003e20000100800 */
[-C--:B0-----:R-:W-:Y:S01]  /*1c9c0*/  LEA.HI.X.SX32 R37, R77, R87.reuse, 0x1, P4 ;  /* 0x000000574d257211 */ /* 0x081fe200020f0eff */
[----:B------:R-:W-:Y:S01]  /*1c9d0*/  IMAD R78, R88, 0x2, R79 ;  /* 0x00000002584e7824 */ /* 0x000fe200078e024f */
[----:B-1----:R-:W-:-:S03]  /*1c9e0*/  LEA.HI.X.SX32 R74, R75, R87, 0x1, P6 ;  /* 0x000000574b4a7211 */ /* 0x002fc600030f0eff */
[----:B------:R0:W-:Y:S04]  /*1c9f0*/  STL [R1+0x2ddc], R37 ;  /* 0x002ddc2501007387 */ /* 0x0001e80000100800 */
[----:B------:R-:W-:Y:S01]  /*1ca00*/  STL [R1+0x2de4], R76 ;  /* 0x002de44c01007387 */ /* 0x000fe20000100800 */
[----:B0-----:R-:W-:-:S03]  /*1ca10*/  LEA R37, P4, R80, R86, 0x1 ;  /* 0x0000005650257211 */ /* 0x001fc600078808ff */
[----:B------:R0:W-:Y:S04]  /*1ca20*/  STL [R1+0x2dec], R74 ;  /* 0x002dec4a01007387 */ /* 0x0001e80000100800 */
[----:B------:R1:W-:Y:S01]  /*1ca30*/  STL [R1+0x2df8], R37 ;  /* 0x002df82501007387 */ /* 0x0003e20000100800 */
[-C--:B0-----:R-:W-:Y:S02]  /*1ca40*/  LEA R74, P5, R79, R86.reuse, 0x1 ;  /* 0x000000564f4a7211 */ /* 0x081fe400078a08ff */
[----:B-1----:R-:W-:-:S03]  /*1ca50*/  LEA R37, P6, R78, R86, 0x1 ;  /* 0x000000564e257211 */ /* 0x002fc600078c08ff */
[----:B------:R-:W-:Y:S01]  /*1ca60*/  STL [R1+0x2e00], R74 ;  /* 0x002e004a01007387 */ /* 0x000fe20000100800 */
[-C--:B------:R-:W-:Y:S01]  /*1ca70*/  LEA.HI.X.SX32 R76, R80, R87.reuse, 0x1, P4 ;  /* 0x00000057504c7211 */ /* 0x080fe200020f0eff */
[C---:B------:R-:W-:Y:S02]  /*1ca80*/  IMAD R81, R88.reuse, 0x2, R78 ;  /* 0x0000000258517824 */ /* 0x040fe400078e024e */
[----:B------:R0:W-:Y:S02]  /*1ca90*/  STL [R1+0x2e08], R37 ;  /* 0x002e082501007387 */ /* 0x0001e40000100800 */
[----:B------:R-:W-:Y:S02]  /*1caa0*/  IMAD R82, R88, 0x2, R81 ;  /* 0x0000000258527824 */ /* 0x000fe400078e0251 */
[----:B------:R1:W-:Y:S01]  /*1cab0*/  STL [R1+0x2df4], R76 ;  /* 0x002df44c01007387 */ /* 0x0003e20000100800 */
[-C--:B0-----:R-:W-:Y:S02]  /*1cac0*/  LEA.HI.X.SX32 R37, R79, R87.reuse, 0x1, P5 ;  /* 0x000000574f257211 */ /* 0x081fe400028f0eff */
[----:B-1----:R-:W-:-:S03]  /*1cad0*/  LEA.HI.X.SX32 R76, R78, R87, 0x1, P6 ;  /* 0x000000574e4c7211 */ /* 0x002fc600030f0eff */
[----:B------:R0:W-:Y:S01]  /*1cae0*/  STL [R1+0x2dfc], R37 ;  /* 0x002dfc2501007387 */ /* 0x0001e20000100800 */
[----:B------:R-:W-:-:S03]  /*1caf0*/  IMAD R73, R88, 0x2, R82 ;  /* 0x0000000258497824 */ /* 0x000fc600078e0252 */
[----:B------:R-:W-:Y:S01]  /*1cb00*/  STL [R1+0x2e04], R76 ;  /* 0x002e044c01007387 */ /* 0x000fe20000100800 */
[----:B0-----:R-:W-:Y:S01]  /*1cb10*/  LEA R37, P4, R81, R86, 0x1 ;  /* 0x0000005651257211 */ /* 0x001fe200078808ff */
[----:B------:R-:W-:-:S04]  /*1cb20*/  IMAD R77, R88, 0x2, R73 ;  /* 0x00000002584d7824 */ /* 0x000fc800078e0249 */
[----:B------:R0:W-:Y:S01]  /*1cb30*/  STL [R1+0x2e10], R37 ;  /* 0x002e102501007387 */ /* 0x0001e20000100800 */
[----:B------:R-:W-:Y:S01]  /*1cb40*/  IMAD R75, R88, 0x2, R77 ;  /* 0x00000002584b7824 */ /* 0x000fe200078e024d */
[----:B0-----:R-:W-:-:S03]  /*1cb50*/  LEA R37, P5, R82, R86, 0x1 ;  /* 0x0000005652257211 */ /* 0x001fc600078a08ff */
[C---:B------:R-:W-:Y:S02]  /*1cb60*/  IMAD R74, R88.reuse, 0x2, R75 ;  /* 0x00000002584a7824 */ /* 0x040fe400078e024b */
[----:B------:R0:W-:Y:S02]  /*1cb70*/  STL [R1+0x2e18], R37 ;  /* 0x002e182501007387 */ /* 0x0001e40000100800 */
[----:B------:R-:W-:Y:S01]  /*1cb80*/  IMAD R76, R88, 0x2, R74 ;  /* 0x00000002584c7824 */ /* 0x000fe200078e024a */
[----:B0-----:R-:W-:-:S05]  /*1cb90*/  LEA R37, P6, R73, R86, 0x1 ;  /* 0x0000005649257211 */ /* 0x001fca00078c08ff */
[----:B------:R0:W-:Y:S02]  /*1cba0*/  STL [R1+0x2e20], R37 ;  /* 0x002e202501007387 */ /* 0x0001e40000100800 */
[----:B0-----:R-:W-:-:S05]  /*1cbb0*/  LEA.HI.X.SX32 R37, R81, R87, 0x1, P4 ;  /* 0x0000005751257211 */ /* 0x001fca00020f0eff */
[----:B------:R0:W-:Y:S02]  /*1cbc0*/  STL [R1+0x2e0c], R37 ;  /* 0x002e0c2501007387 */ /* 0x0001e40000100800 */
[----:B0-----:R-:W-:-:S05]  /*1cbd0*/  LEA R37, P4, R76, R86, 0x1 ;  /* 0x000000564c257211 */ /* 0x001fca00078808ff */
[----:B------:R0:W-:Y:S02]  /*1cbe0*/  STL [R1+0x2e34], R37 ;  /* 0x002e342501007387 */ /* 0x0001e40000100800 */
[----:B0-----:R-:W-:-:S05]  /*1cbf0*/  LEA.HI.X.SX32 R37, R82, R87, 0x1, P5 ;  /* 0x0000005752257211 */ /* 0x001fca00028f0eff */
[----:B------:R0:W-:Y:S02]  /*1cc00*/  STL [R1+0x2e14], R37 ;  /* 0x002e142501007387 */ /* 0x0001e40000100800 */
[----:B0-----:R-:W-:-:S05]  /*1cc10*/  LEA.HI.X.SX32 R37, R73, R87, 0x1, P6 ;  /* 0x0000005749257211 */ /* 0x001fca00030f0eff */
[----:B------:R0:W-:Y:S02]  /*1cc20*/  STL [R1+0x2e1c], R37 ;  /* 0x002e1c2501007387 */ /* 0x0001e40000100800 */
[----:B0-----:R-:W-:-:S05]  /*1cc30*/  LEA R37, P6, R77, R86, 0x1 ;  /* 0x000000564d257211 */ /* 0x001fca00078c08ff */
[----:B------:R0:W-:Y:S02]  /*1cc40*/  STL [R1+0x2e28], R37 ;  /* 0x002e282501007387 */ /* 0x0001e40000100800 */
[----:B0-----:R-:W-:-:S05]  /*1cc50*/  LEA.HI.X.SX32 R37, R76, R87, 0x1, P4 ;  /* 0x000000574c257211 */ /* 0x001fca00020f0eff */
[----:B------:R0:W-:Y:S01]  /*1cc60*/  STL [R1+0x2e30], R37 ;  /* 0x002e302501007387 */ /* 0x0001e20000100800 */
[----:B----4-:R-:W-:Y:S02]  /*1cc70*/  ISETP.GE.AND P5, PT, R2, RZ, PT ;  /* 0x000000ff0200720c */ /* 0x010fe40003fa6270 */
[----:B------:R-:W-:Y:S02]  /*1cc80*/  LEA.HI.X.SX32 R2, R77, R87, 0x1, P6 ;  /* 0x000000574d027211 */ /* 0x000fe400030f0eff */
[----:B0-----:R-:W-:-:S05]  /*1cc90*/  LEA R37, P4, R75, R86, 0x1 ;  /* 0x000000564b257211 */ /* 0x001fca00078808ff */
[----:B------:R0:W-:Y:S01]  /*1cca0*/  STL [R1+0x2e2c], R37 ;  /* 0x002e2c2501007387 */ /* 0x0001e20000100800 */
[----:B------:R-:W-:-:S03]  /*1ccb0*/  LEA.HI.X.SX32 R75, R75, R87, 0x1, P4 ;  /* 0x000000574b4b7211 */ /* 0x000fc600020f0eff */
[----:B------:R1:W-:Y:S01]  /*1ccc0*/  STL [R1+0x2e24], R2 ;  /* 0x002e240201007387 */ /* 0x0003e20000100800 */
[----:B0-----:R-:W-:Y:S01]  /*1ccd0*/  VIADD R37, R0, 0x1be ;  /* 0x000001be00257836 */ /* 0x001fe20000000000 */
[----:B-1----:R-:W-:-:S04]  /*1cce0*/  LEA R2, P6, R74, R86, 0x1 ;  /* 0x000000564a027211 */ /* 0x002fc800078c08ff */
[----:B------:R-:W-:Y:S01]  /*1ccf0*/  ISETP.GE.AND P4, PT, R37, RZ, PT ;  /* 0x000000ff2500720c */ /* 0x000fe20003f86270 */
[----:B--2---:R-:W-:Y:S01]  /*1cd00*/  IMAD.MOV.U32 R37, RZ, RZ, R72 ;  /* 0x000000ffff257224 */ /* 0x004fe200078e0048 */
[----:B------:R-:W-:Y:S01]  /*1cd10*/  LEA.HI.X.SX32 R72, R74, R87, 0x1, P6 ;  /* 0x000000574a487211 */ /* 0x000fe200030f0eff */
[----:B------:R0:W-:Y:S02]  /*1cd20*/  STL [R1+0x2db8], R2 ;  /* 0x002db80201007387 */ /* 0x0001e40000100800 */
[----:B------:R-:W-:Y:S02]  /*1cd30*/  @!P2 IMAD.MOV R37, RZ, RZ, -R37 ;  /* 0x000000ffff25a224 */ /* 0x000fe400078e0a25 */
[----:B0-----:R-:W2:Y:S04]  /*1cd40*/  LDL.LU R2, [R1+0x4128] ;  /* 0x0041280001027983 */ /* 0x001ea80000300800 */
[----:B------:R0:W-:Y:S04]  /*1cd50*/  STL [R1+0x2db4], R75 ;  /* 0x002db44b01007387 */ /* 0x0001e80000100800 */
[----:B------:R-:W-:Y:S04]  /*1cd60*/  STL [R1+0x2db0], R72 ;  /* 0x002db04801007387 */ /* 0x000fe80000100800 */
[----:B------:R1:W-:Y:S01]  /*1cd70*/  STL [R1+0x1f78], R37 ;  /* 0x001f782501007387 */ /* 0x0003e20000100800 */
[----:B0-----:R-:W0:Y:S01]  /*1cd80*/  S2R R75, SR_TID.X ;  /* 0x00000000004b7919 */ /* 0x001e220000002100 */
[----:B-1----:R-:W1:Y:S02]  /*1cd90*/  S2R R37, SR_TID.X ;  /* 0x0000000000257919 */ /* 0x002e640000002100 */
[----:B------:R3:W-:Y:S01]  /*1cda0*/  STL [R1+0x1f74], R71 ;  /* 0x001f744701007387 */ /* 0x0007e20000100800 */
[----:B0-----:R-:W-:-:S02]  /*1cdb0*/  LOP3.LUT R72, R75, 0x7f, RZ, 0xc0, !PT ;  /* 0x0000007f4b487812 */ /* 0x001fc400078ec0ff */
[----:B------:R-:W3:Y:S01]  /*1cdc0*/  LDC R75, c[0x0][0x3a0] ;  /* 0x0000e800ff4b7b82 */ /* 0x000ee20000000800 */
[----:B-1----:R-:W-:-:S04]  /*1cdd0*/  SHF.R.U32.HI R37, RZ, 0x6, R37 ;  /* 0x00000006ff257819 */ /* 0x002fc80000011625 */
[----:B------:R-:W-:Y:S02]  /*1cde0*/  SGXT.U32 R37, R37, 0x1 ;  /* 0x000000012525781a */ /* 0x000fe40000000000 */
[----:B------:R-:W-:Y:S02]  /*1cdf0*/  ISETP.NE.U32.AND P2, PT, R72, RZ, PT ;  /* 0x000000ff4800720c */ /* 0x000fe40003f45070 */
[----:B------:R-:W-:Y:S02]  /*1ce00*/  LOP3.LUT R72, R37, 0x8, RZ, 0xfc, !PT ;  /* 0x0000000825487812 */ /* 0x000fe400078efcff */
[----:B------:R-:W4:Y:S01]  /*1ce10*/  LDL R37, [R1+0x1f74] ;  /* 0x001f740001257983 */ /* 0x000f220000100800 */
[----:B---3--:R-:W-:Y:S02]  /*1ce20*/  VIADD R71, R75, 0xff ;  /* 0x000000ff4b477836 */ /* 0x008fe40000000000 */
[----:B------:R-:W-:-:S04]  /*1ce30*/  IMAD.MOV.U32 R75, RZ, RZ, R69 ;  /* 0x000000ffff4b7224 */ /* 0x000fc800078e0045 */
[----:B------:R-:W-:Y:S02]  /*1ce40*/  @!P3 IMAD.MOV R75, RZ, RZ, -R75 ;  /* 0x000000ffff4bb224 */ /* 0x000fe400078e0a4b */
[----:B------:R-:W-:Y:S02]  /*1ce50*/  @!P5 IMAD.MOV R70, RZ, RZ, -R70 ;  /* 0x000000ffff46d224 */ /* 0x000fe400078e0a46 */
[----:B----4-:R-:W-:-:S05]  /*1ce60*/  @!P0 IMAD.MOV R37, RZ, RZ, -R37 ;  /* 0x000000ffff258224 */ /* 0x010fca00078e0a25 */
[----:B------:R0:W-:Y:S02]  /*1ce70*/  @!P0 STL [R1+0x1f74], R37 ;  /* 0x001f742501008387 */ /* 0x0001e40000100800 */
[----:B0-----:R-:W0:Y:S02]  /*1ce80*/  S2R R37, SR_TID.X ;  /* 0x0000000000257919 */ /* 0x001e240000002100 */
[----:B------:R1:W-:Y:S02]  /*1ce90*/  STL [R1+0x1f70], R75 ;  /* 0x001f704b01007387 */ /* 0x0003e40000100800 */
[----:B-1----:R-:W1:Y:S02]  /*1cea0*/  LDC R75, c[0x0][0x3a0] ;  /* 0x0000e800ff4b7b82 */ /* 0x002e640000000800 */
[----:B------:R3:W-:Y:S01]  /*1ceb0*/  STL [R1+0x1bcc], R70 ;  /* 0x001bcc4601007387 */ /* 0x0007e20000100800 */
[----:B------:R-:W-:Y:S01]  /*1cec0*/  ISETP.GT.AND P0, PT, R71, 0xff, PT ;  /* 0x000000ff4700780c */ /* 0x000fe20003f04270 */
[----:B---3--:R-:W-:Y:S01]  /*1ced0*/  IMAD.U32 R70, RZ, RZ, UR76 ;  /* 0x0000004cff467e24 */ /* 0x008fe2000f8e00ff */
[----:B0-----:R-:W-:-:S04]  /*1cee0*/  SHF.R.U32.HI R37, RZ, 0x6, R37 ;  /* 0x00000006ff257819 */ /* 0x001fc80000011625 */
[----:B------:R-:W-:-:S04]  /*1cef0*/  SGXT.U32 R37, R37, 0x1 ;  /* 0x000000012525781a */ /* 0x000fc80000000000 */
[----:B------:R-:W-:Y:S01]  /*1cf00*/  LOP3.LUT R71, R37, 0x10, RZ, 0xfc, !PT ;  /* 0x0000001025477812 */ /* 0x000fe200078efcff */
[----:B------:R0:W-:Y:S01]  /*1cf10*/  STL [R1+0x2a78], R70 ;  /* 0x002a784601007387 */ /* 0x0001e20000100800 */
[----:B------:R-:W3:Y:S02]  /*1cf20*/  LDC R37, c[0x0][0x3a0] ;  /* 0x0000e800ff257b82 */ /* 0x000ee40000000800 */
[----:B-1----:R-:W-:Y:S01]  /*1cf30*/  ISETP.LT.AND P6, PT, R71, R75, P0 ;  /* 0x0000004b4700720c */ /* 0x002fe200007c1270 */
[----:B------:R1:W-:Y:S04]  /*1cf40*/  STL.64 [R1+0x5590], R60 ;  /* 0x0055903c01007387 */ /* 0x0003e80000100a00 */
[----:B------:R-:W4:Y:S04]  /*1cf50*/  LDL R71, [R1+0x3188] ;  /* 0x0031880001477983 */ /* 0x000f280000100800 */
[----:B0-----:R-:W4:Y:S04]  /*1cf60*/  LDL R70, [R1+0x3184] ;  /* 0x0031840001467983 */ /* 0x001f280000100800 */
[----:B-1----:R-:W3:Y:S04]  /*1cf70*/  LDL R60, [R1+0x2a78] ;  /* 0x002a7800013c7983 */ /* 0x002ee80000100800 */
[----:B------:R-:W3:Y:S04]  /*1cf80*/  LDL R75, [R1+0x31a8] ;  /* 0x0031a800014b7983 */ /* 0x000ee80000100800 */
[----:B------:R-:W-:Y:S04]  /*1cf90*/  STL [R1+0x558c], R63 ;  /* 0x00558c3f01007387 */ /* 0x000fe80000100800 */
        /* <DEDUP_REMOVED lines=12> */
[----:B--2---:R-:W-:Y:S04]  /*1d060*/  STL [R1+0x5378], R2 ;  /* 0x0053780201007387 */ /* 0x004fe80000100800 */
        /* <DEDUP_REMOVED lines=657> */
[----:B------:R-:W-:Y:S01]  /*1f980*/  STL [R1+0x52d0], R89 ;  /* 0x0052d05901007387 */ /* 0x000fe20000100800 */
[----:B---3--:R-:W-:Y:S01]  /*1f990*/  ISETP.LT.AND P3, PT, R72, R37, P0 ;  /* 0x000000254800720c */ /* 0x008fe20000761270 */
[----:B------:R-:W-:Y:S01]  /*1f9a0*/  VIADD R60, R60, 0x90000 ;  /* 0x000900003c3c7836 */ /* 0x000fe20000000000 */
[----:B------:R-:W-:Y:S01]  /*1f9b0*/  UIADD3 UR9, UPT, UPT, UR5, UR4, URZ ;  /* 0x0000000405097290 */ /* 0x000fe2000fffe0ff */
[----:B------:R-:W-:Y:S01]  /*1f9c0*/  STL [R1+0x52d4], R89 ;  /* 0x0052d45901007387 */ /* 0x000fe20000100800 */
[----:B------:R-:W0:Y:S03]  /*1f9d0*/  LDC R72, c[0x0][0x3a0] ;  /* 0x0000e800ff487b82 */ /* 0x000e260000000800 */
[----:B------:R-:W-:Y:S04]  /*1f9e0*/  STL [R1+0x52d8], R89 ;  /* 0x0052d85901007387 */ /* 0x000fe80000100800 */
[----:B------:R-:W-:Y:S04]  /*1f9f0*/  STL [R1+0x52dc], R89 ;  /* 0x0052dc5901007387 */ /* 0x000fe80000100800 */
[----:B------:R-:W-:Y:S01]  /*1fa00*/  STL [R1+0x52e0], R89 ;  /* 0x0052e05901007387 */ /* 0x000fe20000100800 */
[----:B------:R-:W1:Y:S03]  /*1fa10*/  S2R R37, SR_TID.X ;  /* 0x0000000000257919 */ /* 0x000e660000002100 */
        /* <DEDUP_REMOVED lines=29> */
[----:B-1----:R-:W-:-:S03]  /*1fbf0*/  SHF.R.U32.HI R37, RZ, 0x6, R37 ;  /* 0x00000006ff257819 */ /* 0x002fc60000011625 */
[----:B------:R-:W-:Y:S04]  /*1fc00*/  STL [R1+0x5358], R89 ;  /* 0x0053585901007387 */ /* 0x000fe80000100800 */
[----:B------:R-:W-:Y:S04]  /*1fc10*/  STL [R1+0x535c], R89 ;  /* 0x00535c5901007387 */ /* 0x000fe80000100800 */
[----:B------:R-:W-:Y:S04]  /*1fc20*/  STL [R1+0x5360], R89 ;  /* 0x0053605901007387 */ /* 0x000fe80000100800 */
[----:B------:R-:W-:Y:S01]  /*1fc30*/  STL [R1+0x5364], R89 ;  /* 0x0053645901007387 */ /* 0x000fe20000100800 */
[----:B------:R-:W-:-:S03]  /*1fc40*/  SGXT.U32 R37, R37, 0x1 ;  /* 0x000000012525781a */ /* 0x000fc60000000000 */
[----:B------:R-:W-:Y:S04]  /*1fc50*/  STL [R1+0x5368], R89 ;  /* 0x0053685901007387 */ /* 0x000fe80000100800 */
[----:B------:R-:W-:Y:S04]  /*1fc60*/  STL [R1+0x536c], R89 ;  /* 0x00536c5901007387 */ /* 0x000fe80000100800 */
[----:B------:R-:W-:Y:S04]  /*1fc70*/  STL [R1+0x5370], R89 ;  /* 0x0053705901007387 */ /* 0x000fe80000100800 */
[----:B------:R-:W-:Y:S01]  /*1fc80*/  STL [R1+0x5374], R89 ;  /* 0x0053745901007387 */ /* 0x000fe20000100800 */
[----:B------:R-:W-:-:S03]  /*1fc90*/  PRMT R37, RZ, 0x7610, R37 ;  /* 0x00007610ff257816 */ /* 0x000fc60000000025 */
[----:B------:R-:W-:Y:S04]  /*1fca0*/  STL [R1+0x537c], R89 ;  /* 0x00537c5901007387 */ /* 0x000fe80000100800 */
[----:B------:R-:W-:Y:S04]  /*1fcb0*/  STL [R1+0x4128], R88 ;  /* 0x0041285801007387 */ /* 0x000fe80000100800 */
[----:B------:R-:W-:Y:S04]  /*1fcc0*/  STL [R1+0x4368], R88 ;  /* 0x0043685801007387 */ /* 0x000fe80000100800 */
[----:B------:R-:W-:Y:S04]  /*1fcd0*/  STL [R1+0x4398], R88 ;  /* 0x0043985801007387 */ /* 0x000fe80000100800 */
[----:B------:R-:W-:Y:S04]  /*1fce0*/  STL [R1+0x43d0], R88 ;  /* 0x0043d05801007387 */ /* 0x000fe80000100800 */
[----:B------:R-:W-:Y:S04]  /*1fcf0*/  STL [R1+0x44f8], R88 ;  /* 0x0044f85801007387 */ /* 0x000fe80000100800 */
[----:B------:R-:W-:Y:S04]  /*1fd00*/  STL [R1+0x5380], R88 ;  /* 0x0053805801007387 */ /* 0x000fe80000100800 */
[----:B------:R1:W-:Y:S04]  /*1fd10*/  STL [R1+0x1bc8], R60 ;  /* 0x001bc83c01007387 */ /* 0x0003e80000100800 */
[----:B------:R2:W-:Y:S01]  /*1fd20*/  STL.S16 [R1+0x2f4], R37 ;  /* 0x0002f42501007387 */ /* 0x0005e20000100600 */
[----:B------:R-:W-:-:S03]  /*1fd30*/  R2UR UR4, R60 ;  /* 0x000000003c0472ca */ /* 0x000fc600000e0000 */
[----:B-1----:R-:W3:Y:S01]  /*1fd40*/  LDL.LU.64 R60, [R1+0x5590] ;  /* 0x00559000013c7983 */ /* 0x002ee20000300a00 */
[----:B--2---:R-:W-:-:S05]  /*1fd50*/  IMAD.U32 R37, RZ, RZ, UR9 ;  /* 0x00000009ff257e24 */ /* 0x004fca000f8e00ff */
[----:B------:R1:W-:Y:S02]  /*1fd60*/  STL [R1+0x4124], R37 ;  /* 0x0041242501007387 */ /* 0x0003e40000100800 */
[----:B-1----:R-:W1:Y:S02]  /*1fd70*/  S2R R37, SR_TID.X ;  /* 0x0000000000257919 */ /* 0x002e640000002100 */
[----:B-1----:R-:W-:-:S04]  /*1fd80*/  SHF.R.U32.HI R37, RZ, 0x6, R37 ;  /* 0x00000006ff257819 */ /* 0x002fc80000011625 */
[----:B------:R-:W-:-:S04]  /*1fd90*/  SGXT.U32 R37, R37, 0x1 ;  /* 0x000000012525781a */ /* 0x000fc80000000000 */
[----:B0-----:R-:W-:Y:S02]  /*1fda0*/  ISETP.LT.AND P5, PT, R37, R72, P0 ;  /* 0x000000482500720c */ /* 0x001fe400007a1270 */
[----:B------:R-:W2:Y:S01]  /*1fdb0*/  LDL R37, [R1+0x2f4] ;  /* 0x0002f40001257983 */ /* 0x000ea20000100800 */
[----:B------:R-:W-:Y:S01]  /*1fdc0*/  STTM.x64 tmem[UR9], RZ ;  /* 0x000000ff000079ed */ /* 0x000fe20008340009 */
[----:B------:R-:W-:Y:S01]  /*1fdd0*/  STTM.x64 tmem[UR9+0x40], RZ ;  /* 0x000040ff000079ed */ /* 0x000fe20008340009 */
[----:B------:R-:W-:Y:S01]  /*1fde0*/  STTM.x64 tmem[UR9+0x80], RZ ;  /* 0x000080ff000079ed */ /* 0x000fe20008340009 */
[----:B------:R-:W-:Y:S01]  /*1fdf0*/  STTM.x64 tmem[UR9+0xc0], RZ ;  /* 0x0000c0ff000079ed */ /* 0x000fe20008340009 */
[----:B------:R-:W0:Y:S02]  /*1fe00*/  FENCE.VIEW.ASYNC.T ;  /* 0x00000000000073c6 */ /* 0x000e240000000200 */
[----:B0-----:R-:W-:Y:S01]  /*1fe10*/  VOTEU.ALL UP0, P2 ;  /* 0x0000000000ff7886 */ /* 0x001fe20001000000 */
[----:B------:R-:W-:-:S04]  /*1fe20*/  UMOV UR8, 0x1 ;  /* 0x0000000100087882 */ /* 0x000fc80000000000 */
[----:B------:R-:W-:-:S04]  /*1fe30*/  @!UP0 UIADD3 UR10, UPT, UPT, -UR8, 0x100000, URZ ;  /* 0x00100000080a8890 */ /* 0x000fc8000fffe1ff */
[----:B------:R-:W-:Y:S02]  /*1fe40*/  @!UP0 USHF.L.U32 UR11, UR10, 0xb, URZ ;  /* 0x0000000b0a0b8899 */ /* 0x000fe400080006ff */
[----:B------:R-:W-:Y:S01]  /*1fe50*/  @!UP0 USHF.L.U32 UR10, UR10, 0x1, URZ ;  /* 0x000000010a0a8899 */ /* 0x000fe200080006ff */
[----:B------:R-:W-:Y:S01]  /*1fe60*/  VOTEU.ALL UP1, P2 ;  /* 0x0000000000ff7886 */ /* 0x000fe20001020000 */
[----:B------:R-:W-:Y:S01]  /*1fe70*/  BAR.SYNC.DEFER_BLOCKING 0x0 ;  /* 0x0000000000007b1d */ /* 0x000fe20000010000 */
[----:B----4-:R-:W-:-:S05]  /*1fe80*/  @P5 LOP3.LUT R71, R71, R70, RZ, 0x3c, !PT ;  /* 0x0000004647475212 */ /* 0x010fca00078e3cff */
[----:B------:R-:W2:Y:S01]  /*1fe90*/  LDCU.64 UR6, c[0x0][0x358] ;  /* 0x00006b00ff0677ac */ /* 0x000ea20008000a00 */
[C---:B------:R-:W-:Y:S01]  /*1fea0*/  @P5 LOP3.LUT R70, R71.reuse, R70, RZ, 0x3c, !PT ;  /* 0x0000004647465212 */ /* 0x040fe200078e3cff */
[----:B------:R-:W0:Y:S02]  /*1feb0*/  FENCE.VIEW.ASYNC.S ;  /* 0x00000000000073c6 */ /* 0x000e240000000000 */
[----:B0-----:R-:W0:Y:S01]  /*1fec0*/  @!UP1 SYNCS.EXCH.64 URZ, [UR4], UR10 ;  /* 0x0000000a04ff95b2 */ /* 0x001e220008000100 */
[----:B------:R-:W-:Y:S01]  /*1fed0*/  @P5 LOP3.LUT R71, R71, R70, RZ, 0x3c, !PT ;  /* 0x0000004647475212 */ /* 0x000fe200078e3cff */
[----:B0-----:R-:W-:Y:S06]  /*1fee0*/  BAR.SYNC.DEFER_BLOCKING 0x0 ;  /* 0x0000000000007b1d */ /* 0x001fec0000010000 */
[----:B--2---:R0:W2:Y:S01]  /*1fef0*/  @P5 LDG.E.U16 R37, desc[UR6][R70.64] ;  /* 0x0000000646255981 */ /* 0x0040a2000c1e1500 */
[----:B------:R-:W-:Y:S01]  /*1ff00*/  PRMT R74, RZ, 0x7610, R74 ;  /* 0x00007610ff4a7816 */ /* 0x000fe2000000004a */
[----:B0-----:R-:W-:-:S02]  /*1ff10*/  VIADD R70, R0, 0x1bf ;  /* 0x000001bf00467836 */ /* 0x001fc40000000000 */
[----:B--2---:R0:W-:Y:S04]  /*1ff20*/  @P5 STL [R1+0x2f4], R37 ;  /* 0x0002f42501005387 */ /* 0x0041e80000100800 */
[----:B------:R-:W2:Y:S01]  /*1ff30*/  LDL R71, [R1+0x31a4] ;  /* 0x0031a40001477983 */ /* 0x000ea20000100800 */
[----:B------:R-:W-:Y:S01]  /*1ff40*/  ISETP.GE.AND P5, PT, R70, RZ, PT ;  /* 0x000000ff4600720c */ /* 0x000fe20003fa6270 */
[----:B------:R-:W-:-:S05]  /*1ff50*/  @P3 IMAD.MOV.U32 R70, RZ, RZ, R75 ;  /* 0x000000ffff463224 */ /* 0x000fca00078e004b */
[----:B--2---:R1:W2:Y:S04]  /*1ff60*/  @P3 LDG.E.U16 R74, desc[UR6][R70.64] ;  /* 0x00000006464a3981 */ /* 0x0042a8000c1e1500 */
[----:B------:R-:W1:Y:S04]  /*1ff70*/  LDL R70, [R1+0x3164] ;  /* 0x0031640001467983 */ /* 0x000e680000100800 */
[----:B------:R-:W1:Y:S01]  /*1ff80*/  LDL R71, [R1+0x3180] ;  /* 0x0031800001477983 */ /* 0x000e620000100800 */
[----:B------:R-:W-:Y:S01]  /*1ff90*/  PRMT R69, RZ, 0x7610, R69 ;  /* 0x00007610ff457816 */ /* 0x000fe20000000045 */
[----:B0-----:R-:W0:Y:S01]  /*1ffa0*/  S2R R37, SR_TID.X ;  /* 0x0000000000257919 */ /* 0x001e220000002100 */
[----:B-1----:R-:W-:-:S04]  /*1ffb0*/  @P6 LOP3.LUT R71, R71, R70, RZ, 0x3c, !PT ;  /* 0x0000004647476212 */ /* 0x002fc800078e3cff */
[----:B------:R-:W-:-:S04]  /*1ffc0*/  @P6 LOP3.LUT R70, R71, R70, RZ, 0x3c, !PT ;  /* 0x0000004647466212 */ /* 0x000fc800078e3cff */
[----:B------:R-:W-:-:S05]  /*1ffd0*/  @P6 LOP3.LUT R71, R71, R70, RZ, 0x3c, !PT ;  /* 0x0000004647476212 */ /* 0x000fca00078e3cff */
[----:B------:R-:W4:Y:S01]  /*1ffe0*/  @P6 LDG.E.U16 R69, desc[UR6][R70.64] ;  /* 0x0000000646456981 */ /* 0x000f22000c1e1500 */
[----:B------:R-:W-:-:S05]  /*1fff0*/  VIADD R75, R0, 0x1c0 ;  /* 0x000001c0004b7836 */ /* 0x000fca0000000000 */
[----:B------:R-:W-:Y:S01]  /*20000*/  ISETP.GE.AND P3, PT, R75, RZ, PT ;  /* 0x000000ff4b00720c */ /* 0x000fe20003f66270 */
[----:B------:R-:W-:Y:S02]  /*20010*/  IMAD.MOV.U32 R75, RZ, RZ, R8 ;  /* 0x000000ffff4b7224 */ /* 0x000fe400078e0008 */
[----:B------:R-:W3:Y:S04]  /*20020*/  LDL R8, [R1+0x3160] ;  /* 0x0031600001087983 */ /* 0x000ee80000100800 */
[----:B--2---:R1:W-:Y:S01]  /*20030*/  STL [R1+0x2f0], R74 ;  /* 0x0002f04a01007387 */ /* 0x0043e20000100800 */
[----:B0-----:R-:W-:-:S04]  /*20040*/  SHF.R.U32.HI R37, RZ, 0x6, R37 ;  /* 0x00000006ff257819 */ /* 0x001fc80000011625 */
[----:B------:R-:W-:Y:S02]  /*20050*/  SGXT.U32 R37, R37, 0x1 ;  /* 0x000000012525781a */ /* 0x000fe40000000000 */
[----:B------:R-:W-:Y:S02]  /*20060*/  @!P4 IADD3 R75, PT, PT, -R75, RZ, RZ ;  /* 0x000000ff4b4bc210 */ /* 0x000fe40007ffe1ff */
[----:B-1----:R-:W-:Y:S01]  /*20070*/  LOP3.LUT R74, R37, 0x18, RZ, 0xfc, !PT ;  /* 0x00000018254a7812 */ /* 0x002fe200078efcff */
[----:B----4-:R0:W-:Y:S01]  /*20080*/  STL [R1+0x2e8], R69 ;  /* 0x0002e84501007387 */ /* 0x0101e20000100800 */
[----:B------:R-:W-:-:S03]  /*20090*/  PRMT R73, RZ, 0x7610, R73 ;  /* 0x00007610ff497816 */ /* 0x000fc60000000049 */
[----:B------:R-:W2:Y:S01]  /*200a0*/  LDL R71, [R1+0x3120] ;  /* 0x0031200001477983 */ /* 0x000ea20000100800 */
[----:B0-----:R-:W0:Y:S02]  /*200b0*/  LDC R69, c[0x0][0x3a0] ;  /* 0x0000e800ff457b82 */ /* 0x001e240000000800 */
[----:B0-----:R-:W-:Y:S01]  /*200c0*/  ISETP.LT.AND P4, PT, R74, R69, P0 ;  /* 0x000000454a00720c */ /* 0x001fe20000781270 */
[----:B------:R-:W-:Y:S02]  /*200d0*/  IMAD.MOV.U32 R74, RZ, RZ, R9 ;  /* 0x000000ffff4a7224 */ /* 0x000fe400078e0009 */
[----:B------:R-:W3:Y:S04]  /*200e0*/  LDL R9, [R1+0x3144] ;  /* 0x0031440001097983 */ /* 0x000ee80000100800 */
[----:B------:R0:W-:Y:S01]  /*200f0*/  STL [R1+0x1f6c], R75 ;  /* 0x001f6c4b01007387 */ /* 0x0001e20000100800 */
[----:B------:R-:W-:-:S05]  /*20100*/  @!P5 IMAD.MOV R74, RZ, RZ, -R74 ;  /* 0x000000ffff4ad224 */ /* 0x000fca00078e0a4a */
[----:B---3--:R-:W3:Y:S01]  /*20110*/  @P4 LDG.E.U16 R73, desc[UR6][R8.64] ;  /* 0x0000000608494981 */ /* 0x008ee2000c1e1500 */
[----:B0-----:R-:W-:-:S04]  /*20120*/  IMAD.MOV.U32 R75, RZ, RZ, R10 ;  /* 0x000000ffff4b7224 */ /* 0x001fc800078e000a */
[----:B------:R-:W-:Y:S01]  /*20130*/  @!P3 IMAD.MOV R75, RZ, RZ, -R75 ;  /* 0x000000ffff4bb224 */ /* 0x000fe200078e0a4b */
[----:B------:R0:W-:Y:S04]  /*20140*/  STL [R1+0x1f68], R74 ;  /* 0x001f684a01007387 */ /* 0x0001e80000100800 */
[----:B------:R1:W-:Y:S01]  /*20150*/  STL [R1+0x2fc], R75 ;  /* 0x0002fc4b01007387 */ /* 0x0003e20000100800 */
[----:B0-----:R-:W0:Y:S01]  /*20160*/  LDC R74, c[0x0][0x3a0] ;  /* 0x0000e800ff4a7b82 */ /* 0x001e220000000800 */
[----:B------:R-:W-:Y:S02]  /*20170*/  LOP3.LUT R69, R37, 0x20, RZ, 0xfc, !PT ;  /* 0x0000002025457812 */ /* 0x000fe400078efcff */
[----:B------:R-:W-:-:S05]  /*20180*/  PRMT R10, RZ, 0x7610, R10 ;  /* 0x00007610ff0a7816 */ /* 0x000fca000000000a */
[----:B-1----:R-:W1:Y:S01]  /*20190*/  LDC R75, c[0x0][0x3a0] ;  /* 0x0000e800ff4b7b82 */ /* 0x002e620000000800 */
[----:B---3--:R3:W-:Y:S04]  /*201a0*/  STL [R1+0x2e0], R73 ;  /* 0x0002e04901007387 */ /* 0x0087e80000100800 */
[----:B------:R-:W4:Y:S04]  /*201b0*/  LDL R8, [R1+0x3124] ;  /* 0x0031240001087983 */ /* 0x000f280000100800 */
[----:B------:R-:W4:Y:S01]  /*201c0*/  LDL R9, [R1+0x3140] ;  /* 0x0031400001097983 */ /* 0x000f220000100800 */
[----:B0-----:R-:W-:Y:S01]  /*201d0*/  ISETP.LT.AND P5, PT, R69, R74, P0 ;  /* 0x0000004a4500720c */ /* 0x001fe200007a1270 */
[----:B---3--:R-:W0:Y:S01]  /*201e0*/  LDC R73, c[0x0][0x3a0] ;  /* 0x0000e800ff497b82 */ /* 0x008e220000000800 */
[----:B------:R-:W-:-:S11]  /*201f0*/  LOP3.LUT R37, R37, 0x28, RZ, 0xfc, !PT ;  /* 0x0000002825257812 */ /* 0x000fd600078efcff */
[----:B----4-:R-:W-:-:S04]  /*20200*/  @P5 LOP3.LUT R9, R9, R8, RZ, 0x3c, !PT ;  /* 0x0000000809095212 */ /* 0x010fc800078e3cff */
[----:B------:R-:W-:-:S04]  /*20210*/  @P5 LOP3.LUT R8, R9, R8, RZ, 0x3c, !PT ;  /* 0x0000000809085212 */ /* 0x000fc800078e3cff */
[----:B------:R-:W-:-:S05]  /*20220*/  @P5 LOP3.LUT R9, R9, R8, RZ, 0x3c, !PT ;  /* 0x0000000809095212 */ /* 0x000fca00078e3cff */
[----:B------:R3:W4:Y:S04]  /*20230*/  @P5 LDG.E.U16 R10, desc[UR6][R8.64] ;  /* 0x00000006080a5981 */ /* 0x000728000c1e1500 */
[----:B------:R-:W4:Y:S01]  /*20240*/  LDL R9, [R1+0x3104] ;  /* 0x0031040001097983 */ /* 0x000f220000100800 */
[----:B-1----:R-:W-:Y:S01]  /*20250*/  ISETP.LT.AND P6, PT, R37, R75, P0 ;  /* 0x0000004b2500720c */ /* 0x002fe200007c1270 */
[----:B---3--:R-:W-:Y:S01]  /*20260*/  VIADD R8, R0, 0x1c2 ;  /* 0x000001c200087836 */ /* 0x008fe20000000000 */
[----:B------:R-:W-:-:S04]  /*20270*/  PRMT R64, RZ, 0x7610, R64 ;  /* 0x00007610ff407816 */ /* 0x000fc80000000040 */
[----:B------:R-:W-:-:S07]  /*20280*/  ISETP.GE.AND P5, PT, R8, RZ, PT ;  /* 0x000000ff0800720c */ /* 0x000fce0003fa6270 */
[----:B--2---:R-:W-:Y:S01]  /*20290*/  @P6 IMAD.MOV.U32 R8, RZ, RZ, R71 ;  /* 0x000000ffff086224 */ /* 0x004fe200078e0047 */
[----:B------:R-:W1:Y:S01]  /*202a0*/  S2R R37, SR_TID.X ;  /* 0x0000000000257919 */ /* 0x000e620000002100 */
[----:B----4-:R2:W-:Y:S04]  /*202b0*/  STL [R1+0x2dc], R10 ;  /* 0x0002dc0a01007387 */ /* 0x0105e80000100800 */
[----:B------:R3:W4:Y:S04]  /*202c0*/  @P6 LDG.E.U16 R64, desc[UR6][R8.64] ;  /* 0x0000000608406981 */ /* 0x000728000c1e1500 */
[----:B------:R-:W3:Y:S04]  /*202d0*/  LDL R8, [R1+0x30e0] ;  /* 0x0030e00001087983 */ /* 0x000ee80000100800 */
[----:B------:R-:W3:Y:S01]  /*202e0*/  LDL R9, [R1+0x30fc] ;  /* 0x0030fc0001097983 */ /* 0x000ee20000100800 */
[----:B-1----:R-:W-:Y:S01]  /*202f0*/  SHF.R.U32.HI R37, RZ, 0x6, R37 ;  /* 0x00000006ff257819 */ /* 0x002fe20000011625 */
[----:B------:R-:W-:-:S03]  /*20300*/  VIADD R69, R0, 0x1c1 ;  /* 0x000001c100457836 */ /* 0x000fc60000000000 */
[----:B------:R-:W-:Y:S02]  /*20310*/  SGXT.U32 R37, R37, 0x1 ;  /* 0x000000012525781a */ /* 0x000fe40000000000 */
[----:B------:R-:W-:Y:S02]  /*20320*/  ISETP.GE.AND P3, PT, R69, RZ, PT ;  /* 0x000000ff4500720c */ /* 0x000fe40003f66270 */
[----:B------:R-:W-:-:S04]  /*20330*/  LOP3.LUT R69, R37, 0x30, RZ, 0xfc, !PT ;  /* 0x0000003025457812 */ /* 0x000fc800078efcff */
[----:B0-----:R-:W-:Y:S02]  /*20340*/  ISETP.LT.AND P4, PT, R69, R73, P0 ;  /* 0x000000494500720c */ /* 0x001fe40000781270 */
[----:B------:R-:W-:Y:S01]  /*20350*/  PRMT R70, RZ, 0x7610, R70 ;  /* 0x00007610ff467816 */ /* 0x000fe20000000046 */
[----:B------:R-:W0:Y:S10]  /*20360*/  LDC R69, c[0x0][0x3a0] ;  /* 0x0000e800ff457b82 */ /* 0x000e340000000800 */
[----:B---3--:R-:W-:-:S04]  /*20370*/  @P4 LOP3.LUT R9, R9, R8, RZ, 0x3c, !PT ;  /* 0x0000000809094212 */ /* 0x008fc800078e3cff */
[----:B------:R-:W-:-:S04]  /*20380*/  @P4 LOP3.LUT R8, R9, R8, RZ, 0x3c, !PT ;  /* 0x0000000809084212 */ /* 0x000fc800078e3cff */
[----:B------:R-:W-:-:S05]  /*20390*/  @P4 LOP3.LUT R9, R9, R8, RZ, 0x3c, !PT ;  /* 0x0000000809094212 */ /* 0x000fca00078e3cff */
[----:B------:R-:W3:Y:S04]  /*203a0*/  @P4 LDG.E.U16 R70, desc[UR6][R8.64] ;  /* 0x0000000608464981 */ /* 0x000ee8000c1e1500 */
[----:B----4-:R-:W-:Y:S01]  /*203b0*/  STL [R1+0x2d8], R64 ;  /* 0x0002d84001007387 */ /* 0x010fe20000100800 */
[----:B--2---:R-:W-:-:S04]  /*203c0*/  LOP3.LUT R10, R37, 0x38, RZ, 0xfc, !PT ;  /* 0x00000038250a7812 */ /* 0x004fc800078efcff */
[----:B0-----:R-:W-:Y:S01]  /*203d0*/  ISETP.LT.AND P6, PT, R10, R69, P0 ;  /* 0x000000450a00720c */ /* 0x001fe200007c1270 */
[----:B---3--:R0:W-:Y:S04]  /*203e0*/  STL [R1+0x2d0], R70 ;  /* 0x0002d04601007387 */ /* 0x0081e80000100800 */
[----:B------:R-:W2:Y:S04]  /*203f0*/  LDL R8, [R1+0x30c0] ;  /* 0x0030c00001087983 */ /* 0x000ea80000100800 */
[----:B------:R-:W2:Y:S01]  /*20400*/  LDL R9, [R1+0x30dc] ;  /* 0x0030dc0001097983 */ /* 0x000ea20000100800 */
[----:B------:R-:W-:Y:S01]  /*20410*/  PRMT R63, RZ, 0x7610, R63 ;  /* 0x00007610ff3f7816 */ /* 0x000fe2000000003f */
[----:B------:R-:W-:Y:S01]  /*20420*/  IMAD.MOV.U32 R10, RZ, RZ, R11 ;  /* 0x000000ffff0a7224 */ /* 0x000fe200078e000b */
[----:B------:R-:W-:Y:S01]  /*20430*/  LOP3.LUT R71, R37, 0x40, RZ, 0xfc, !PT ;  /* 0x0000004025477812 */ /* 0x000fe200078efcff */
[----:B0-----:R-:W0:Y:S02]  /*20440*/  LDC R70, c[0x0][0x3a0] ;  /* 0x0000e800ff467b82 */ /* 0x001e240000000800 */
[----:B------:R-:W-:-:S05]  /*20450*/  @!P3 IMAD.MOV R10, RZ, RZ, -R10 ;  /* 0x000000ffff0ab224 */ /* 0x000fca00078e0a0a */
[----:B------:R1:W-:Y:S02]  /*20460*/  STL [R1+0x1f64], R10 ;  /* 0x001f640a01007387 */ /* 0x0003e40000100800 */
[----:B-1----:R-:W1:Y:S01]  /*20470*/  LDC R10, c[0x0][0x3a0] ;  /* 0x0000e800ff0a7b82 */ /* 0x002e620000000800 */
[----:B--2---:R-:W-:-:S04]  /*20480*/  @P6 LOP3.LUT R9, R9, R8, RZ, 0x3c, !PT ;  /* 0x0000000809096212 */ /* 0x004fc800078e3cff */
[----:B------:R-:W-:-:S04]  /*20490*/  @P6 LOP3.LUT R8, R9, R8, RZ, 0x3c, !PT ;  /* 0x0000000809086212 */ /* 0x000fc800078e3cff */
[----:B------:R-:W-:-:S05]  /*204a0*/  @P6 LOP3.LUT R9, R9, R8, RZ, 0x3c, !PT ;  /* 0x0000000809096212 */ /* 0x000fca00078e3cff */
[----:B------:R-:W2:Y:S01]  /*204b0*/  @P6 LDG.E.U16 R63, desc[UR6][R8.64] ;  /* 0x00000006083f6981 */ /* 0x000ea2000c1e1500 */
[----:B-1----:R-:W-:Y:S01]  /*204c0*/  ISETP.LT.AND P4, PT, R71, R10, P0 ;  /* 0x0000000a4700720c */ /* 0x002fe20000781270 */
[----:B------:R-:W-:Y:S02]  /*204d0*/  IMAD.MOV.U32 R71, RZ, RZ, R12 ;  /* 0x000000ffff477224 */ /* 0x000fe400078e000c */
[----:B------:R-:W3:Y:S04]  /*204e0*/  LDL R12, [R1+0x309c] ;  /* 0x00309c00010c7983 */ /* 0x000ee80000100800 */
[----:B--2---:R1:W-:Y:S04]  /*204f0*/  STL [R1+0xe8], R63 ;  /* 0x0000e83f01007387 */ /* 0x0043e80000100800 */
[----:B-1----:R-:W2:Y:S04]  /*20500*/  LDL.LU R63, [R1+0x558c] ;  /* 0x00558c00013f7983 */ /* 0x002ea80000300800 */
[----:B------:R-:W4:Y:S04]  /*20510*/  LDL R8, [R1+0x30a0] ;  /* 0x0030a00001087983 */ /* 0x000f280000100800 */
[----:B------:R-:W4:Y:S01]  /*20520*/  LDL R9, [R1+0x30bc] ;  /* 0x0030bc0001097983 */ /* 0x000f220000100800 */
[----:B------:R-:W-:Y:S01]  /*20530*/  PRMT R10, RZ, 0x7610, R10 ;  /* 0x00007610ff0a7816 */ /* 0x000fe2000000000a */
[----:B------:R-:W-:-:S05]  /*20540*/  @!P5 IMAD.MOV R71, RZ, RZ, -R71 ;  /* 0x000000ffff47d224 */ /* 0x000fca00078e0a47 */
[----:B------:R1:W-:Y:S02]  /*20550*/  STL [R1+0x1f60], R71 ;  /* 0x001f604701007387 */ /* 0x0003e40000100800 */
[----:B-1----:R-:W1:Y:S01]  /*20560*/  LDC R71, c[0x0][0x3a0] ;  /* 0x0000e800ff477b82 */ /* 0x002e620000000800 */
[----:B----4-:R-:W-:-:S04]  /*20570*/  @P4 LOP3.LUT R9, R9, R8, RZ, 0x3c, !PT ;  /* 0x0000000809094212 */ /* 0x010fc800078e3cff */
[----:B------:R-:W-:-:S04]  /*20580*/  @P4 LOP3.LUT R8, R9, R8, RZ, 0x3c, !PT ;  /* 0x0000000809084212 */ /* 0x000fc800078e3cff */
[----:B------:R-:W-:-:S05]  /*20590*/  @P4 LOP3.LUT R9, R9, R8, RZ, 0x3c, !PT ;  /* 0x0000000809094212 */ /* 0x000fca00078e3cff */
[----:B------:R-:W4:Y:S01]  /*205a0*/  @P4 LDG.E.U16 R10, desc[UR6][R8.64] ;  /* 0x00000006080a4981 */ /* 0x000f22000c1e1500 */
[----:B------:R-:W-:-:S04]  /*205b0*/  LOP3.LUT R64, R37, 0x48, RZ, 0xfc, !PT ;  /* 0x0000004825407812 */ /* 0x000fc800078efcff */
[----:B0-----:R-:W-:Y:S02]  /*205c0*/  ISETP.LT.AND P3, PT, R64, R70, P0 ;  /* 0x000000464000720c */ /* 0x001fe40000761270 */
[----:B------:R-:W-:-:S04]  /*205d0*/  LOP3.LUT R64, R37, 0x50, RZ, 0xfc, !PT ;  /* 0x0000005025407812 */ /* 0x000fc800078efcff */
[----:B-1----:R-:W-:Y:S02]  /*205e0*/  ISETP.LT.AND P5, PT, R64, R71, P0 ;  /* 0x000000474000720c */ /* 0x002fe400007a1270 */
[----:B------:R-:W2:Y:S04]  /*205f0*/  LDL.LU R64, [R1+0x5588] ;  /* 0x0055880001407983 */ /* 0x000ea80000300800 */
[----:B----4-:R0:W-:Y:S04]  /*20600*/  STL [R1+0xe0], R10 ;  /* 0x0000e00a01007387 */ /* 0x0101e80000100800 */
[----:B------:R-:W4:Y:S01]  /*20610*/  LDL R9, [R1+0x3080] ;  /* 0x0030800001097983 */ /* 0x000f220000100800 */
[----:B------:R-:W-:Y:S01]  /*20620*/  VIADD R8, R0, 0x1c4 ;  /* 0x000001c400087836 */ /* 0x000fe20000000000 */
[----:B------:R-:W-:-:S04]  /*20630*/  PRMT R11, RZ, 0x7610, R11 ;  /* 0x00007610ff0b7816 */ /* 0x000fc8000000000b */
[----:B------:R-:W-:Y:S01]  /*20640*/  ISETP.GE.AND P4, PT, R8, RZ, PT ;  /* 0x000000ff0800720c */ /* 0x000fe20003f86270 */
[----:B---3--:R-:W-:Y:S01]  /*20650*/  @P3 IMAD.MOV.U32 R8, RZ, RZ, R12 ;  /* 0x000000ffff083224 */ /* 0x008fe200078e000c */
[----:B------:R-:W-:Y:S01]  /*20660*/  PRMT R65, RZ, 0x7610, R65 ;  /* 0x00007610ff417816 */ /* 0x000fe20000000041 */
[----:B------:R-:W-:Y:S01]  /*20670*/  VIADD R37, R0, 0x1c3 ;  /* 0x000001c300257836 */ /* 0x000fe20000000000 */
[----:B0-----:R-:W0:Y:S02]  /*20680*/  LDC R10, c[0x0][0x3a0] ;  /* 0x0000e800ff0a7b82 */ /* 0x001e240000000800 */
[----:B----4-:R-:W3:Y:S04]  /*20690*/  @P3 LDG.E.U16 R11, desc[UR6][R8.64] ;  /* 0x00000006080b3981 */ /* 0x010ee8000c1e1500 */
[----:B---3--:R1:W-:Y:S04]  /*206a0*/  STL [R1+0xdc], R11 ;  /* 0x0000dc0b01007387 */ /* 0x0083e80000100800 */
[----:B------:R-:W3:Y:S04]  /*206b0*/  LDL R8, [R1+0x3060] ;  /* 0x0030600001087983 */ /* 0x000ee80000100800 */
[----:B------:R-:W3:Y:S01]  /*206c0*/  LDL R9, [R1+0x307c] ;  /* 0x00307c0001097983 */ /* 0x000ee20000100800 */
[----:B------:R-:W-:-:S02]  /*206d0*/  ISETP.GE.AND P6, PT, R37, RZ, PT ;  /* 0x000000ff2500720c */ /* 0x000fc40003fc6270 */
[----:B------:R-:W4:Y:S01]  /*206e0*/  S2R R37, SR_TID.X ;  /* 0x0000000000257919 */ /* 0x000f220000002100 */
[----:B-1----:R-:W-:Y:S01]  /*206f0*/  VIADD R11, R0, 0x1c5 ;  /* 0x000001c5000b7836 */ /* 0x002fe20000000000 */
[----:B---3--:R-:W-:-:S04]  /*20700*/  @P5 LOP3.LUT R9, R9, R8, RZ, 0x3c, !PT ;  /* 0x0000000809095212 */ /* 0x008fc800078e3cff */
[----:B------:R-:W-:-:S04]  /*20710*/  @P5 LOP3.LUT R8, R9, R8, RZ, 0x3c, !PT ;  /* 0x0000000809085212 */ /* 0x000fc800078e3cff */
[----:B------:R-:W-:-:S05]  /*20720*/  @P5 LOP3.LUT R9, R9, R8, RZ, 0x3c, !PT ;  /* 0x0000000809095212 */ /* 0x000fca00078e3cff */
[----:B------:R1:W3:Y:S04]  /*20730*/  @P5 LDG.E.U16 R65, desc[UR6][R8.64] ;  /* 0x0000000608415981 */ /* 0x0002e8000c1e1500 */
[----:B------:R-:W1:Y:S04]  /*20740*/  LDL R8, [R1+0x3040] ;  /* 0x0030400001087983 */ /* 0x000e680000100800 */
[----:B------:R-:W1:Y:S01]  /*20750*/  LDL R9, [R1+0x305c] ;  /* 0x00305c0001097983 */ /* 0x000e620000100800 */
[----:B----4-:R-:W-:Y:S01]  /*20760*/  SHF.R.U32.HI R37, RZ, 0x6, R37 ;  /* 0x00000006ff257819 */ /* 0x010fe20000011625 */
[----:B------:R-:W-:Y:S01]  /*20770*/  IMAD.MOV.U32 R12, RZ, RZ, R13 ;  /* 0x000000ffff0c7224 */ /* 0x000fe200078e000d */
[----:B------:R-:W-:Y:S01]  /*20780*/  ISETP.GE.AND P3, PT, R11, RZ, PT ;  /* 0x000000ff0b00720c */ /* 0x000fe20003f66270 */
[----:B------:R-:W4:Y:S01]  /*20790*/  LDL R13, [R1+0x301c] ;  /* 0x00301c00010d7983 */ /* 0x000f220000100800 */
[----:B------:R-:W-:Y:S01]  /*207a0*/  SGXT.U32 R37, R37, 0x1 ;  /* 0x000000012525781a */ /* 0x000fe20000000000 */
[----:B------:R-:W-:-:S03]  /*207b0*/  @!P6 IMAD.MOV R12, RZ, RZ, -R12 ;  /* 0x000000ffff0ce224 */ /* 0x000fc600078e0a0c */
[----:B------:R-:W-:-:S04]  /*207c0*/  LOP3.LUT R11, R37, 0x58, RZ, 0xfc, !PT ;  /* 0x00000058250b7812 */ /* 0x000fc800078efcff */
[----:B0-----:R-:W-:Y:S02]  /*207d0*/  ISETP.LT.AND P6, PT, R11, R10, P0 ;  /* 0x0000000a0b00720c */ /* 0x001fe400007c1270 */
[----:B------:R-:W-:-:S11]  /*207e0*/  PRMT R69, RZ, 0x7610, R69 ;  /* 0x00007610ff457816 */ /* 0x000fd60000000045 */
[----:B-1----:R-:W-:-:S04]  /*207f0*/  @P6 LOP3.LUT R9, R9, R8, RZ, 0x3c, !PT ;  /* 0x0000000809096212 */ /* 0x002fc800078e3cff */
[----:B------:R-:W-:-:S04]  /*20800*/  @P6 LOP3.LUT R8, R9, R8, RZ, 0x3c, !PT ;  /* 0x0000000809086212 */ /* 0x000fc800078e3cff */
[----:B------:R-:W-:-:S05]  /*20810*/  @P6 LOP3.LUT R9, R9, R8, RZ, 0x3c, !PT ;  /* 0x0000000809096212 */ /* 0x000fca00078e3cff */
[----:B------:R-:W2:Y:S01]  /*20820*/  @P6 LDG.E.U16 R69, desc[UR6][R8.64] ;  /* 0x0000000608456981 */ /* 0x000ea2000c1e1500 */
[----:B------:R-:W-:-:S03]  /*20830*/  IMAD.MOV.U32 R11, RZ, RZ, R14 ;  /* 0x000000ffff0b7224 */ /* 0x000fc600078e000e */
[----:B------:R-:W-:Y:S04]  /*20840*/  STL [R1+0x1f5c], R12 ;  /* 0x001f5c0c01007387 */ /* 0x000fe80000100800 */
[----:B---3--:R0:W-:Y:S01]  /*20850*/  STL [R1+0xd8], R65 ;  /* 0x0000d84101007387 */ /* 0x0081e20000100800 */
[----:B------:R-:W-:Y:S02]  /*20860*/  @!P4 IMAD.MOV R11, RZ, RZ, -R11 ;  /* 0x000000ffff0bc224 */ /* 0x000fe400078e0a0b */
[----:B0-----:R-:W-:-:S04]  /*20870*/  IMAD.MOV.U32 R65, RZ, RZ, R15 ;  /* 0x000000ffff417224 */ /* 0x001fc800078e000f */
[----:B------:R-:W-:Y:S01]  /*20880*/  @!P3 IMAD.MOV R65, RZ, RZ, -R65 ;  /* 0x000000ffff41b224 */ /* 0x000fe200078e0a41 */
[----:B------:R0:W-:Y:S04]  /*20890*/  STL [R1+0x1f58], R11 ;  /* 0x001f580b01007387 */ /* 0x0001e80000100800 */
[----:B------:R1:W-:Y:S01]  /*208a0*/  STL [R1+0x1f54], R65 ;  /* 0x001f544101007387 */ /* 0x0003e20000100800 */
[----:B0-----:R-:W0:Y:S01]  /*208b0*/  LDC R11, c[0x0][0x3a0] ;  /* 0x0000e800ff0b7b82 */ /* 0x001e220000000800 */
[----:B-1----:R-:W-:-:S05]  /*208c0*/  VIADD R65, R0, 0x1c6 ;  /* 0x000001c600417836 */ /* 0x002fca0000000000 */
[----:B------:R-:W-:Y:S02]  /*208d0*/  ISETP.GE.AND P5, PT, R65, RZ, PT ;  /* 0x000000ff4100720c */ /* 0x000fe40003fa6270 */
[----:B------:R-:W3:Y:S04]  /*208e0*/  LDL.LU R65, [R1+0x5584] ;  /* 0x0055840001417983 */ /* 0x000ee80000300800 */
[----:B--2---:R1:W-:Y:S04]  /*208f0*/  STL [R1+0xd4], R69 ;  /* 0x0000d44501007387 */ /* 0x0043e80000100800 */
[----:B------:R-:W2:Y:S04]  /*20900*/  LDL R8, [R1+0x3020] ;  /* 0x0030200001087983 */ /* 0x000ea80000100800 */
[----:B------:R-:W2:Y:S01]  /*20910*/  LDL R9, [R1+0x303c] ;  /* 0x00303c0001097983 */ /* 0x000ea20000100800 */
[----:B------:R-:W-:Y:S01]  /*20920*/  LOP3.LUT R12, R37, 0x60, RZ, 0xfc, !PT ;  /* 0x00000060250c7812 */ /* 0x000fe200078efcff */
[----:B-1----:R-:W1:Y:S03]  /*20930*/  LDC R69, c[0x0][0x3a0] ;  /* 0x0000e800ff457b82 */ /* 0x002e660000000800 */
[----:B0-----:R-:W-:-:S02]  /*20940*/  ISETP.LT.AND P4, PT, R12, R11, P0 ;  /* 0x0000000b0c00720c */ /* 0x001fc40000781270 */
[----:B------:R-:W-:-:S03]  /*20950*/  PRMT R11, RZ, 0x7610, R11 ;  /* 0x00007610ff0b7816 */ /* 0x000fc6000000000b */
[----:B------:R-:W0:Y:S08]  /*20960*/  LDC R12, c[0x0][0x3a0] ;  /* 0x0000e800ff0c7b82 */ /* 0x000e300000000800 */
[----:B--2---:R-:W-:-:S04]  /*20970*/  @P4 LOP3.LUT R9, R9, R8, RZ, 0x3c, !PT ;  /* 0x0000000809094212 */ /* 0x004fc800078e3cff */
[----:B------:R-:W-:-:S04]  /*20980*/  @P4 LOP3.LUT R8, R9, R8, RZ, 0x3c, !PT ;  /* 0x0000000809084212 */ /* 0x000fc800078e3cff */
[----:B------:R-:W-:-:S05]  /*20990*/  @P4 LOP3.LUT R9, R9, R8, RZ, 0x3c, !PT ;  /* 0x0000000809094212 */ /* 0x000fca00078e3cff */
[----:B------:R2:W3:Y:S01]  /*209a0*/  @P4 LDG.E.U16 R11, desc[UR6][R8.64] ;  /* 0x00000006080b4981 */ /* 0x0004e2000c1e1500 */
[----:B------:R-:W-:-:S04]  /*209b0*/  LOP3.LUT R37, R37, 0x68, RZ, 0xfc, !PT ;  /* 0x0000006825257812 */ /* 0x000fc800078efcff */
[----:B0-----:R-:W-:Y:S01]  /*209c0*/  ISETP.LT.AND P3, PT, R37, R12, P0 ;  /* 0x0000000c2500720c */ /* 0x001fe20000761270 */
[----:B--2---:R-:W-:Y:S01]  /*209d0*/  VIADD R8, R0, 0x1c7 ;  /* 0x000001c700087836 */ /* 0x004fe20000000000 */
[----:B---3--:R0:W-:Y:S04]  /*209e0*/  STL [R1+0xcc], R11 ;  /* 0x0000cc0b01007387 */ /* 0x0081e80000100800 */
[----:B------:R-:W2:Y:S01]  /*209f0*/  LDL R9, [R1+0x3000] ;  /* 0x0030000001097983 */ /* 0x000ea20000100800 */
[----:B------:R-:W-:Y:S02]  /*20a00*/  PRMT R12, RZ, 0x7610, R12 ;  /* 0x00007610ff0c7816 */ /* 0x000fe4000000000c */
[----:B------:R-:W-:-:S04]  /*20a10*/  ISETP.GE.AND P4, PT, R8, RZ, PT ;  /* 0x000000ff0800720c */ /* 0x000fc80003f86270 */
[----:B----4-:R-:W-:Y:S01]  /*20a20*/  @P3 IMAD.MOV.U32 R8, RZ, RZ, R13 ;  /* 0x000000ffff083224 */ /* 0x010fe200078e000d */
[----:B------:R-:W3:Y:S01]  /*20a30*/  S2R R37, SR_TID.X ;  /* 0x0000000000257919 */ /* 0x000ee20000002100 */
[----:B------:R-:W-:Y:S01]  /*20a40*/  PRMT R67, RZ, 0x7610, R67 ;  /* 0x00007610ff437816 */ /* 0x000fe20000000043 */
[----:B0-----:R-:W0:Y:S02]  /*20a50*/  LDC R11, c[0x0][0x3a0] ;  /* 0x0000e800ff0b7b82 */ /* 0x001e240000000800 */
[----:B--2---:R-:W2:Y:S04]  /*20a60*/  @P3 LDG.E.U16 R12, desc[UR6][R8.64] ;  /* 0x00000006080c3981 */ /* 0x004ea8000c1e1500 */
[----:B------:R-:W4:Y:S04]  /*20a70*/  LDL R8, [R1+0x2fe0] ;  /* 0x002fe00001087983 */ /* 0x000f280000100800 */
[----:B------:R-:W4:Y:S01]  /*20a80*/  LDL R9, [R1+0x2ffc] ;  /* 0x002ffc0001097983 */ /* 0x000f220000100800 */
[----:B---3--:R-:W-:-:S04]  /*20a90*/  SHF.R.U32.HI R37, RZ, 0x6, R37 ;  /* 0x00000006ff257819 */ /* 0x008fc80000011625 */
[----:B------:R-:W-:-:S04]  /*20aa0*/  SGXT.U32 R37, R37, 0x1 ;  /* 0x000000012525781a */ /* 0x000fc80000000000 */
[----:B------:R-:W-:-:S04]  /*20ab0*/  LOP3.LUT R37, R37, 0x70, RZ, 0xfc, !PT ;  /* 0x0000007025257812 */ /* 0x000fc800078efcff */
[----:B-1----:R-:W-:Y:S02]  /*20ac0*/  ISETP.LT.AND P6, PT, R37, R69, P0 ;  /* 0x000000452500720c */ /* 0x002fe400007c1270 */
[----:B------:R-:W1:Y:S01]  /*20ad0*/  S2R R37, SR_TID.X ;  /* 0x0000000000257919 */ /* 0x000e620000002100 */
[----:B--2---:R2:W-:Y:S10]  /*20ae0*/  STL [R1+0xc8], R12 ;  /* 0x0000c80c01007387 */ /* 0x0045f40000100800 */
[----:B----4-:R-:W-:-:S04]  /*20af0*/  @P6 LOP3.LUT R9, R9, R8, RZ, 0x3c, !PT ;  /* 0x0000000809096212 */ /* 0x010fc800078e3cff */
[----:B------:R-:W-:-:S04]  /*20b00*/  @P6 LOP3.LUT R8, R9, R8, RZ, 0x3c, !PT ;  /* 0x0000000809086212 */ /* 0x000fc800078e3cff */
[----:B------:R-:W-:-:S05]  /*20b10*/  @P6 LOP3.LUT R9, R9, R8, RZ, 0x3c, !PT ;  /* 0x0000000809096212 */ /* 0x000fca00078e3cff */
[----:B------:R3:W4:Y:S04]  /*20b20*/  @P6 LDG.E.U16 R67, desc[UR6][R8.64] ;  /* 0x0000000608436981 */ /* 0x000728000c1e1500 */
[----:B------:R-:W3:Y:S04]  /*20b30*/  LDL R8, [R1+0x2fc0] ;  /* 0x002fc00001087983 */ /* 0x000ee80000100800 */
[----:B------:R-:W3:Y:S01]  /*20b40*/  LDL R9, [R1+0x2fdc] ;  /* 0x002fdc0001097983 */ /* 0x000ee20000100800 */
[----:B-1----:R-:W-:Y:S01]  /*20b50*/  SHF.R.U32.HI R37, RZ, 0x6, R37 ;  /* 0x00000006ff257819 */ /* 0x002fe20000011625 */
[----:B------:R-:W-:-:S03]  /*20b60*/  VIADD R13, R0, 0x1c8 ;  /* 0x000001c8000d7836 */ /* 0x000fc60000000000 */
[----:B------:R-:W-:Y:S02]  /*20b70*/  SGXT.U32 R37, R37, 0x1 ;  /* 0x000000012525781a */ /* 0x000fe40000000000 */
[----:B------:R-:W-:Y:S01]  /*20b80*/  ISETP.GE.AND P3, PT, R13, RZ, PT ;  /* 0x000000ff0d00720c */ /* 0x000fe20003f66270 */
[----:B------:R-:W-:Y:S01]  /*20b90*/  IMAD.MOV.U32 R13, RZ, RZ, R16 ;  /* 0x000000ffff0d7224 */ /* 0x000fe200078e0010 */
[----:B--2---:R-:W-:-:S03]  /*20ba0*/  LOP3.LUT R12, R37, 0x78, RZ, 0xfc, !PT ;  /* 0x00000078250c7812 */ /* 0x004fc600078efcff */
[----:B------:R-:W-:Y:S01]  /*20bb0*/  @!P5 IMAD.MOV R13, RZ, RZ, -R13 ;  /* 0x000000ffff0dd224 */ /* 0x000fe200078e0a0d */
[----:B0-----:R-:W-:Y:S02]  /*20bc0*/  ISETP.LT.AND P5, PT, R12, R11, P0 ;  /* 0x0000000b0c00720c */ /* 0x001fe400007a1270 */
[----:B------:R-:W-:-:S11]  /*20bd0*/  PRMT R10, RZ, 0x7610, R10 ;  /* 0x00007610ff0a7816 */ /* 0x000fd6000000000a */
[----:B---3--:R-:W-:-:S04]  /*20be0*/  @P5 LOP3.LUT R9, R9, R8, RZ, 0x3c, !PT ;  /* 0x0000000809095212 */ /* 0x008fc800078e3cff */
[----:B------:R-:W-:-:S04]  /*20bf0*/  @P5 LOP3.LUT R8, R9, R8, RZ, 0x3c, !PT ;  /* 0x0000000809085212 */ /* 0x000fc800078e3cff */
[----:B------:R-:W-:-:S05]  /*20c00*/  @P5 LOP3.LUT R9, R9, R8, RZ, 0x3c, !PT ;  /* 0x0000000809095212 */ /* 0x000fca00078e3cff */
[----:B------:R-:W2:Y:S01]  /*20c10*/  @P5 LDG.E.U16 R10, desc[UR6][R8.64] ;  /* 0x00000006080a5981 */ /* 0x000ea2000c1e1500 */
[----:B------:R-:W-:-:S03]  /*20c20*/  IMAD.MOV.U32 R12, RZ, RZ, R17 ;  /* 0x000000ffff0c7224 */ /* 0x000fc600078e0011 */
[----:B----4-:R-:W-:Y:S04]  /*20c30*/  STL [R1+0xc4], R67 ;  /* 0x0000c44301007387 */ /* 0x010fe80000100800 */
[----:B------:R0:W-:Y:S01]  /*20c40*/  STL [R1+0x1f50], R13 ;  /* 0x001f500d01007387 */ /* 0x0001e20000100800 */
[----:B------:R-:W-:Y:S02]  /*20c50*/  @!P4 IMAD.MOV R12, RZ, RZ, -R12 ;  /* 0x000000ffff0cc224 */ /* 0x000fe400078e0a0c */
[----:B0-----:R-:W-:-:S04]  /*20c60*/  IMAD.MOV.U32 R13, RZ, RZ, R18 ;  /* 0x000000ffff0d7224 */ /* 0x001fc800078e0012 */
[----:B------:R-:W-:Y:S01]  /*20c70*/  @!P3 IMAD.MOV R13, RZ, RZ, -R13 ;  /* 0x000000ffff0db224 */ /* 0x000fe200078e0a0d */
[----:B------:R0:W-:Y:S04]  /*20c80*/  STL [R1+0x1f4c], R12 ;  /* 0x001f4c0c01007387 */ /* 0x0001e80000100800 */
[----:B------:R1:W-:Y:S01]  /*20c90*/  STL [R1+0x14c], R13 ;  /* 0x00014c0d01007387 */ /* 0x0003e20000100800 */
[C---:B------:R-:W-:Y:S02]  /*20ca0*/  LOP3.LUT R67, R37.reuse, 0x80, RZ, 0xfc, !PT ;  /* 0x0000008025437812 */ /* 0x040fe400078efcff */
[----:B------:R-:W-:Y:S02]  /*20cb0*/  LOP3.LUT R67, R37, 0x88, RZ, 0xfc, !PT ;  /* 0x0000008825437812 */ /* 0x000fe400078efcff */
[----:B------:R-:W3:Y:S01]  /*20cc0*/  S2R R37, SR_TID.X ;  /* 0x0000000000257919 */ /* 0x000ee20000002100 */
[----:B0-----:R-:W0:Y:S01]  /*20cd0*/  LDC R12, c[0x0][0x3a0] ;  /* 0x0000e800ff0c7b82 */ /* 0x001e220000000800 */
[----:B------:R-:W-:-:S07]  /*20ce0*/  PRMT R14, RZ, 0x7610, R14 ;  /* 0x00007610ff0e7816 */ /* 0x000fce000000000e */
[----:B-1----:R-:W1:Y:S01]  /*20cf0*/  LDC R13, c[0x0][0x3a0] ;  /* 0x0000e800ff0d7b82 */ /* 0x002e620000000800 */
[----:B--2---:R2:W-:Y:S04]  /*20d00*/  STL [R1+0xbc], R10 ;  /* 0x0000bc0a01007387 */ /* 0x0045e80000100800 */
[----:B------:R-:W4:Y:S04]  /*20d10*/  LDL R8, [R1+0x2fa4] ;  /* 0x002fa40001087983 */ /* 0x000f280000100800 */
[----:B------:R-:W4:Y:S01]  /*20d20*/  LDL R9, [R1+0x2fac] ;  /* 0x002fac0001097983 */ /* 0x000f220000100800 */
[----:B---3--:R-:W-:Y:S01]  /*20d30*/  SHF.R.U32.HI R37, RZ, 0x6, R37 ;  /* 0x00000006ff257819 */ /* 0x008fe20000011625 */
[----:B--2---:R-:W2:Y:S03]  /*20d40*/  LDC R10, c[0x0][0x3a0] ;  /* 0x0000e800ff0a7b82 */ /* 0x004ea60000000800 */
[----:B------:R-:W-:-:S04]  /*20d50*/  SGXT.U32 R37, R37, 0x1 ;  /* 0x000000012525781a */ /* 0x000fc80000000000 */
[----:B------:R-:W-:-:S04]  /*20d60*/  LOP3.LUT R37, R37, 0x80, RZ, 0xfc, !PT ;  /* 0x0000008025257812 */ /* 0x000fc800078efcff */
[----:B0-----:R-:W-:-:S13]  /*20d70*/  ISETP.LT.AND P4, PT, R37, R12, P0 ;  /* 0x0000000c2500720c */ /* 0x001fda0000781270 */
[----:B----4-:R-:W-:-:S04]  /*20d80*/  @P4 LOP3.LUT R9, R9, R8, RZ, 0x3c, !PT ;  /* 0x0000000809094212 */ /* 0x010fc800078e3cff */
[----:B------:R-:W-:-:S04]  /*20d90*/  @P4 LOP3.LUT R8, R9, R8, RZ, 0x3c, !PT ;  /* 0x0000000809084212 */ /* 0x000fc800078e3cff */
[----:B------:R-:W-:-:S05]  /*20da0*/  @P4 LOP3.LUT R9, R9, R8, RZ, 0x3c, !PT ;  /* 0x0000000809094212 */ /* 0x000fca00078e3cff */
[----:B------:R-:W3:Y:S01]  /*20db0*/  @P4 LDG.E.U16 R14, desc[UR6][R8.64] ;  /* 0x00000006080e4981 */ /* 0x000ee2000c1e1500 */
[----:B-1----:R-:W-:-:S03]  /*20dc0*/  ISETP.LT.AND P6, PT, R67, R13, P0 ;  /* 0x0000000d4300720c */ /* 0x002fc600007c1270 */
[----:B---3--:R0:W-:Y:S04]  /*20dd0*/  STL [R1+0xb8], R14 ;  /* 0x0000b80e01007387 */ /* 0x0081e80000100800 */
[----:B------:R-:W3:Y:S04]  /*20de0*/  LDL R8, [R1+0x2f88] ;  /* 0x002f880001087983 */ /* 0x000ee80000100800 */
[----:B------:R-:W3:Y:S01]  /*20df0*/  LDL R9, [R1+0x2f98] ;  /* 0x002f980001097983 */ /* 0x000ee20000100800 */
[----:B------:R-:W-:Y:S01]  /*20e00*/  PRMT R11, RZ, 0x7610, R11 ;  /* 0x00007610ff0b7816 */ /* 0x000fe2000000000b */
[----:B0-----:R-:W0:Y:S01]  /*20e10*/  LDC R14, c[0x0][0x3a0] ;  /* 0x0000e800ff0e7b82 */ /* 0x001e220000000800 */
[----:B---3--:R-:W-:-:S04]  /*20e20*/  @P6 LOP3.LUT R9, R9, R8, RZ, 0x3c, !PT ;  /* 0x0000000809096212 */ /* 0x008fc800078e3cff */
[----:B------:R-:W-:-:S04]  /*20e30*/  @P6 LOP3.LUT R8, R9, R8, RZ, 0x3c, !PT ;  /* 0x0000000809086212 */ /* 0x000fc800078e3cff */
[----:B------:R-:W-:-:S05]  /*20e40*/  @P6 LOP3.LUT R9, R9, R8, RZ, 0x3c, !PT ;  /* 0x0000000809096212 */ /* 0x000fca00078e3cff */
[----:B------:R-:W3:Y:S01]  /*20e50*/  @P6 LDG.E.U16 R11, desc[UR6][R8.64] ;  /* 0x00000006080b6981 */ /* 0x000ee2000c1e1500 */
[----:B------:R-:W1:Y:S03]  /*20e60*/  S2R R37, SR_TID.X ;  /* 0x0000000000257919 */ /* 0x000e660000002100 */
[----:B---3--:R3:W-:Y:S04]  /*20e70*/  STL [R1+0xb4], R11 ;  /* 0x0000b40b01007387 */ /* 0x0087e80000100800 */
[----:B------:R-:W4:Y:S04]  /*20e80*/  LDL R8, [R1+0x2f60] ;  /* 0x002f600001087983 */ /* 0x000f280000100800 */
[----:B------:R-:W4:Y:S01]  /*20e90*/  LDL R9, [R1+0x2f84] ;  /* 0x002f840001097983 */ /* 0x000f220000100800 */
[----:B-1----:R-:W-:Y:S01]  /*20ea0*/  SHF.R.U32.HI R37, RZ, 0x6, R37 ;  /* 0x00000006ff257819 */ /* 0x002fe20000011625 */
[----:B---3--:R-:W1:Y:S03]  /*20eb0*/  LDC R11, c[0x0][0x3a0] ;  /* 0x0000e800ff0b7b82 */ /* 0x008e660000000800 */
[----:B------:R-:W-:-:S04]  /*20ec0*/  SGXT.U32 R37, R37, 0x1 ;  /* 0x000000012525781a */ /* 0x000fc80000000000 */
[----:B------:R-:W-:-:S04]  /*20ed0*/  LOP3.LUT R67, R37, 0x90, RZ, 0xfc, !PT ;  /* 0x0000009025437812 */ /* 0x000fc800078efcff */
[----:B--2---:R-:W-:Y:S02]  /*20ee0*/  ISETP.LT.AND P5, PT, R67, R10, P0 ;  /* 0x0000000a4300720c */ /* 0x004fe400007a1270 */
[----:B------:R-:W-:Y:S01]  /*20ef0*/  PRMT R12, RZ, 0x7610, R12 ;  /* 0x00007610ff0c7816 */ /* 0x000fe2000000000c */
[----:B------:R-:W-:-:S05]  /*20f00*/  VIADD R37, R0, 0x1c9 ;  /* 0x000001c900257836 */ /* 0x000fca0000000000 */
[----:B------:R-:W-:Y:S02]  /*20f10*/  ISETP.GE.AND P3, PT, R37, RZ, PT ;  /* 0x000000ff2500720c */ /* 0x000fe40003f66270 */
[----:B------:R-:W2:Y:S03]  /*20f20*/  S2R R37, SR_TID.X ;  /* 0x0000000000257919 */ /* 0x000ea60000002100 */
[----:B----4-:R-:W-:-:S04]  /*20f30*/  @P5 LOP3.LUT R9, R9, R8, RZ, 0x3c, !PT ;  /* 0x0000000809095212 */ /* 0x010fc800078e3cff */
[----:B------:R-:W-:-:S04]  /*20f40*/  @P5 LOP3.LUT R8, R9, R8, RZ, 0x3c, !PT ;  /* 0x0000000809085212 */ /* 0x000fc800078e3cff */
[----:B------:R-:W-:-:S05]  /*20f50*/  @P5 LOP3.LUT R9, R9, R8, RZ, 0x3c, !PT ;  /* 0x0000000809095212 */ /* 0x000fca00078e3cff */
[----:B------:R-:W3:Y:S01]  /*20f60*/  @P5 LDG.E.U16 R12, desc[UR6][R8.64] ;  /* 0x00000006080c5981 */ /* 0x000ee2000c1e1500 */
[----:B--2---:R-:W-:-:S04]  /*20f70*/  SHF.R.U32.HI R37, RZ, 0x6, R37 ;  /* 0x00000006ff257819 */ /* 0x004fc80000011625 */
[----:B------:R-:W-:-:S04]  /*20f80*/  SGXT.U32 R37, R37, 0x1 ;  /* 0x000000012525781a */ /* 0x000fc80000000000 */
[----:B------:R-:W-:-:S04]  /*20f90*/  LOP3.LUT R67, R37, 0x98, RZ, 0xfc, !PT ;  /* 0x0000009825437812 */ /* 0x000fc800078efcff */
[----:B0-----:R-:W-:Y:S02]  /*20fa0*/  ISETP.LT.AND P4, PT, R67, R14, P0 ;  /* 0x0000000e4300720c */ /* 0x001fe40000781270 */
[----:B------:R-:W-:-:S04]  /*20fb0*/  LOP3.LUT R67, R37, 0xa0, RZ, 0xfc, !PT ;  /* 0x000000a025437812 */ /* 0x000fc800078efcff */
[----:B-1----:R-:W-:Y:S02]  /*20fc0*/  ISETP.LT.AND P6, PT, R67, R11, P0 ;  /* 0x0000000b4300720c */ /* 0x002fe400007c1270 */
[C---:B------:R-:W-:Y:S01]  /*20fd0*/  LOP3.LUT R67, R37.reuse, 0xa8, RZ, 0xfc, !PT ;  /* 0x000000a825437812 */ /* 0x040fe200078efcff */
[----:B------:R-:W2:Y:S05]  /*20fe0*/  LDL R11, [R1+0x2f4c] ;  /* 0x002f4c00010b7983 */ /* 0x000eaa0000100800 */
[----:B------:R-:W4:Y:S04]  /*20ff0*/  LDL.LU R67, [R1+0x5580] ;  /* 0x0055800001437983 */ /* 0x000f280000300800 */
[----:B---3--:R0:W-:Y:S04]  /*21000*/  STL [R1+0xb0], R12 ;  /* 0x0000b00c01007387 */ /* 0x0081e80000100800 */
[----:B------:R-:W3:Y:S01]  /*21010*/  LDL R9, [R1+0x2f44] ;  /* 0x002f440001097983 */ /* 0x000ee20000100800 */
[----:B0-----:R-:W0:Y:S01]  /*21020*/  LDC R12, c[0x0][0x3a0] ;  /* 0x0000e800ff0c7b82 */ /* 0x001e220000000800 */
[----:B------:R-:W-:-:S02]  /*21030*/  LOP3.LUT R8, R37, 0xa8, RZ, 0xfc, !PT ;  /* 0x000000a825087812 */ /* 0x000fc400078efcff */
[----:B------:R-:W-:Y:S02]  /*21040*/  PRMT R10, RZ, 0x7610, R10 ;  /* 0x00007610ff0a7816 */ /* 0x000fe4000000000a */
[----:B0-----:R-:W-:Y:S01]  /*21050*/  ISETP.LT.AND P5, PT, R8, R12, P0 ;  /* 0x0000000c0800720c */ /* 0x001fe200007a1270 */
[----:B--2---:R-:W-:-:S05]  /*21060*/  @P4 IMAD.MOV.U32 R8, RZ, RZ, R11 ;  /* 0x000000ffff084224 */ /* 0x004fca00078e000b */
[----:B---3--:R-:W2:Y:S04]  /*21070*/  @P4 LDG.E.U16 R10, desc[UR6][R8.64] ;  /* 0x00000006080a4981 */ /* 0x008ea8000c1e1500 */
[----:B------:R-:W3:Y:S04]  /*21080*/  LDL R8, [R1+0x2f28] ;  /* 0x002f280001087983 */ /* 0x000ee80000100800 */
[----:B--2---:R0:W-:Y:S04]  /*21090*/  STL [R1+0xac], R10 ;  /* 0x0000ac0a01007387 */ /* 0x0041e80000100800 */
[----:B------:R-:W3:Y:S01]  /*210a0*/  LDL R9, [R1+0x2f38] ;  /* 0x002f380001097983 */ /* 0x000ee20000100800 */
[----:B------:R-:W-:-:S02]  /*210b0*/  PRMT R68, RZ, 0x7610, R68 ;  /* 0x00007610ff447816 */ /* 0x000fc40000000044 */
[----:B---3--:R-:W-:-:S04]  /*210c0*/  @P6 LOP3.LUT R9, R9, R8, RZ, 0x3c, !PT ;  /* 0x0000000809096212 */ /* 0x008fc800078e3cff */
[----:B------:R-:W-:-:S04]  /*210d0*/  @P6 LOP3.LUT R8, R9, R8, RZ, 0x3c, !PT ;  /* 0x0000000809086212 */ /* 0x000fc800078e3cff */
[----:B------:R-:W-:-:S05]  /*210e0*/  @P6 LOP3.LUT R9, R9, R8, RZ, 0x3c, !PT ;  /* 0x0000000809096212 */ /* 0x000fca00078e3cff */
[----:B------:R1:W2:Y:S04]  /*210f0*/  @P6 LDG.E.U16 R68, desc[UR6][R8.64] ;  /* 0x0000000608446981 */ /* 0x0002a8000c1e1500 */
[----:B------:R-:W1:Y:S04]  /*21100*/  LDL R8, [R1+0x2f00] ;  /* 0x002f000001087983 */ /* 0x000e680000100800 */
[----:B------:R-:W1:Y:S01]  /*21110*/  LDL R9, [R1+0x2f24] ;  /* 0x002f240001097983 */ /* 0x000e620000100800 */
[----:B------:R-:W-:Y:S02]  /*21120*/  PRMT R13, RZ, 0x7610, R13 ;  /* 0x00007610ff0d7816 */ /* 0x000fe4000000000d */
[----:B-1----:R-:W-:-:S04]  /*21130*/  @P5 LOP3.LUT R9, R9, R8, RZ, 0x3c, !PT ;  /* 0x0000000809095212 */ /* 0x002fc800078e3cff */
[----:B------:R-:W-:-:S04]  /*21140*/  @P5 LOP3.LUT R8, R9, R8, RZ, 0x3c, !PT ;  /* 0x0000000809085212 */ /* 0x000fc800078e3cff */
[----:B------:R-:W-:-:S05]  /*21150*/  @P5 LOP3.LUT R9, R9, R8, RZ, 0x3c, !PT ;  /* 0x0000000809095212 */ /* 0x000fca00078e3cff */
[----:B------:R-:W3:Y:S04]  /*21160*/  @P5 LDG.E.U16 R13, desc[UR6][R8.64] ;  /* 0x00000006080d5981 */ /* 0x000ee8000c1e1500 */
[----:B--2---:R-:W-:Y:S01]  /*21170*/  STL [R1+0xa8], R68 ;  /* 0x0000a84401007387 */ /* 0x004fe20000100800 */
[----:B0-----:R-:W-:-:S05]  /*21180*/  VIADD R10, R0, 0x1ca ;  /* 0x000001ca000a7836 */ /* 0x001fca0000000000 */
[----:B------:R-:W-:Y:S02]  /*21190*/  ISETP.GE.AND P4, PT, R10, RZ, PT ;  /* 0x000000ff0a00720c */ /* 0x000fe40003f86270 */
[----:B------:R-:W0:Y:S01]  /*211a0*/  LDC R10, c[0x0][0x3a0] ;  /* 0x0000e800ff0a7b82 */ /* 0x000e220000000800 */
[----:B------:R-:W-:Y:S01]  /*211b0*/  LOP3.LUT R11, R37, 0xb0, RZ, 0xfc, !PT ;  /* 0x000000b0250b7812 */ /* 0x000fe200078efcff */
[----:B---3--:R1:W-:Y:S04]  /*211c0*/  STL [R1+0xa4], R13 ;  /* 0x0000a40d01007387 */ /* 0x0083e80000100800 */
[----:B------:R-:W2:Y:S04]  /*211d0*/  LDL R8, [R1+0x2ee4] ;  /* 0x002ee40001087983 */ /* 0x000ea80000100800 */
[----:B------:R-:W2:Y:S01]  /*211e0*/  LDL R9, [R1+0x2eec] ;  /* 0x002eec0001097983 */ /* 0x000ea20000100800 */
[----:B0-----:R-:W-:Y:S01]  /*211f0*/  ISETP.LT.AND P6, PT, R11, R10, P0 ;  /* 0x0000000a0b00720c */ /* 0x001fe200007c1270 */
[----:B-1----:R-:W0:Y:S01]  /*21200*/  LDC R13, c[0x0][0x3a0] ;  /* 0x0000e800ff0d7b82 */ /* 0x002e220000000800 */
[----:B------:R-:W-:Y:S01]  /*21210*/  PRMT R12, RZ, 0x7610, R12 ;  /* 0x00007610ff0c7816 */ /* 0x000fe2000000000c */
[----:B------:R-:W-:Y:S01]  /*21220*/  IMAD.MOV.U32 R68, RZ, RZ, R19 ;  /* 0x000000ffff447224 */ /* 0x000fe200078e0013 */
[----:B------:R-:W-:-:S03]  /*21230*/  LOP3.LUT R11, R37, 0xb8, RZ, 0xfc, !PT ;  /* 0x000000b8250b7812 */ /* 0x000fc600078efcff */
[----:B------:R-:W-:-:S05]  /*21240*/  @!P3 IMAD.MOV R68, RZ, RZ, -R68 ;  /* 0x000000ffff44b224 */ /* 0x000fca00078e0a44 */
[----:B------:R-:W-:Y:S01]  /*21250*/  STL [R1+0x1f48], R68 ;  /* 0x001f484401007387 */ /* 0x000fe20000100800 */
[----:B--2---:R-:W-:-:S04]  /*21260*/  @P6 LOP3.LUT R9, R9, R8, RZ, 0x3c, !PT ;  /* 0x0000000809096212 */ /* 0x004fc800078e3cff */
[----:B------:R-:W-:-:S04]  /*21270*/  @P6 LOP3.LUT R8, R9, R8, RZ, 0x3c, !PT ;  /* 0x0000000809086212 */ /* 0x000fc800078e3cff */
[----:B------:R-:W-:-:S05]  /*21280*/  @P6 LOP3.LUT R9, R9, R8, RZ, 0x3c, !PT ;  /* 0x0000000809096212 */ /* 0x000fca00078e3cff */
[----:B------:R-:W2:Y:S01]  /*21290*/  @P6 LDG.E.U16 R12, desc[UR6][R8.64] ;  /* 0x00000006080c6981 */ /* 0x000ea2000c1e1500 */
[----:B0-----:R-:W-:Y:S01]  /*212a0*/  ISETP.LT.AND P3, PT, R11, R13, P0 ;  /* 0x0000000d0b00720c */ /* 0x001fe20000761270 */
[----:B------:R-:W-:-:S04]  /*212b0*/  IMAD.MOV.U32 R11, RZ, RZ, R20 ;  /* 0x000000ffff0b7224 */ /* 0x000fc800078e0014 */
[----:B------:R-:W-:-:S05]  /*212c0*/  @!P4 IMAD.MOV R11, RZ, RZ, -R11 ;  /* 0x000000ffff0bc224 */ /* 0x000fca00078e0a0b */
[----:B------:R0:W-:Y:S02]  /*212d0*/  STL [R1+0x1f44], R11 ;  /* 0x001f440b01007387 */ /* 0x0001e40000100800 */
[----:B0-----:R-:W0:Y:S01]  /*212e0*/  LDC R11, c[0x0][0x3a0] ;  /* 0x0000e800ff0b7b82 */ /* 0x001e220000000800 */
[----:B------:R-:W-:-:S04]  /*212f0*/  LOP3.LUT R68, R37, 0xc0, RZ, 0xfc, !PT ;  /* 0x000000c025447812 */ /* 0x000fc800078efcff */
[----:B0-----:R-:W-:Y:S02]  /*21300*/  ISETP.LT.AND P5, PT, R68, R11, P0 ;  /* 0x0000000b4400720c */ /* 0x001fe400007a1270 */
[----:B------:R-:W3:Y:S04]  /*21310*/  LDL.LU R68, [R1+0x557c] ;  /* 0x00557c0001447983 */ /* 0x000ee80000300800 */
[----:B--2---:R0:W-:Y:S04]  /*21320*/  STL [R1+0xa0], R12 ;  /* 0x0000a00c01007387 */ /* 0x0041e80000100800 */
[----:B------:R-:W2:Y:S04]  /*21330*/  LDL R8, [R1+0x2ec8] ;  /* 0x002ec80001087983 */ /* 0x000ea80000100800 */
[----:B------:R-:W2:Y:S01]  /*21340*/  LDL R9, [R1+0x2ed8] ;  /* 0x002ed80001097983 */ /* 0x000ea20000100800 */
[----:B------:R-:W-:-:S02]  /*21350*/  PRMT R13, RZ, 0x7610, R13 ;  /* 0x00007610ff0d7816 */ /* 0x000fc4000000000d */
[----:B------:R-:W-:Y:S01]  /*21360*/  PRMT R10, RZ, 0x7610, R10 ;  /* 0x00007610ff0a7816 */ /* 0x000fe2000000000a */
[----:B------:R-:W-:Y:S01]  /*21370*/  VIADD R37, R0, 0x1cb ;  /* 0x000001cb00257836 */ /* 0x000fe20000000000 */
[----:B0-----:R-:W0:Y:S01]  /*21380*/  LDC R12, c[0x0][0x3a0] ;  /* 0x0000e800ff0c7b82 */ /* 0x001e220000000800 */
[----:B--2---:R-:W-:-:S04]  /*21390*/  @P3 LOP3.LUT R9, R9, R8, RZ, 0x3c, !PT ;  /* 0x0000000809093212 */ /* 0x004fc800078e3cff */
[----:B------:R-:W-:-:S04]  /*213a0*/  @P3 LOP3.LUT R8, R9, R8, RZ, 0x3c, !PT ;  /* 0x0000000809083212 */ /* 0x000fc800078e3cff */
[----:B------:R-:W-:-:S05]  /*213b0*/  @P3 LOP3.LUT R9, R9, R8, RZ, 0x3c, !PT ;  /* 0x0000000809093212 */ /* 0x000fca00078e3cff */
[----:B------:R1:W2:Y:S04]  /*213c0*/  @P3 LDG.E.U16 R13, desc[UR6][R8.64] ;  /* 0x00000006080d3981 */ /* 0x0002a8000c1e1500 */
[----:B------:R-:W1:Y:S04]  /*213d0*/  LDL R8, [R1+0x2ea0] ;  /* 0x002ea00001087983 */ /* 0x000e680000100800 */
[----:B------:R-:W1:Y:S02]  /*213e0*/  LDL R9, [R1+0x2ec4] ;  /* 0x002ec40001097983 */ /* 0x000e640000100800 */
[----:B-1----:R-:W-:-:S04]  /*213f0*/  @P5 LOP3.LUT R9, R9, R8, RZ, 0x3c, !PT ;  /* 0x0000000809095212 */ /* 0x002fc800078e3cff */
[----:B------:R-:W-:-:S04]  /*21400*/  @P5 LOP3.LUT R8, R9, R8, RZ, 0x3c, !PT ;  /* 0x0000000809085212 */ /* 0x000fc800078e3cff */
[----:B------:R-:W-:-:S05]  /*21410*/  @P5 LOP3.LUT R9, R9, R8, RZ, 0x3c, !PT ;  /* 0x0000000809095212 */ /* 0x000fca00078e3cff */
[----:B------:R-:W3:Y:S04]  /*21420*/  @P5 LDG.E.U16 R10, desc[UR6][R8.64] ;  /* 0x00000006080a5981 */ /* 0x000ee8000c1e1500 */
[----:B--2---:R-:W-:Y:S01]  /*21430*/  STL [R1+0x9c], R13 ;  /* 0x00009c0d01007387 */ /* 0x004fe20000100800 */
[----:B------:R-:W-:Y:S02]  /*21440*/  ISETP.GE.AND P4, PT, R37, RZ, PT ;  /* 0x000000ff2500720c */ /* 0x000fe40003f86270 */
[----:B------:R-:W1:Y:S01]  /*21450*/  S2R R37, SR_TID.X ;  /* 0x0000000000257919 */ /* 0x000e620000002100 */
[----:B---3--:R2:W-:Y:S04]  /*21460*/  STL [R1+0x98], R10 ;  /* 0x0000980a01007387 */ /* 0x0085e80000100800 */
[----:B------:R-:W3:Y:S04]  /*21470*/  LDL R8, [R1+0x2e84] ;  /* 0x002e840001087983 */ /* 0x000ee80000100800 */
[----:B------:R-:W3:Y:S01]  /*21480*/  LDL R9, [R1+0x2e8c] ;  /* 0x002e8c0001097983 */ /* 0x000ee20000100800 */
[----:B-1----:R-:W-:Y:S01]  /*21490*/  SHF.R.U32.HI R37, RZ, 0x6, R37 ;  /* 0x00000006ff257819 */ /* 0x002fe20000011625 */
[----:B--2---:R-:W1:Y:S03]  /*214a0*/  LDC R10, c[0x0][0x3a0] ;  /* 0x0000e800ff0a7b82 */ /* 0x004e660000000800 */
[----:B------:R-:W-:-:S04]  /*214b0*/  SGXT.U32 R37, R37, 0x1 ;  /* 0x000000012525781a */ /* 0x000fc80000000000 */
[----:B------:R-:W-:-:S04]  /*214c0*/  LOP3.LUT R37, R37, 0xc8, RZ, 0xfc, !PT ;  /* 0x000000c825257812 */ /* 0x000fc800078efcff */
[----:B0-----:R-:W-:Y:S02]  /*214d0*/  ISETP.LT.AND P6, PT, R37, R12, P0 ;  /* 0x0000000c2500720c */ /* 0x001fe400007c1270 */
[----:B------:R-:W-:Y:S01]  /*214e0*/  PRMT R11, RZ, 0x7610, R11 ;  /* 0x00007610ff0b7816 */ /* 0x000fe2000000000b */
[----:B------:R-:W0:Y:S10]  /*214f0*/  S2R R37, SR_TID.X ;  /* 0x0000000000257919 */ /* 0x000e340000002100 */
[----:B---3--:R-:W-:-:S04]  /*21500*/  @P6 LOP3.LUT R9, R9, R8, RZ, 0x3c, !PT ;  /* 0x0000000809096212 */ /* 0x008fc800078e3cff */
[----:B------:R-:W-:-:S04]  /*21510*/  @P6 LOP3.LUT R8, R9, R8, RZ, 0x3c, !PT ;  /* 0x0000000809086212 */ /* 0x000fc800078e3cff */
[----:B------:R-:W-:-:S05]  /*21520*/  @P6 LOP3.LUT R9, R9, R8, RZ, 0x3c, !PT ;  /* 0x0000000809096212 */ /* 0x000fca00078e3cff */
[----:B------:R-:W2:Y:S04]  /*21530*/  @P6 LDG.E.U16 R11, desc[UR6][R8.64] ;  /* 0x00000006080b6981 */ /* 0x000ea8000c1e1500 */
[----:B------:R-:W3:Y:S04]  /*21540*/  LDL R8, [R1+0x2e68] ;  /* 0x002e680001087983 */ /* 0x000ee80000100800 */
[----:B------:R-:W3:Y:S01]  /*21550*/  LDL R9, [R1+0x2e78] ;  /* 0x002e780001097983 */ /* 0x000ee20000100800 */
[----:B0-----:R-:W-:-:S04]  /*21560*/  SHF.R.U32.HI R37, RZ, 0x6, R37 ;  /* 0x00000006ff257819 */ /* 0x001fc80000011625 */
[----:B------:R-:W-:-:S04]  /*21570*/  SGXT.U32 R37, R37, 0x1 ;  /* 0x000000012525781a */ /* 0x000fc80000000000 */
[----:B------:R-:W-:-:S04]  /*21580*/  LOP3.LUT R13, R37, 0xd0, RZ, 0xfc, !PT ;  /* 0x000000d0250d7812 */ /* 0x000fc800078efcff */
[----:B-1----:R-:W-:Y:S01]  /*21590*/  ISETP.LT.AND P5, PT, R13, R10, P0 ;  /* 0x0000000a0d00720c */ /* 0x002fe200007a1270 */
[----:B------:R-:W-:Y:S01]  /*215a0*/  IMAD.MOV.U32 R13, RZ, RZ, R21 ;  /* 0x000000ffff0d7224 */ /* 0x000fe200078e0015 */
[----:B------:R-:W-:-:S03]  /*215b0*/  PRMT R10, RZ, 0x7610, R10 ;  /* 0x00007610ff0a7816 */ /* 0x000fc6000000000a */
[----:B------:R-:W-:Y:S02]  /*215c0*/  @!P4 IMAD.MOV R13, RZ, RZ, -R13 ;  /* 0x000000ffff0dc224 */ /* 0x000fe400078e0a0d */
[----:B------:R-:W-:-:S05]  /*215d0*/  VIADD R37, R0, 0x1cc ;  /* 0x000001cc00257836 */ /* 0x000fca0000000000 */
[----:B------:R-:W-:Y:S02]  /*215e0*/  ISETP.GE.AND P3, PT, R37, RZ, PT ;  /* 0x000000ff2500720c */ /* 0x000fe40003f66270 */
[----:B------:R-:W0:Y:S01]  /*215f0*/  S2R R37, SR_TID.X ;  /* 0x0000000000257919 */ /* 0x000e220000002100 */
[----:B--2---:R-:W-:Y:S01]  /*21600*/  STL [R1+0x94], R11 ;  /* 0x0000940b01007387 */ /* 0x004fe20000100800 */
[----:B---3--:R-:W-:-:S04]  /*21610*/  @P5 LOP3.LUT R9, R9, R8, RZ, 0x3c, !PT ;  /* 0x0000000809095212 */ /* 0x008fc800078e3cff */
[----:B------:R-:W-:-:S04]  /*21620*/  @P5 LOP3.LUT R8, R9, R8, RZ, 0x3c, !PT ;  /* 0x0000000809085212 */ /* 0x000fc800078e3cff */
[----:B------:R-:W-:Y:S01]  /*21630*/  @P5 LOP3.LUT R9, R9, R8, RZ, 0x3c, !PT ;  /* 0x0000000809095212 */ /* 0x000fe200078e3cff */
[----:B------:R1:W-:Y:S04]  /*21640*/  STL [R1+0x1f40], R13 ;  /* 0x001f400d01007387 */ /* 0x0003e80000100800 */
[----:B------:R-:W2:Y:S01]  /*21650*/  @P5 LDG.E.U16 R10, desc[UR6][R8.64] ;  /* 0x00000006080a5981 */ /* 0x000ea2000c1e1500 */
[----:B-1----:R-:W1:Y:S03]  /*21660*/  LDC R13, c[0x0][0x3a0] ;  /* 0x0000e800ff0d7b82 */ /* 0x002e660000000800 */
[----:B------:R-:W3:Y:S04]  /*21670*/  LDL R8, [R1+0x2e40] ;  /* 0x002e400001087983 */ /* 0x000ee80000100800 */
[----:B------:R-:W3:Y:S01]  /*21680*/  LDL R9, [R1+0x2e64] ;  /* 0x002e640001097983 */ /* 0x000ee20000100800 */
[----:B0-----:R-:W-:-:S04]  /*21690*/  SHF.R.U32.HI R37, RZ, 0x6, R37 ;  /* 0x00000006ff257819 */ /* 0x001fc80000011625 */
[----:B------:R-:W-:-:S04]  /*216a0*/  SGXT.U32 R37, R37, 0x1 ;  /* 0x000000012525781a */ /* 0x000fc80000000000 */
[----:B------:R-:W-:-:S04]  /*216b0*/  LOP3.LUT R37, R37, 0xd8, RZ, 0xfc, !PT ;  /* 0x000000d825257812 */ /* 0x000fc800078efcff */
[----:B-1----:R-:W-:Y:S01]  /*216c0*/  ISETP.LT.AND P4, PT, R37, R13, P0 ;  /* 0x0000000d2500720c */ /* 0x002fe20000781270 */
[----:B------:R-:W-:Y:S01]  /*216d0*/  VIADD R11, R0, 0x1cd ;  /* 0x000001cd000b7836 */ /* 0x000fe20000000000 */
[----:B------:R-:W-:-:S04]  /*216e0*/  PRMT R12, RZ, 0x7610, R12 ;  /* 0x00007610ff0c7816 */ /* 0x000fc8000000000c */
[----:B------:R-:W-:Y:S01]  /*216f0*/  ISETP.GE.AND P6, PT, R11, RZ, PT ;  /* 0x000000ff0b00720c */ /* 0x000fe20003fc6270 */
[----:B------:R-:W-:-:S04]  /*21700*/  IMAD.MOV.U32 R11, RZ, RZ, R22 ;  /* 0x000000ffff0b7224 */ /* 0x000fc800078e0016 */
[----:B------:R-:W-:Y:S01]  /*21710*/  @!P3 IMAD.MOV R11, RZ, RZ, -R11 ;  /* 0x000000ffff0bb224 */ /* 0x000fe200078e0a0b */
        /* <DEDUP_REMOVED lines=44> */
[----:B------:R2:W3:Y:S01]  /*219e0*/  @P4 LDG.E.U16 R72, desc[UR6][R8.64] ;  /* 0x0000000608484981 */ /* 0x0004e2000c1e1500 */
[----:B-1----:R-:W1:Y:S03]  /*219f0*/  LDC R12, c[0x0][0x3a0] ;  /* 0x0000e800ff0c7b82 */ /* 0x002e660000000800 */
[----:B------:R-:W2:Y:S04]  /*21a00*/  LDL R8, [R1+0x2e04] ;  /* 0x002e040001087983 */ /* 0x000ea80000100800 */
[----:B------:R-:W2:Y:S01]  /*21a10*/  LDL R9, [R1+0x2e08] ;  /* 0x002e080001097983 */ /* 0x000ea20000100800 */
[----:B0-----:R-:W-:-:S04]  /*21a20*/  SHF.R.U32.HI R37, RZ, 0x6, R37 ;  /* 0x00000006ff257819 */ /* 0x001fc80000011625 */
[----:B------:R-:W-:-:S04]  /*21a30*/  SGXT.U32 R37, R37, 0x1 ;  /* 0x000000012525781a */ /* 0x000fc80000000000 */
[----:B------:R-:W-:-:S04]  /*21a40*/  LOP3.LUT R37, R37, 0xf0, RZ, 0xfc, !PT ;  /* 0x000000f025257812 */ /* 0x000fc800078efcff */
[----:B-1----:R-:W-:Y:S02]  /*21a50*/  ISETP.LT.AND P3, PT, R37, R12, P0 ;  /* 0x0000000c2500720c */ /* 0x002fe40000761270 */
[----:B------:R-:W-:-:S11]  /*21a60*/  PRMT R6, RZ, 0x7610, R6 ;  /* 0x00007610ff067816 */ /* 0x000fd60000000006 */
[----:B--2---:R-:W-:-:S04]  /*21a70*/  @P3 LOP3.LUT R9, R9, R8, RZ, 0x3c, !PT ;  /* 0x0000000809093212 */ /* 0x004fc800078e3cff */
[----:B------:R-:W-:-:S04]  /*21a80*/  @P3 LOP3.LUT R8, R9, R8, RZ, 0x3c, !PT ;  /* 0x0000000809083212 */ /* 0x000fc800078e3cff */
[----:B------:R-:W-:-:S05]  /*21a90*/  @P3 LOP3.LUT R9, R9, R8, RZ, 0x3c, !PT ;  /* 0x0000000809093212 */ /* 0x000fca00078e3cff */
[----:B------:R-:W2:Y:S01]  /*21aa0*/  @P3 LDG.E.U16 R6, desc[UR6][R8.64] ;  /* 0x0000000608063981 */ /* 0x000ea2000c1e1500 */
[----:B------:R-:W-:-:S05]  /*21ab0*/  VIADD R11, R0, 0x1d0 ;  /* 0x000001d0000b7836 */ /* 0x000fca0000000000 */
[----:B------:R-:W-:Y:S01]  /*21ac0*/  ISETP.GE.AND P5, PT, R11, RZ, PT ;  /* 0x000000ff0b00720c */ /* 0x000fe20003fa6270 */
[----:B------:R-:W-:-:S04]  /*21ad0*/  IMAD.MOV.U32 R11, RZ, RZ, R25 ;  /* 0x000000ffff0b7224 */ /* 0x000fc800078e0019 */
[----:B------:R-:W-:Y:S01]  /*21ae0*/  @!P6 IMAD.MOV R11, RZ, RZ, -R11 ;  /* 0x000000ffff0be224 */ /* 0x000fe200078e0a0b */
[----:B---3--:R-:W-:Y:S04]  /*21af0*/  STL [R1+0x80], R72 ;  /* 0x0000804801007387 */ /* 0x008fe80000100800 */
[----:B------:R0:W-:Y:S01]  /*21b00*/  STL [R1+0x1f30], R11 ;  /* 0x001f300b01007387 */ /* 0x0001e20000100800 */
[----:B------:R-:W1:Y:S01]  /*21b10*/  S2R R37, SR_TID.X ;  /* 0x0000000000257919 */ /* 0x000e620000002100 */
[----:B0-----:R-:W0:Y:S02]  /*21b20*/  LDC R11, c[0x0][0x3a0] ;  /* 0x0000e800ff0b7b82 */ /* 0x001e240000000800 */
[----:B--2---:R2:W-:Y:S04]  /*21b30*/  STL [R1+0x7c], R6 ;  /* 0x00007c0601007387 */ /* 0x0045e80000100800 */
[----:B--2---:R-:W2:Y:S04]  /*21b40*/  LDL.LU R6, [R1+0x5578] ;  /* 0x0055780001067983 */ /* 0x004ea80000300800 */
[----:B------:R-:W3:Y:S04]  /*21b50*/  LDL R8, [R1+0x2e24] ;  /* 0x002e240001087983 */ /* 0x000ee80000100800 */
[----:B------:R-:W3:Y:S01]  /*21b60*/  LDL R9, [R1+0x2e28] ;  /* 0x002e280001097983 */ /* 0x000ee20000100800 */
[----:B-1----:R-:W-:-:S04]  /*21b70*/  SHF.R.U32.HI R37, RZ, 0x6, R37 ;  /* 0x00000006ff257819 */ /* 0x002fc80000011625 */
[----:B------:R-:W-:-:S04]  /*21b80*/  SGXT.U32 R37, R37, 0x1 ;  /* 0x000000012525781a */ /* 0x000fc80000000000 */
[----:B------:R-:W-:-:S04]  /*21b90*/  LOP3.LUT R37, R37, 0xf8, RZ, 0xfc, !PT ;  /* 0x000000f825257812 */ /* 0x000fc800078efcff */
[----:B0-----:R-:W-:Y:S02]  /*21ba0*/  ISETP.LT.AND P4, PT, R37, R11, P0 ;  /* 0x0000000b2500720c */ /* 0x001fe40000781270 */
[----:B------:R-:W-:-:S11]  /*21bb0*/  PRMT R7, RZ, 0x7610, R7 ;  /* 0x00007610ff077816 */ /* 0x000fd60000000007 */
[----:B---3--:R-:W-:-:S04]  /*21bc0*/  @P4 LOP3.LUT R9, R9, R8, RZ, 0x3c, !PT ;  /* 0x0000000809094212 */ /* 0x008fc800078e3cff */
[----:B------:R-:W-:-:S04]  /*21bd0*/  @P4 LOP3.LUT R8, R9, R8, RZ, 0x3c, !PT ;  /* 0x0000000809084212 */ /* 0x000fc800078e3cff */
[----:B------:R-:W-:-:S05]  /*21be0*/  @P4 LOP3.LUT R9, R9, R8, RZ, 0x3c, !PT ;  /* 0x0000000809094212 */ /* 0x000fca00078e3cff */
[----:B------:R-:W3:Y:S01]  /*21bf0*/  @P4 LDG.E.U16 R7, desc[UR6][R8.64] ;  /* 0x0000000608074981 */ /* 0x000ee2000c1e1500 */
[----:B------:R-:W-:-:S05]  /*21c00*/  VIADD R72, R0, 0x1d1 ;  /* 0x000001d100487836 */ /* 0x000fca0000000000 */
[----:B------:R-:W-:Y:S01]  /*21c10*/  ISETP.GE.AND P6, PT, R72, RZ, PT ;  /* 0x000000ff4800720c */ /* 0x000fe20003fc6270 */
[----:B------:R-:W-:-:S04]  /*21c20*/  IMAD.MOV.U32 R72, RZ, RZ, R26 ;  /* 0x000000ffff487224 */ /* 0x000fc800078e001a */
[----:B------:R-:W-:-:S05]  /*21c30*/  @!P5 IMAD.MOV R72, RZ, RZ, -R72 ;  /* 0x000000ffff48d224 */ /* 0x000fca00078e0a48 */
[----:B------:R0:W-:Y:S01]  /*21c40*/  STL [R1+0x138], R72 ;  /* 0x0001384801007387 */ /* 0x0001e20000100800 */
[----:B------:R-:W1:Y:S01]  /*21c50*/  S2R R37, SR_TID.X ;  /* 0x0000000000257919 */ /* 0x000e620000002100 */
[----:B0-----:R-:W0:Y:S02]  /*21c60*/  LDC R72, c[0x0][0x3a0] ;  /* 0x0000e800ff487b82 */ /* 0x001e240000000800 */
[----:B---3--:R3:W-:Y:S04]  /*21c70*/  STL [R1+0x78], R7 ;  /* 0x0000780701007387 */ /* 0x0087e80000100800 */
[----:B---3--:R-:W3:Y:S04]  /*21c80*/  LDL.LU R7, [R1+0x5574] ;  /* 0x0055740001077983 */ /* 0x008ee80000300800 */
[----:B------:R-:W2:Y:S04]  /*21c90*/  LDL R8, [R1+0x318c] ;  /* 0x00318c0001087983 */ /* 0x000ea80000100800 */
[----:B------:R-:W2:Y:S01]  /*21ca0*/  LDL R9, [R1+0x3190] ;  /* 0x0031900001097983 */ /* 0x000ea20000100800 */
[----:B-1----:R-:W-:-:S04]  /*21cb0*/  SHF.R.U32.HI R37, RZ, 0x6, R37 ;  /* 0x00000006ff257819 */ /* 0x002fc80000011625 */
[----:B------:R-:W-:-:S04]  /*21cc0*/  SGXT.U32 R37, R37, 0x1 ;  /* 0x000000012525781a */ /* 0x000fc80000000000 */
[----:B------:R-:W-:-:S04]  /*21cd0*/  LOP3.LUT R37, R37, 0x2, RZ, 0xfc, !PT ;  /* 0x0000000225257812 */ /* 0x000fc800078efcff */
[----:B0-----:R-:W-:Y:S02]  /*21ce0*/  ISETP.LT.AND P3, PT, R37, R72, P0 ;  /* 0x000000482500720c */ /* 0x001fe40000761270 */
        /* <DEDUP_REMOVED lines=8> */
[----:B------:R-:W-:-:S05]  /*21d70*/  @!P6 IMAD.MOV R72, RZ, RZ, -R72 ;  /* 0x000000ffff48e224 */ /* 0x000fca00078e0a48 */
[----:B------:R0:W-:Y:S01]  /*21d80*/  STL [R1+0x1f2c], R72 ;  /* 0x001f2c4801007387 */ /* 0x0001e20000100800 */
[----:B------:R-:W1:Y:S01]  /*21d90*/  S2R R37, SR_TID.X ;  /* 0x0000000000257919 */ /* 0x000e620000002100 */
[----:B0-----:R-:W0:Y:S02]  /*21da0*/  LDC R72, c[0x0][0x3a0] ;  /* 0x0000e800ff487b82 */ /* 0x001e240000000800 */
[----:B--2---:R2:W-:Y:S04]  /*21db0*/  STL [R1+0x74], R66 ;  /* 0x0000744201007387 */ /* 0x0045e80000100800 */
[----:B--2---:R-:W2:Y:S04]  /*21dc0*/  LDL.LU R66, [R1+0x5570] ;  /* 0x0055700001427983 */ /* 0x004ea80000300800 */
        /* <DEDUP_REMOVED lines=25> */
[----:B0-----:R-:W-:Y:S01]  /*21f60*/  ISETP.LT.AND P3, PT, R37, R72, P0 ;  /* 0x000000482500720c */ /* 0x001fe20000761270 */
[----:B------:R-:W-:Y:S01]  /*21f70*/  VIADD R72, R0, 0x1d4 ;  /* 0x000001d400487836 */ /* 0x000fe20000000000 */
[----:B------:R-:W-:-:S04]  /*21f80*/  PRMT R28, RZ, 0x7610, R28 ;  /* 0x00007610ff1c7816 */ /* 0x000fc8000000001c */
[----:B------:R-:W-:Y:S01]  /*21f90*/  ISETP.GE.AND P5, PT, R72, RZ, PT ;  /* 0x000000ff4800720c */ /* 0x000fe20003fa6270 */
[----:B------:R-:W-:-:S04]  /*21fa0*/  IMAD.MOV.U32 R72, RZ, RZ, R29 ;  /* 0x000000ffff487224 */ /* 0x000fc800078e001d */
[----:B------:R-:W-:-:S05]  /*21fb0*/  @!P6 IMAD.MOV R72, RZ, RZ, -R72 ;  /* 0x000000ffff48e224 */ /* 0x000fca00078e0a48 */
[----:B------:R0:W-:Y:S01]  /*21fc0*/  STL [R1+0x1f24], R72 ;  /* 0x001f244801007387 */ /* 0x0001e20000100800 */
[----:B------:R-:W1:Y:S01]  /*21fd0*/  S2R R37, SR_TID.X ;  /* 0x0000000000257919 */ /* 0x000e620000002100 */
[----:B0-----:R-:W0:Y:S01]  /*21fe0*/  LDC R72, c[0x0][0x3a0] ;  /* 0x0000e800ff487b82 */ /* 0x001e220000000800 */
[----:B--2---:R-:W-:-:S04]  /*21ff0*/  @P3 LOP3.LUT R9, R9, R8, RZ, 0x3c, !PT ;  /* 0x0000000809093212 */ /* 0x004fc800078e3cff */
[----:B------:R-:W-:-:S04]  /*22000*/  @P3 LOP3.LUT R8, R9, R8, RZ, 0x3c, !PT ;  /* 0x0000000809083212 */ /* 0x000fc800078e3cff */
[----:B------:R-:W-:-:S05]  /*22010*/  @P3 LOP3.LUT R9, R9, R8, RZ, 0x3c, !PT ;  /* 0x0000000809093212 */ /* 0x000fca00078e3cff */
[----:B------:R-:W2:Y:S04]  /*22020*/  @P3 LDG.E.U16 R28, desc[UR6][R8.64] ;  /* 0x00000006081c3981 */ /* 0x000ea8000c1e1500 */
[----:B------:R-:W3:Y:S04]  /*22030*/  LDL R8, [R1+0x313c] ;  /* 0x00313c0001087983 */ /* 0x000ee80000100800 */
[----:B------:R-:W3:Y:S01]  /*22040*/  LDL R9, [R1+0x3158] ;  /* 0x0031580001097983 */ /* 0x000ee20000100800 */
[----:B-1----:R-:W-:-:S04]  /*22050*/  SHF.R.U32.HI R37, RZ, 0x6, R37 ;  /* 0x00000006ff257819 */ /* 0x002fc80000011625 */
[----:B------:R-:W-:-:S04]  /*22060*/  SGXT.U32 R37, R37, 0x1 ;  /* 0x000000012525781a */ /* 0x000fc80000000000 */
[----:B------:R-:W-:-:S04]  /*22070*/  LOP3.LUT R37, R37, 0x1a, RZ, 0xfc, !PT ;  /* 0x0000001a25257812 */ /* 0x000fc800078efcff */
[----:B0-----:R-:W-:Y:S01]  /*22080*/  ISETP.LT.AND P4, PT, R37, R72, P0 ;  /* 0x000000482500720c */ /* 0x001fe20000781270 */
[--C-:B------:R-:W-:Y:S01]  /*22090*/  IMAD.MOV.U32 R72, RZ, RZ, R30.reuse ;  /* 0x000000ffff487224 */ /* 0x100fe200078e001e */
[----:B------:R-:W-:-:S03]  /*220a0*/  PRMT R30, RZ, 0x7610, R30 ;  /* 0x00007610ff1e7816 */ /* 0x000fc6000000001e */
[----:B------:R-:W-:Y:S01]  /*220b0*/  @!P5 IMAD.MOV R72, RZ, RZ, -R72 ;  /* 0x000000ffff48d224 */ /* 0x000fe200078e0a48 */
[----:B------:R-:W0:Y:S01]  /*220c0*/  S2R R37, SR_TID.X ;  /* 0x0000000000257919 */ /* 0x000e220000002100 */
[----:B--2---:R-:W-:Y:S06]  /*220d0*/  STL [R1+0x6c], R28 ;  /* 0x00006c1c01007387 */ /* 0x004fec0000100800 */
        /* <DEDUP_REMOVED lines=8> */
[----:B0-----:R-:W-:Y:S01]  /*22160*/  SHF.R.U32.HI R37, RZ, 0x6, R37 ;  /* 0x00000006ff257819 */ /* 0x001fe20000011625 */
[----:B------:R-:W-:-:S03]  /*22170*/  VIADD R29, R0, 0x1d5 ;  /* 0x000001d5001d7836 */ /* 0x000fc60000000000 */
[----:B------:R-:W-:Y:S02]  /*22180*/  SGXT.U32 R37, R37, 0x1 ;  /* 0x000000012525781a */ /* 0x000fe40000000000 */
[----:B------:R-:W-:Y:S02]  /*22190*/  ISETP.GE.AND P6, PT, R29, RZ, PT ;  /* 0x000000ff1d00720c */ /* 0x000fe40003fc6270 */
[----:B------:R-:W-:-:S04]  /*221a0*/  LOP3.LUT R29, R37, 0x22, RZ, 0xfc, !PT ;  /* 0x00000022251d7812 */ /* 0x000fc800078efcff */
[----:B-1----:R-:W-:Y:S01]  /*221b0*/  ISETP.LT.AND P3, PT, R29, R72, P0 ;  /* 0x000000481d00720c */ /* 0x002fe20000761270 */
[----:B------:R-:W-:-:S05]  /*221c0*/  VIADD R28, R0, 0x1d6 ;  /* 0x000001d6001c7836 */ /* 0x000fca0000000000 */
[----:B------:R-:W-:Y:S01]  /*221d0*/  ISETP.GE.AND P5, PT, R28, RZ, PT ;  /* 0x000000ff1c00720c */ /* 0x000fe20003fa6270 */
[----:B------:R-:W-:Y:S01]  /*221e0*/  IMAD.MOV.U32 R28, RZ, RZ, R31 ;  /* 0x000000ffff1c7224 */ /* 0x000fe200078e001f */
[----:B------:R-:W-:-:S03]  /*221f0*/  PRMT R27, RZ, 0x7610, R27 ;  /* 0x00007610ff1b7816 */ /* 0x000fc6000000001b */
[----:B------:R-:W-:-:S05]  /*22200*/  @!P6 IMAD.MOV R28, RZ, RZ, -R28 ;  /* 0x000000ffff1ce224 */ /* 0x000fca00078e0a1c */
[----:B------:R-:W-:Y:S04]  /*22210*/  STL [R1+0x1f1c], R28 ;  /* 0x001f1c1c01007387 */ /* 0x000fe80000100800 */
[----:B--2---:R0:W-:Y:S01]  /*22220*/  STL [R1+0x68], R30 ;  /* 0x0000681e01007387 */ /* 0x0041e20000100800 */
[----:B------:R-:W-:Y:S02]  /*22230*/  LOP3.LUT R29, R37, 0x2a, RZ, 0xfc, !PT ;  /* 0x0000002a251d7812 */ /* 0x000fe400078efcff */
[-C--:B---3--:R-:W-:Y:S01]  /*22240*/  @P3 LOP3.LUT R9, R9, R8.reuse, RZ, 0x3c, !PT ;  /* 0x0000000809093212 */ /* 0x088fe200078e3cff */
[----:B0-----:R-:W2:Y:S03]  /*22250*/  LDL R30, [R1+0x30d4] ;  /* 0x0030d400011e7983 */ /* 0x001ea60000100800 */
[----:B------:R-:W-:-:S04]  /*22260*/  @P3 LOP3.LUT R8, R9, R8, RZ, 0x3c, !PT ;  /* 0x0000000809083212 */ /* 0x000fc800078e3cff */
[----:B------:R-:W-:-:S05]  /*22270*/  @P3 LOP3.LUT R9, R9, R8, RZ, 0x3c, !PT ;  /* 0x0000000809093212 */ /* 0x000fca00078e3cff */
[----:B------:R-:W3:Y:S04]  /*22280*/  @P3 LDG.E.U16 R27, desc[UR6][R8.64] ;  /* 0x00000006081b3981 */ /* 0x000ee8000c1e1500 */
[----:B------:R-:W2:Y:S04]  /*22290*/  LDL R8, [R1+0x30f8] ;  /* 0x0030f80001087983 */ /* 0x000ea80000100800 */
[----:B------:R-:W2:Y:S01]  /*222a0*/  LDL R9, [R1+0x3118] ;  /* 0x0031180001097983 */ /* 0x000ea20000100800 */
[----:B------:R-:W-:Y:S01]  /*222b0*/  ISETP.LT.AND P4, PT, R29, R72, P0 ;  /* 0x000000481d00720c */ /* 0x000fe20000781270 */
[----:B------:R-:W-:Y:S01]  /*222c0*/  IMAD.MOV.U32 R29, RZ, RZ, R32 ;  /* 0x000000ffff1d7224 */ /* 0x000fe200078e0020 */
[----:B------:R-:W-:-:S03]  /*222d0*/  PRMT R26, RZ, 0x7610, R26 ;  /* 0x00007610ff1a7816 */ /* 0x000fc6000000001a */
[----:B------:R-:W-:Y:S01]  /*222e0*/  @!P5 IMAD.MOV R29, RZ, RZ, -R29 ;  /* 0x000000ffff1dd224 */ /* 0x000fe200078e0a1d */
[----:B---3--:R-:W-:Y:S07]  /*222f0*/  STL [R1+0x64], R27 ;  /* 0x0000641b01007387 */ /* 0x008fee0000100800 */
[----:B--2---:R-:W-:-:S04]  /*22300*/  @P4 LOP3.LUT R9, R9, R8, RZ, 0x3c, !PT ;  /* 0x0000000809094212 */ /* 0x004fc800078e3cff */
[----:B------:R-:W-:-:S04]  /*22310*/  @P4 LOP3.LUT R8, R9, R8, RZ, 0x3c, !PT ;  /* 0x0000000809084212 */ /* 0x000fc800078e3cff */
[----:B------:R-:W-:Y:S01]  /*22320*/  @P4 LOP3.LUT R9, R9, R8, RZ, 0x3c, !PT ;  /* 0x0000000809094212 */ /* 0x000fe200078e3cff */
[----:B------:R0:W-:Y:S04]  /*22330*/  STL [R1+0x1f18], R29 ;  /* 0x001f181d01007387 */ /* 0x0001e80000100800 */
[----:B------:R-:W2:Y:S04]  /*22340*/  @P4 LDG.E.U16 R26, desc[UR6][R8.64] ;  /* 0x00000006081a4981 */ /* 0x000ea8000c1e1500 */
[----:B------:R-:W3:Y:S04]  /*22350*/  LDL R8, [R1+0x30d8] ;  /* 0x0030d80001087983 */ /* 0x000ee80000100800 */
[----:B------:R-:W3:Y:S01]  /*22360*/  LDL R9, [R1+0x30f4] ;  /* 0x0030f40001097983 */ /* 0x000ee20000100800 */
[----:B------:R-:W-:-:S05]  /*22370*/  VIADD R28, R0, 0x1d7 ;  /* 0x000001d7001c7836 */ /* 0x000fca0000000000 */
[----:B------:R-:W-:Y:S02]  /*22380*/  ISETP.GE.AND P6, PT, R28, RZ, PT ;  /* 0x000000ff1c00720c */ /* 0x000fe40003fc6270 */
[----:B------:R-:W-:-:S04]  /*22390*/  LOP3.LUT R28, R37, 0x32, RZ, 0xfc, !PT ;  /* 0x00000032251c7812 */ /* 0x000fc800078efcff */
[----:B------:R-:W-:Y:S01]  /*223a0*/  ISETP.LT.AND P3, PT, R28, R72, P0 ;  /* 0x000000481c00720c */ /* 0x000fe20000761270 */
[----:B0-----:R-:W-:Y:S02]  /*223b0*/  IMAD.MOV.U32 R29, RZ, RZ, R33 ;  /* 0x000000ffff1d7224 */ /* 0x001fe400078e0021 */
[----:B------:R-:W-:Y:S01]  /*223c0*/  VIADD R27, R0, 0x1d8 ;  /* 0x000001d8001b7836 */ /* 0x000fe20000000000 */
[----:B------:R-:W-:-:S03]  /*223d0*/  PRMT R25, RZ, 0x7610, R25 ;  /* 0x00007610ff197816 */ /* 0x000fc60000000019 */
[----:B------:R-:W-:Y:S01]  /*223e0*/  @!P6 IMAD.MOV R29, RZ, RZ, -R29 ;  /* 0x000000ffff1de224 */ /* 0x000fe200078e0a1d */
[----:B------:R-:W-:Y:S02]  /*223f0*/  ISETP.GE.AND P5, PT, R27, RZ, PT ;  /* 0x000000ff1b00720c */ /* 0x000fe40003fa6270 */
[----:B------:R-:W4:Y:S04]  /*22400*/  LDL R27, [R1+0x30b4] ;  /* 0x0030b400011b7983 */ /* 0x000f280000100800 */
[----:B--2---:R-:W-:Y:S01]  /*22410*/  STL [R1+0x60], R26 ;  /* 0x0000601a01007387 */ /* 0x004fe20000100800 */
[----:B---3--:R-:W-:-:S04]  /*22420*/  @P3 LOP3.LUT R9, R9, R8, RZ, 0x3c, !PT ;  /* 0x0000000809093212 */ /* 0x008fc800078e3cff */
[----:B------:R-:W-:-:S04]  /*22430*/  @P3 LOP3.LUT R8, R9, R8, RZ, 0x3c, !PT ;  /* 0x0000000809083212 */ /* 0x000fc800078e3cff */
[----:B------:R-:W-:Y:S01]  /*22440*/  @P3 LOP3.LUT R9, R9, R8, RZ, 0x3c, !PT ;  /* 0x0000000809093212 */ /* 0x000fe200078e3cff */
[----:B------:R0:W-:Y:S04]  /*22450*/  STL [R1+0x1f14], R29 ;  /* 0x001f141d01007387 */ /* 0x0001e80000100800 */
[----:B------:R1:W2:Y:S04]  /*22460*/  @P3 LDG.E.U16 R25, desc[UR6][R8.64] ;  /* 0x0000000608193981 */ /* 0x0002a8000c1e1500 */
[----:B------:R-:W3:Y:S01]  /*22470*/  LDL R9, [R1+0x30b8] ;  /* 0x0030b80001097983 */ /* 0x000ee20000100800 */
[----:B------:R-:W-:-:S04]  /*22480*/  LOP3.LUT R28, R37, 0x3a, RZ, 0xfc, !PT ;  /* 0x0000003a251c7812 */ /* 0x000fc800078efcff */
[----:B------:R-:W-:Y:S01]  /*22490*/  ISETP.LT.AND P4, PT, R28, R72, P0 ;  /* 0x000000481c00720c */ /* 0x000fe20000781270 */
[----:B0-----:R-:W-:Y:S02]  /*224a0*/  IMAD.MOV.U32 R29, RZ, RZ, R34 ;  /* 0x000000ffff1d7224 */ /* 0x001fe400078e0022 */
[----:B------:R-:W-:Y:S01]  /*224b0*/  VIADD R26, R0, 0x1d9 ;  /* 0x000001d9001a7836 */ /* 0x000fe20000000000 */
[----:B------:R-:W-:Y:S01]  /*224c0*/  PRMT R23, RZ, 0x7610, R23 ;  /* 0x00007610ff177816 */ /* 0x000fe20000000017 */
[----:B------:R-:W-:-:S03]  /*224d0*/  @!P5 IMAD.MOV R29, RZ, RZ, -R29 ;  /* 0x000000ffff1dd224 */ /* 0x000fc600078e0a1d */
[----:B------:R-:W-:Y:S02]  /*224e0*/  ISETP.GE.AND P6, PT, R26, RZ, PT ;  /* 0x000000ff1a00720c */ /* 0x000fe40003fc6270 */
[----:B------:R-:W4:Y:S03]  /*224f0*/  LDL R26, [R1+0x3094] ;  /* 0x00309400011a7983 */ /* 0x000f260000100800 */
[----:B-1----:R-:W-:Y:S01]  /*22500*/  @P4 MOV R8, R30 ;  /* 0x0000001e00084202 */ /* 0x002fe20000000f00 */
[----:B--2---:R-:W-:Y:S04]  /*22510*/  STL [R1+0x58], R25 ;  /* 0x0000581901007387 */ /* 0x004fe80000100800 */
[----:B------:R0:W-:Y:S04]  /*22520*/  STL [R1+0xec], R29 ;  /* 0x0000ec1d01007387 */ /* 0x0001e80000100800 */
[----:B---3--:R4:W2:Y:S04]  /*22530*/  @P4 LDG.E.U16 R23, desc[UR6][R8.64] ;  /* 0x0000000608174981 */ /* 0x0088a8000c1e1500 */
[----:B------:R-:W3:Y:S01]  /*22540*/  LDL R9, [R1+0x3098] ;  /* 0x0030980001097983 */ /* 0x000ee20000100800 */
[----:B------:R-:W-:-:S04]  /*22550*/  LOP3.LUT R28, R37, 0x42, RZ, 0xfc, !PT ;  /* 0x00000042251c7812 */ /* 0x000fc800078efcff */
[----:B------:R-:W-:Y:S01]  /*22560*/  ISETP.LT.AND P3, PT, R28, R72, P0 ;  /* 0x000000481c00720c */ /* 0x000fe20000761270 */
[----:B0-----:R-:W-:Y:S01]  /*22570*/  IMAD.MOV.U32 R29, RZ, RZ, R35 ;  /* 0x000000ffff1d7224 */ /* 0x001fe200078e0023 */
[----:B------:R-:W-:Y:S01]  /*22580*/  PRMT R22, RZ, 0x7610, R22 ;  /* 0x00007610ff167816 */ /* 0x000fe20000000016 */
[----:B------:R-:W3:Y:S02]  /*22590*/  LDL R28, [R1+0x3074] ;  /* 0x00307400011c7983 */ /* 0x000ee40000100800 */
[----:B------:R-:W-:-:S08]  /*225a0*/  @!P6 IMAD.MOV R29, RZ, RZ, -R29 ;  /* 0x000000ffff1de224 */ /* 0x000fd000078e0a1d */
[----:B----4-:R-:W-:Y:S01]  /*225b0*/  @P3 IMAD.MOV.U32 R8, RZ, RZ, R27 ;  /* 0x000000ffff083224 */ /* 0x010fe200078e001b */
[----:B--2---:R-:W-:Y:S04]  /*225c0*/  STL [R1+0x54], R23 ;  /* 0x0000541701007387 */ /* 0x004fe80000100800 */
[----:B------:R0:W-:Y:S01]  /*225d0*/  STL [R1+0x1f10], R29 ;  /* 0x001f101d01007387 */ /* 0x0001e20000100800 */
[----:B------:R-:W-:Y:S01]  /*225e0*/  VIADD R25, R0, 0x1da ;  /* 0x000001da00197836 */ /* 0x000fe20000000000 */
[----:B------:R-:W-:Y:S02]  /*225f0*/  PRMT R17, RZ, 0x7610, R17 ;  /* 0x00007610ff117816 */ /* 0x000fe40000000011 */
[----:B------:R-:W2:Y:S04]  /*22600*/  LDL R30, [R1+0x3038] ;  /* 0x00303800011e7983 */ /* 0x000ea80000100800 */
[----:B---3--:R1:W3:Y:S04]  /*22610*/  @P3 LDG.E.U16 R22, desc[UR6][R8.64] ;  /* 0x0000000608163981 */ /* 0x0082e8000c1e1500 */
[----:B0-----:R-:W4:Y:S04]  /*22620*/  LDL R29, [R1+0x3054] ;  /* 0x00305400011d7983 */ /* 0x001f280000100800 */
[----:B------:R-:W2:Y:S01]  /*22630*/  LDL R9, [R1+0x3078] ;  /* 0x0030780001097983 */ /* 0x000ea20000100800 */
[----:B------:R-:W-:-:S02]  /*22640*/  ISETP.GE.AND P5, PT, R25, RZ, PT ;  /* 0x000000ff1900720c */ /* 0x000fc40003fa6270 */
[----:B------:R-:W-:-:S04]  /*22650*/  LOP3.LUT R25, R37, 0x4a, RZ, 0xfc, !PT ;  /* 0x0000004a25197812 */ /* 0x000fc800078efcff */
[----:B------:R-:W-:Y:S01]  /*22660*/  ISETP.LT.AND P4, PT, R25, R72, P0 ;  /* 0x000000481900720c */ /* 0x000fe20000781270 */
[----:B------:R-:W-:-:S06]  /*22670*/  IMAD.MOV.U32 R25, RZ, RZ, R36 ;  /* 0x000000ffff197224 */ /* 0x000fcc00078e0024 */
[----:B------:R-:W-:-:S06]  /*22680*/  @!P5 IMAD.MOV R25, RZ, RZ, -R25 ;  /* 0x000000ffff19d224 */ /* 0x000fcc00078e0a19 */
[----:B-1----:R-:W-:Y:S01]  /*22690*/  @P4 IMAD.MOV.U32 R8, RZ, RZ, R26 ;  /* 0x000000ffff084224 */ /* 0x002fe200078e001a */
[----:B---3--:R-:W-:Y:S04]  /*226a0*/  STL [R1+0x50], R22 ;  /* 0x0000501601007387 */ /* 0x008fe80000100800 */
[----:B------:R0:W-:Y:S01]  /*226b0*/  STL [R1+0x1f0c], R25 ;  /* 0x001f0c1901007387 */ /* 0x0001e20000100800 */
[----:B------:R-:W-:Y:S01]  /*226c0*/  VIADD R23, R0, 0x1db ;  /* 0x000001db00177836 */ /* 0x000fe20000000000 */
[----:B------:R-:W-:Y:S02]  /*226d0*/  PRMT R16, RZ, 0x7610, R16 ;  /* 0x00007610ff107816 */ /* 0x000fe40000000010 */
[----:B------:R-:W3:Y:S04]  /*226e0*/  LDL R27, [R1+0x3018] ;  /* 0x00301800011b7983 */ /* 0x000ee80000100800 */
[----:B--2---:R1:W2:Y:S04]  /*226f0*/  @P4 LDG.E.U16 R17, desc[UR6][R8.64] ;  /* 0x0000000608114981 */ /* 0x0042a8000c1e1500 */
[----:B0-----:R-:W2:Y:S04]  /*22700*/  LDL R25, [R1+0x3034] ;  /* 0x0030340001197983 */ /* 0x001ea80000100800 */
[----:B------:R-:W2:Y:S01]  /*22710*/  LDL R9, [R1+0x3058] ;  /* 0x0030580001097983 */ /* 0x000ea20000100800 */
[----:B------:R-:W-:-:S02]  /*22720*/  ISETP.GE.AND P6, PT, R23, RZ, PT ;  /* 0x000000ff1700720c */ /* 0x000fc40003fc6270 */
[----:B------:R-:W-:-:S04]  /*22730*/  LOP3.LUT R23, R37, 0x52, RZ, 0xfc, !PT ;  /* 0x0000005225177812 */ /* 0x000fc800078efcff */
[----:B------:R-:W-:-:S13]  /*22740*/  ISETP.LT.AND P3, PT, R23, R72, P0 ;  /* 0x000000481700720c */ /* 0x000fda0000761270 */
[----:B-1----:R-:W-:Y:S02]  /*22750*/  @P3 IMAD.MOV.U32 R8, RZ, RZ, R28 ;  /* 0x000000ffff083224 */ /* 0x002fe400078e001c */
[----:B------:R-:W-:-:S05]  /*22760*/  VIADD R22, R0, 0x1dc ;  /* 0x000001dc00167836 */ /* 0x000fca0000000000 */
[----:B------:R-:W-:Y:S02]  /*22770*/  ISETP.GE.AND P5, PT, R22, RZ, PT ;  /* 0x000000ff1600720c */ /* 0x000fe40003fa6270 */
[----:B------:R-:W-:-:S04]  /*22780*/  LOP3.LUT R22, R37, 0x5a, RZ, 0xfc, !PT ;  /* 0x0000005a25167812 */ /* 0x000fc800078efcff */
[----:B------:R-:W-:Y:S01]  /*22790*/  ISETP.LT.AND P4, PT, R22, R72, P0 ;  /* 0x000000481600720c */ /* 0x000fe20000781270 */
[----:B--2---:R4:W2:Y:S01]  /*227a0*/  @P3 LDG.E.U16 R16, desc[UR6][R8.64] ;  /* 0x0000000608103981 */ /* 0x0048a2000c1e1500 */
[----:B------:R-:W-:Y:S01]  /*227b0*/  IMAD.MOV.U32 R23, RZ, RZ, R38 ;  /* 0x000000ffff177224 */ /* 0x000fe200078e0026 */
[----:B------:R-:W-:Y:S02]  /*227c0*/  PRMT R19, RZ, 0x7610, R19 ;  /* 0x00007610ff137816 */ /* 0x000fe40000000013 */
[----:B------:R0:W-:Y:S01]  /*227d0*/  STL [R1+0x4c], R17 ;  /* 0x00004c1101007387 */ /* 0x0001e20000100800 */
[----:B------:R-:W-:-:S07]  /*227e0*/  @!P6 IMAD.MOV R23, RZ, RZ, -R23 ;  /* 0x000000ffff17e224 */ /* 0x000fce00078e0a17 */
[----:B----4-:R-:W-:Y:S02]  /*227f0*/  @P4 IMAD.MOV.U32 R8, RZ, RZ, R29 ;  /* 0x000000ffff084224 */ /* 0x010fe400078e001d */
[----:B------:R-:W-:Y:S02]  /*22800*/  @P4 IMAD.MOV.U32 R9, RZ, RZ, R30 ;  /* 0x000000ffff094224 */ /* 0x000fe400078e001e */
[----:B0-----:R-:W-:Y:S01]  /*22810*/  VIADD R17, R0, 0x1dd ;  /* 0x000001dd00117836 */ /* 0x001fe20000000000 */
[----:B------:R0:W-:Y:S01]  /*22820*/  STL [R1+0x1f08], R23 ;  /* 0x001f081701007387 */ /* 0x0001e20000100800 */
[----:B------:R-:W-:Y:S01]  /*22830*/  IMAD.MOV.U32 R26, RZ, RZ, R39 ;  /* 0x000000ffff1a7224 */ /* 0x000fe200078e0027 */
[----:B------:R-:W-:Y:S01]  /*22840*/  PRMT R18, RZ, 0x7610, R18 ;  /* 0x00007610ff127816 */ /* 0x000fe20000000012 */
[----:B------:R-:W-:Y:S01]  /*22850*/  IMAD.MOV.U32 R28, RZ, RZ, R40 ;  /* 0x000000ffff1c7224 */ /* 0x000fe200078e0028 */
[----:B------:R-:W-:Y:S01]  /*22860*/  ISETP.GE.AND P6, PT, R17, RZ, PT ;  /* 0x000000ff1100720c */ /* 0x000fe20003fc6270 */
[----:B------:R1:W4:Y:S01]  /*22870*/  @P4 LDG.E.U16 R19, desc[UR6][R8.64] ;  /* 0x0000000608134981 */ /* 0x000322000c1e1500 */
[----:B------:R-:W-:Y:S01]  /*22880*/  LOP3.LUT R17, R37, 0x62, RZ, 0xfc, !PT ;  /* 0x0000006225117812 */ /* 0x000fe200078efcff */
[----:B------:R-:W2:Y:S02]  /*22890*/  LDC R29, c[0x0][0x3b0] ;  /* 0x0000ec00ff1d7b82 */ /* 0x000ea40000000800 */
[----:B------:R-:W4:Y:S01]  /*228a0*/  LDL R22, [R1+0x3014] ;  /* 0x0030140001167983 */ /* 0x000f220000100800 */
[----:B------:R-:W-:Y:S01]  /*228b0*/  ISETP.LT.AND P3, PT, R17, R72, P0 ;  /* 0x000000481100720c */ /* 0x000fe20000761270 */
[----:B------:R-:W-:-:S02]  /*228c0*/  @!P5 IMAD.MOV R26, RZ, RZ, -R26 ;  /* 0x000000ffff1ad224 */ /* 0x000fc400078e0a1a */
[----:B0-----:R-:W4:Y:S01]  /*228d0*/  LDL R23, [R1+0x2ff8] ;  /* 0x002ff80001177983 */ /* 0x001f220000100800 */
[----:B------:R-:W-:Y:S01]  /*228e0*/  PRMT R20, RZ, 0x7610, R20 ;  /* 0x00007610ff147816 */ /* 0x000fe20000000014 */
[----:B------:R-:W0:Y:S08]  /*228f0*/  LDC R30, c[0x0][0x3b0] ;  /* 0x0000ec00ff1e7b82 */ /* 0x000e300000000800 */
[----:B-1----:R-:W-:-:S02]  /*22900*/  @P3 IMAD.MOV.U32 R8, RZ, RZ, R25 ;  /* 0x000000ffff083224 */ /* 0x002fc400078e0019 */
[----:B---3--:R-:W-:-:S05]  /*22910*/  @P3 IMAD.MOV.U32 R9, RZ, RZ, R27 ;  /* 0x000000ffff093224 */ /* 0x008fca00078e001b */
[----:B------:R1:W3:Y:S04]  /*22920*/  @P3 LDG.E.U16 R18, desc[UR6][R8.64] ;  /* 0x0000000608123981 */ /* 0x0002e8000c1e1500 */
[----:B--2---:R2:W-:Y:S04]  /*22930*/  STL [R1+0x48], R16 ;  /* 0x0000481001007387 */ /* 0x0045e80000100800 */
[----:B------:R0:W-:Y:S04]  /*22940*/  STL [R1+0x1f04], R26 ;  /* 0x001f041a01007387 */ /* 0x0001e80000100800 */
[----:B------:R-:W3:Y:S01]  /*22950*/  LDL R17, [R1+0x2fd8] ;  /* 0x002fd80001117983 */ /* 0x000ee20000100800 */
[----:B--2---:R-:W-:-:S05]  /*22960*/  VIADD R16, R0, 0x1de ;  /* 0x000001de00107836 */ /* 0x004fca0000000000 */
[----:B------:R-:W-:Y:S02]  /*22970*/  ISETP.GE.AND P5, PT, R16, RZ, PT ;  /* 0x000000ff1000720c */ /* 0x000fe40003fa6270 */
[----:B------:R-:W2:Y:S01]  /*22980*/  LDL R16, [R1+0x2ff4] ;  /* 0x002ff40001107983 */ /* 0x000ea20000100800 */
[----:B0-----:R-:W-:-:S03]  /*22990*/  LOP3.LUT R26, R37, 0x6a, RZ, 0xfc, !PT ;  /* 0x0000006a251a7812 */ /* 0x001fc600078efcff */
[----:B----4-:R0:W-:Y:S01]  /*229a0*/  STL [R1+0x44], R19 ;  /* 0x0000441301007387 */ /* 0x0101e20000100800 */
[----:B------:R-:W-:Y:S01]  /*229b0*/  @!P6 IMAD.MOV R28, RZ, RZ, -R28 ;  /* 0x000000ffff1ce224 */ /* 0x000fe200078e0a1c */
[----:B------:R-:W-:Y:S01]  /*229c0*/  ISETP.LT.AND P4, PT, R26, R72, P0 ;  /* 0x000000481a00720c */ /* 0x000fe20000781270 */
[----:B0-----:R-:W-:-:S05]  /*229d0*/  VIADD R19, R0, 0x1df ;  /* 0x000001df00137836 */ /* 0x001fca0000000000 */
[----:B------:R-:W-:Y:S02]  /*229e0*/  ISETP.GE.AND P6, PT, R19, RZ, PT ;  /* 0x000000ff1300720c */ /* 0x000fe40003fc6270 */
[----:B------:R-:W-:-:S04]  /*229f0*/  LOP3.LUT R19, R37, 0x72, RZ, 0xfc, !PT ;  /* 0x0000007225137812 */ /* 0x000fc800078efcff */
[----:B------:R-:W-:Y:S01]  /*22a00*/  ISETP.LT.AND P3, PT, R19, R72, P0 ;  /* 0x000000481300720c */ /* 0x000fe20000761270 */
[----:B-1----:R-:W-:Y:S02]  /*22a10*/  @P4 IMAD.MOV.U32 R8, RZ, RZ, R22 ;  /* 0x000000ffff084224 */ /* 0x002fe400078e0016 */
[----:B------:R-:W-:Y:S01]  /*22a20*/  @P4 IMAD.MOV.U32 R9, RZ, RZ, R23 ;  /* 0x000000ffff094224 */ /* 0x000fe200078e0017 */
[----:B------:R0:W-:Y:S01]  /*22a30*/  STL [R1+0x1f00], R28 ;  /* 0x001f001c01007387 */ /* 0x0001e20000100800 */
[----:B------:R-:W-:Y:S01]  /*22a40*/  IMAD.MOV.U32 R26, RZ, RZ, R41 ;  /* 0x000000ffff1a7224 */ /* 0x000fe200078e0029 */
[----:B------:R-:W-:Y:S02]  /*22a50*/  PRMT R15, RZ, 0x7610, R15 ;  /* 0x00007610ff0f7816 */ /* 0x000fe4000000000f */
[----:B------:R-:W4:Y:S04]  /*22a60*/  LDL R25, [R1+0x2fd4] ;  /* 0x002fd40001197983 */ /* 0x000f280000100800 */
[----:B------:R1:W4:Y:S04]  /*22a70*/  @P4 LDG.E.U16 R20, desc[UR6][R8.64] ;  /* 0x0000000608144981 */ /* 0x000328000c1e1500 */
[----:B0-----:R-:W4:Y:S04]  /*22a80*/  LDL R28, [R1+0x2fbc] ;  /* 0x002fbc00011c7983 */ /* 0x001f280000100800 */
[----:B---3--:R0:W-:Y:S01]  /*22a90*/  STL [R1+0x40], R18 ;  /* 0x0000401201007387 */ /* 0x0081e20000100800 */
[----:B------:R-:W-:-:S02]  /*22aa0*/  @!P5 IMAD.MOV R26, RZ, RZ, -R26 ;  /* 0x000000ffff1ad224 */ /* 0x000fc400078e0a1a */
[----:B0-----:R-:W-:-:S05]  /*22ab0*/  VIADD R18, R0, 0x1e0 ;  /* 0x000001e000127836 */ /* 0x001fca0000000000 */
[----:B------:R-:W-:Y:S01]  /*22ac0*/  ISETP.GE.AND P5, PT, R18, RZ, PT ;  /* 0x000000ff1200720c */ /* 0x000fe20003fa6270 */
[----:B------:R-:W-:Y:S01]  /*22ad0*/  IMAD.MOV.U32 R18, RZ, RZ, R42 ;  /* 0x000000ffff127224 */ /* 0x000fe200078e002a */
[----:B------:R0:W-:Y:S03]  /*22ae0*/  STL [R1+0x1efc], R26 ;  /* 0x001efc1a01007387 */ /* 0x0001e60000100800 */
[----:B------:R-:W-:Y:S01]  /*22af0*/  @!P6 IMAD.MOV R18, RZ, RZ, -R18 ;  /* 0x000000ffff12e224 */ /* 0x000fe200078e0a12 */
[----:B------:R-:W3:Y:S04]  /*22b00*/  LDL R27, [R1+0x2fa0] ;  /* 0x002fa000011b7983 */ /* 0x000ee80000100800 */
[----:B------:R1:W-:Y:S04]  /*22b10*/  STL [R1+0x1ef8], R18 ;  /* 0x001ef81201007387 */ /* 0x0003e80000100800 */
[----:B0-----:R-:W3:Y:S04]  /*22b20*/  LDL R26, [R1+0x2fb0] ;  /* 0x002fb000011a7983 */ /* 0x001ee80000100800 */
[----:B------:R-:W3:Y:S04]  /*22b30*/  LDL R23, [R1+0x2f78] ;  /* 0x002f780001177983 */ /* 0x000ee80000100800 */
[----:B------:R-:W3:Y:S01]  /*22b40*/  LDL R22, [R1+0x2f9c] ;  /* 0x002f9c0001167983 */ /* 0x000ee20000100800 */
[----:B-1----:R-:W-:-:S02]  /*22b50*/  @P3 IMAD.MOV.U32 R9, RZ, RZ, R17 ;  /* 0x000000ffff093224 */ /* 0x002fc400078e0011 */
[----:B--2---:R-:W-:Y:S01]  /*22b60*/  @P3 IMAD.MOV.U32 R8, RZ, RZ, R16 ;  /* 0x000000ffff083224 */ /* 0x004fe200078e0010 */
[----:B------:R-:W-:Y:S01]  /*22b70*/  LOP3.LUT R19, R37, 0x7a, RZ, 0xfc, !PT ;  /* 0x0000007a25137812 */ /* 0x000fe200078efcff */
[C---:B------:R-:W-:Y:S01]  /*22b80*/  VIADD R18, R0.reuse, 0x1e1 ;  /* 0x000001e100127836 */ /* 0x040fe20000000000 */
[----:B------:R-:W-:Y:S01]  /*22b90*/  PRMT R24, RZ, 0x7610, R24 ;  /* 0x00007610ff187816 */ /* 0x000fe20000000018 */
[----:B------:R-:W-:Y:S01]  /*22ba0*/  VIADD R17, R0, 0x1e2 ;  /* 0x000001e200117836 */ /* 0x000fe20000000000 */
[----:B------:R4:W2:Y:S01]  /*22bb0*/  @P3 LDG.E.U16 R15, desc[UR6][R8.64] ;  /* 0x00000006080f3981 */ /* 0x0008a2000c1e1500 */
[----:B------:R-:W-:Y:S02]  /*22bc0*/  ISETP.LT.AND P4, PT, R19, R72, P0 ;  /* 0x000000481300720c */ /* 0x000fe40000781270 */
[----:B------:R-:W-:Y:S01]  /*22bd0*/  ISETP.GE.AND P6, PT, R18, RZ, PT ;  /* 0x000000ff1200720c */ /* 0x000fe20003fc6270 */
[----:B------:R-:W3:Y:S01]  /*22be0*/  LDL R16, [R1+0x2f5c] ;  /* 0x002f5c0001107983 */ /* 0x000ee20000100800 */
[----:B------:R-:W-:Y:S01]  /*22bf0*/  LOP3.LUT R18, R37, 0x82, RZ, 0xfc, !PT ;  /* 0x0000008225127812 */ /* 0x000fe200078efcff */
[----:B------:R-:W-:-:S03]  /*22c00*/  IMAD.MOV.U32 R19, RZ, RZ, R43 ;  /* 0x000000ffff137224 */ /* 0x000fc600078e002b */
[-C--:B------:R-:W-:Y:S01]  /*22c10*/  ISETP.LT.AND P3, PT, R18, R72.reuse, P0 ;  /* 0x000000481200720c */ /* 0x080fe20000761270 */
[----:B------:R-:W-:Y:S01]  /*22c20*/  @!P5 IMAD.MOV R19, RZ, RZ, -R19 ;  /* 0x000000ffff13d224 */ /* 0x000fe200078e0a13 */
[----:B------:R-:W-:Y:S02]  /*22c30*/  ISETP.GE.AND P5, PT, R17, RZ, PT ;  /* 0x000000ff1100720c */ /* 0x000fe40003fa6270 */
[C---:B------:R-:W-:Y:S02]  /*22c40*/  LOP3.LUT R17, R37.reuse, 0x8a, RZ, 0xfc, !PT ;  /* 0x0000008a25117812 */ /* 0x040fe400078efcff */
[----:B------:R-:W-:Y:S01]  /*22c50*/  PRMT R13, RZ, 0x7610, R13 ;  /* 0x00007610ff0d7816 */ /* 0x000fe2000000000d */
[----:B----4-:R-:W-:Y:S02]  /*22c60*/  @P4 IMAD.MOV.U32 R8, RZ, RZ, R25 ;  /* 0x000000ffff084224 */ /* 0x010fe400078e0019 */
[----:B------:R-:W-:Y:S01]  /*22c70*/  @P4 IMAD.MOV.U32 R9, RZ, RZ, R28 ;  /* 0x000000ffff094224 */ /* 0x000fe200078e001c */
[----:B------:R-:W-:Y:S01]  /*22c80*/  PRMT R21, RZ, 0x7610, R21 ;  /* 0x00007610ff157816 */ /* 0x000fe20000000015 */
[----:B------:R-:W-:Y:S01]  /*22c90*/  IMAD.MOV.U32 R18, RZ, RZ, R44 ;  /* 0x000000ffff127224 */ /* 0x000fe200078e002c */
[----:B--2---:R0:W-:Y:S01]  /*22ca0*/  STL [R1+0x38], R15 ;  /* 0x0000380f01007387 */ /* 0x0041e20000100800 */
[----:B------:R-:W-:Y:S01]  /*22cb0*/  LOP3.LUT R25, R37, 0x92, RZ, 0xfc, !PT ;  /* 0x0000009225197812 */ /* 0x000fe200078efcff */
[----:B------:R-:W1:Y:S02]  /*22cc0*/  LDC R28, c[0x0][0x3b0] ;  /* 0x0000ec00ff1c7b82 */ /* 0x000e640000000800 */
[----:B------:R3:W2:Y:S01]  /*22cd0*/  @P4 LDG.E.U16 R24, desc[UR6][R8.64] ;  /* 0x0000000608184981 */ /* 0x0006a2000c1e1500 */
[----:B------:R-:W-:-:S03]  /*22ce0*/  ISETP.LT.AND P4, PT, R17, R72, P0 ;  /* 0x000000481100720c */ /* 0x000fc60000781270 */
[----:B0-----:R-:W4:Y:S01]  /*22cf0*/  LDL R15, [R1+0x2f64] ;  /* 0x002f6400010f7983 */ /* 0x001f220000100800 */
[----:B---3--:R-:W-:Y:S02]  /*22d00*/  @P3 IMAD.MOV.U32 R8, RZ, RZ, R26 ;  /* 0x000000ffff083224 */ /* 0x008fe400078e001a */
[----:B------:R-:W-:Y:S01]  /*22d10*/  @P3 IMAD.MOV.U32 R9, RZ, RZ, R27 ;  /* 0x000000ffff093224 */ /* 0x000fe200078e001b */
[----:B------:R0:W-:Y:S01]  /*22d20*/  STL [R1+0x3c], R20 ;  /* 0x00003c1401007387 */ /* 0x0001e20000100800 */
[----:B------:R-:W-:Y:S01]  /*22d30*/  @!P6 IMAD.MOV R18, RZ, RZ, -R18 ;  /* 0x000000ffff12e224 */ /* 0x000fe200078e0a12 */
[----:B------:R-:W-:Y:S01]  /*22d40*/  PRMT R12, RZ, 0x7610, R12 ;  /* 0x00007610ff0c7816 */ /* 0x000fe2000000000c */
[----:B------:R-:W3:Y:S01]  /*22d50*/  LDC R27, c[0x0][0x3b0] ;  /* 0x0000ec00ff1b7b82 */ /* 0x000ee20000000800 */
[----:B------:R0:W3:Y:S04]  /*22d60*/  @P3 LDG.E.U16 R13, desc[UR6][R8.64] ;  /* 0x00000006080d3981 */ /* 0x0000e8000c1e1500 */
[----:B0-----:R-:W3:Y:S01]  /*22d70*/  LDL R20, [R1+0x2f40] ;  /* 0x002f400001147983 */ /* 0x001ee20000100800 */
[----:B------:R-:W-:-:S02]  /*22d80*/  @P4 IMAD.MOV.U32 R8, RZ, RZ, R22 ;  /* 0x000000ffff084224 */ /* 0x000fc400078e0016 */
[----:B------:R-:W-:Y:S01]  /*22d90*/  @P4 IMAD.MOV.U32 R9, RZ, RZ, R23 ;  /* 0x000000ffff094224 */ /* 0x000fe200078e0017 */
[----:B------:R0:W-:Y:S04]  /*22da0*/  STL [R1+0xe4], R19 ;  /* 0x0000e41301007387 */ /* 0x0001e80000100800 */
[----:B------:R1:W3:Y:S04]  /*22db0*/  @P4 LDG.E.U16 R21, desc[UR6][R8.64] ;  /* 0x0000000608154981 */ /* 0x0002e8000c1e1500 */
[----:B0-----:R-:W3:Y:S04]  /*22dc0*/  LDL R19, [R1+0x2f50] ;  /* 0x002f500001137983 */ /* 0x001ee80000100800 */
[----:B------:R0:W-:Y:S04]  /*22dd0*/  STL [R1+0x1ef4], R18 ;  /* 0x001ef41201007387 */ /* 0x0001e80000100800 */
[----:B------:R-:W3:Y:S04]  /*22de0*/  LDL R17, [R1+0x2f3c] ;  /* 0x002f3c0001117983 */ /* 0x000ee80000100800 */
[----:B0-----:R-:W3:Y:S01]  /*22df0*/  LDL R18, [R1+0x2f18] ;  /* 0x002f180001127983 */ /* 0x001ee20000100800 */
[----:B------:R-:W-:Y:S01]  /*22e00*/  ISETP.LT.AND P6, PT, R25, R72, P0 ;  /* 0x000000481900720c */ /* 0x000fe200007c1270 */
[----:B------:R-:W-:-:S12]  /*22e10*/  IMAD.MOV.U32 R25, RZ, RZ, R45 ;  /* 0x000000ffff197224 */ /* 0x000fd800078e002d */
[----:B-1----:R-:W-:Y:S02]  /*22e20*/  @P6 IMAD.MOV.U32 R9, RZ, RZ, R16 ;  /* 0x000000ffff096224 */ /* 0x002fe400078e0010 */
[----:B------:R-:W-:Y:S01]  /*22e30*/  @!P5 IMAD.MOV R25, RZ, RZ, -R25 ;  /* 0x000000ffff19d224 */ /* 0x000fe200078e0a19 */
[----:B------:R-:W-:Y:S02]  /*22e40*/  PRMT R14, RZ, 0x7610, R14 ;  /* 0x00007610ff0e7816 */ /* 0x000fe4000000000e */
[----:B------:R-:W-:Y:S01]  /*22e50*/  PRMT R11, RZ, 0x7610, R11 ;  /* 0x00007610ff0b7816 */ /* 0x000fe2000000000b */
[----:B--2---:R0:W-:Y:S01]  /*22e60*/  STL [R1+0x34], R24 ;  /* 0x0000341801007387 */ /* 0x0041e20000100800 */
[----:B----4-:R-:W-:Y:S01]  /*22e70*/  @P6 IMAD.MOV.U32 R8, RZ, RZ, R15 ;  /* 0x000000ffff086224 */ /* 0x010fe200078e000f */
[----:B0-----:R-:W-:-:S04]  /*22e80*/  LOP3.LUT R24, R37, 0x9a, RZ, 0xfc, !PT ;  /* 0x0000009a25187812 */ /* 0x001fc800078efcff */
[----:B------:R0:W2:Y:S01]  /*22e90*/  @P6 LDG.E.U16 R12, desc[UR6][R8.64] ;  /* 0x00000006080c6981 */ /* 0x0000a2000c1e1500 */
[----:B------:R-:W-:-:S03]  /*22ea0*/  ISETP.LT.AND P3, PT, R24, R72, P0 ;  /* 0x000000481800720c */ /* 0x000fc60000761270 */
[----:B---3--:R1:W-:Y:S04]  /*22eb0*/  STL [R1+0x30], R13 ;  /* 0x0000300d01007387 */ /* 0x0083e80000100800 */
[----:B------:R-:W-:Y:S04]  /*22ec0*/  STL [R1+0x1ef0], R25 ;  /* 0x001ef01901007387 */ /* 0x000fe80000100800 */
[----:B------:R-:W3:Y:S01]  /*22ed0*/  LDL R16, [R1+0x2efc] ;  /* 0x002efc0001107983 */ /* 0x000ee20000100800 */
[----:B-1----:R-:W-:Y:S02]  /*22ee0*/  VIADD R13, R0, 0x1e3 ;  /* 0x000001e3000d7836 */ /* 0x002fe40000000000 */
[----:B0-----:R-:W-:-:S03]  /*22ef0*/  @P3 IMAD.MOV.U32 R9, RZ, RZ, R20 ;  /* 0x000000ffff093224 */ /* 0x001fc600078e0014 */
[----:B------:R-:W-:Y:S02]  /*22f00*/  ISETP.GE.AND P5, PT, R13, RZ, PT ;  /* 0x000000ff0d00720c */ /* 0x000fe40003fa6270 */
[----:B------:R-:W-:Y:S01]  /*22f10*/  LOP3.LUT R13, R37, 0xa2, RZ, 0xfc, !PT ;  /* 0x000000a2250d7812 */ /* 0x000fe200078efcff */
[----:B------:R0:W-:Y:S04]  /*22f20*/  STL [R1+0x2c], R21 ;  /* 0x00002c1501007387 */ /* 0x0001e80000100800 */
[----:B------:R-:W4:Y:S01]  /*22f30*/  LDL R15, [R1+0x2f04] ;  /* 0x002f0400010f7983 */ /* 0x000f220000100800 */
[----:B------:R-:W-:Y:S01]  /*22f40*/  @P3 IMAD.MOV.U32 R8, RZ, RZ, R19 ;  /* 0x000000ffff083224 */ /* 0x000fe200078e0013 */
[----:B------:R-:W-:-:S04]  /*22f50*/  ISETP.LT.AND P4, PT, R13, R72, P0 ;  /* 0x000000480d00720c */ /* 0x000fc80000781270 */
[----:B------:R1:W4:Y:S09]  /*22f60*/  @P3 LDG.E.U16 R14, desc[UR6][R8.64] ;  /* 0x00000006080e3981 */ /* 0x000332000c1e1500 */
[----:B-1----:R-:W-:Y:S02]  /*22f70*/  @P4 IMAD.MOV.U32 R8, RZ, RZ, R17 ;  /* 0x000000ffff084224 */ /* 0x002fe400078e0011 */
[----:B------:R-:W-:-:S05]  /*22f80*/  @P4 IMAD.MOV.U32 R9, RZ, RZ, R18 ;  /* 0x000000ffff094224 */ /* 0x000fca00078e0012 */
[----:B------:R3:W4:Y:S01]  /*22f90*/  @P4 LDG.E.U16 R11, desc[UR6][R8.64] ;  /* 0x00000006080b4981 */ /* 0x000722000c1e1500 */
[----:B0-----:R-:W-:Y:S01]  /*22fa0*/  VIADD R21, R0, 0x1e4 ;  /* 0x000001e400157836 */ /* 0x001fe20000000000 */
[----:B------:R-:W-:Y:S01]  /*22fb0*/  PRMT R10, RZ, 0x7610, R10 ;  /* 0x00007610ff0a7816 */ /* 0x000fe2000000000a */
[----:B------:R-:W-:-:S03]  /*22fc0*/  IMAD.MOV.U32 R13, RZ, RZ, R46 ;  /* 0x000000ffff0d7224 */ /* 0x000fc600078e002e */
[----:B------:R-:W-:Y:S01]  /*22fd0*/  ISETP.GE.AND P6, PT, R21, RZ, PT ;  /* 0x000000ff1500720c */ /* 0x000fe20003fc6270 */
[----:B------:R-:W-:Y:S02]  /*22fe0*/  @!P5 IMAD.MOV R13, RZ, RZ, -R13 ;  /* 0x000000ffff0dd224 */ /* 0x000fe400078e0a0d */
[----:B------:R-:W-:Y:S02]  /*22ff0*/  VIADD R19, R0, 0x1e5 ;  /* 0x000001e500137836 */ /* 0x000fe40000000000 */
[----:B------:R-:W-:-:S03]  /*23000*/  IMAD.MOV.U32 R17, RZ, RZ, R47 ;  /* 0x000000ffff117224 */ /* 0x000fc600078e002f */
[----:B------:R-:W-:-:S05]  /*23010*/  ISETP.GE.AND P5, PT, R19, RZ, PT ;  /* 0x000000ff1300720c */ /* 0x000fca0003fa6270 */
[----:B------:R-:W-:Y:S01]  /*23020*/  @!P6 IMAD.MOV R17, RZ, RZ, -R17 ;  /* 0x000000ffff11e224 */ /* 0x000fe200078e0a11 */
[----:B--2---:R0:W-:Y:S04]  /*23030*/  STL [R1+0x28], R12 ;  /* 0x0000280c01007387 */ /* 0x0041e80000100800 */
[----:B------:R-:W2:Y:S01]  /*23040*/  LDL R22, [R1+0x2ee0] ;  /* 0x002ee00001167983 */ /* 0x000ea20000100800 */
[----:B0-----:R-:W-:-:S04]  /*23050*/  LOP3.LUT R12, R37, 0xaa, RZ, 0xfc, !PT ;  /* 0x000000aa250c7812 */ /* 0x001fc800078efcff */
[----:B------:R-:W-:-:S13]  /*23060*/  ISETP.LT.AND P3, PT, R12, R72, P0 ;  /* 0x000000480c00720c */ /* 0x000fda0000761270 */
[----:B---3--:R-:W-:Y:S02]  /*23070*/  @P3 IMAD.MOV.U32 R9, RZ, RZ, R16 ;  /* 0x000000ffff093224 */ /* 0x008fe400078e0010 */
[----:B----4-:R-:W-:Y:S01]  /*23080*/  @P3 IMAD.MOV.U32 R8, RZ, RZ, R15 ;  /* 0x000000ffff083224 */ /* 0x010fe200078e000f */
[----:B------:R0:W-:Y:S04]  /*23090*/  STL [R1+0x24], R14 ;  /* 0x0000240e01007387 */ /* 0x0001e80000100800 */
[----:B------:R2:W3:Y:S04]  /*230a0*/  @P3 LDG.E.U16 R10, desc[UR6][R8.64] ;  /* 0x00000006080a3981 */ /* 0x0004e8000c1e1500 */
[----:B0-----:R-:W4:Y:S04]  /*230b0*/  LDL R14, [R1+0x2ef0] ;  /* 0x002ef000010e7983 */ /* 0x001f280000100800 */
[----:B------:R0:W-:Y:S04]  /*230c0*/  STL [R1+0x1eec], R13 ;  /* 0x001eec0d01007387 */ /* 0x0001e80000100800 */
[----:B------:R-:W4:Y:S04]  /*230d0*/  LDL R21, [R1+0x2edc] ;  /* 0x002edc0001157983 */ /* 0x000f280000100800 */
[----:B------:R-:W4:Y:S04]  /*230e0*/  LDL R20, [R1+0x2e9c] ;  /* 0x002e9c0001147983 */ /* 0x000f280000100800 */
[----:B0-----:R-:W4:Y:S04]  /*230f0*/  LDL R13, [R1+0x2eb8] ;  /* 0x002eb800010d7983 */ /* 0x001f280000100800 */
[----:B------:R-:W4:Y:S04]  /*23100*/  LDL R19, [R1+0x2ea4] ;  /* 0x002ea40001137983 */ /* 0x000f280000100800 */
[----:B------:R0:W-:Y:S04]  /*23110*/  STL [R1+0x20], R11 ;  /* 0x0000200b01007387 */ /* 0x0001e80000100800 */
[----:B------:R-:W4:Y:S04]  /*23120*/  LDL R18, [R1+0x2e80] ;  /* 0x002e800001127983 */ /* 0x000f280000100800 */
[----:B------:R1:W-:Y:S01]  /*23130*/  STL [R1+0x1ee8], R17 ;  /* 0x001ee81101007387 */ /* 0x0003e20000100800 */
[----:B0-----:R-:W-:-:S02]  /*23140*/  LOP3.LUT R11, R37, 0xb2, RZ, 0xfc, !PT ;  /* 0x000000b2250b7812 */ /* 0x001fc400078efcff */
[----:B------:R-:W-:Y:S01]  /*23150*/  LOP3.LUT R12, R37, 0xba, RZ, 0xfc, !PT ;  /* 0x000000ba250c7812 */ /* 0x000fe200078efcff */
[----:B------:R-:W4:Y:S01]  /*23160*/  LDL R16, [R1+0x2e58] ;  /* 0x002e580001107983 */ /* 0x000f220000100800 */
[----:B------:R-:W-:-:S03]  /*23170*/  PRMT R90, RZ, 0x7610, R90 ;  /* 0x00007610ff5a7816 */ /* 0x000fc6000000005a */
[----:B------:R-:W4:Y:S04]  /*23180*/  LDL R15, [R1+0x2e7c] ;  /* 0x002e7c00010f7983 */ /* 0x000f280000100800 */
[----:B-1----:R-:W4:Y:S01]  /*23190*/  LDL R17, [R1+0x2e90] ;  /* 0x002e900001117983 */ /* 0x002f220000100800 */
[-C--:B------:R-:W-:Y:S02]  /*231a0*/  ISETP.LT.AND P4, PT, R11, R72.reuse, P0 ;  /* 0x000000480b00720c */ /* 0x080fe40000781270 */
[----:B------:R-:W-:Y:S01]  /*231b0*/  ISETP.LT.AND P6, PT, R12, R72, P0 ;  /* 0x000000480c00720c */ /* 0x000fe200007c1270 */
[----:B------:R-:W-:Y:S01]  /*231c0*/  IMAD.MOV.U32 R12, RZ, RZ, R48 ;  /* 0x000000ffff0c7224 */ /* 0x000fe200078e0030 */
[----:B------:R-:W-:-:S03]  /*231d0*/  LOP3.LUT R11, R37, 0xc2, RZ, 0xfc, !PT ;  /* 0x000000c2250b7812 */ /* 0x000fc600078efcff */
[----:B------:R-:W-:Y:S01]  /*231e0*/  @!P5 IMAD.MOV R12, RZ, RZ, -R12 ;  /* 0x000000ffff0cd224 */ /* 0x000fe200078e0a0c */
[----:B------:R-:W-:Y:S02]  /*231f0*/  ISETP.LT.AND P5, PT, R11, R72, P0 ;  /* 0x000000480b00720c */ /* 0x000fe400007a1270 */
[----:B------:R-:W-:Y:S01]  /*23200*/  PRMT R91, RZ, 0x7610, R91 ;  /* 0x00007610ff5b7816 */ /* 0x000fe2000000005b */
[----:B------:R-:W0:Y:S01]  /*23210*/  LDC R11, c[0x0][0x3a0] ;  /* 0x0000e800ff0b7b82 */ /* 0x000e220000000800 */
[----:B------:R-:W-:Y:S02]  /*23220*/  PRMT R4, RZ, 0x7610, R4 ;  /* 0x00007610ff047816 */ /* 0x000fe40000000004 */
[----:B------:R-:W-:Y:S01]  /*23230*/  PRMT R5, RZ, 0x7610, R5 ;  /* 0x00007610ff057816 */ /* 0x000fe20000000005 */
[----:B--2---:R-:W-:Y:S01]  /*23240*/  @P4 IMAD.MOV.U32 R9, RZ, RZ, R22 ;  /* 0x000000ffff094224 */ /* 0x004fe200078e0016 */
[----:B---3--:R1:W-:Y:S01]  /*23250*/  STL [R1+0x1c], R10 ;  /* 0x00001c0a01007387 */ /* 0x0083e20000100800 */
[----:B----4-:R-:W-:Y:S01]  /*23260*/  @P4 IMAD.MOV.U32 R8, RZ, RZ, R14 ;  /* 0x000000ffff084224 */ /* 0x010fe200078e000e */
[----:B-1----:R-:W-:-:S04]  /*23270*/  LOP3.LUT R10, R37, 0xca, RZ, 0xfc, !PT ;  /* 0x000000ca250a7812 */ /* 0x002fc800078efcff */
[----:B------:R1:W2:Y:S01]  /*23280*/  @P4 LDG.E.U16 R90, desc[UR6][R8.64] ;  /* 0x00000006085a4981 */ /* 0x0002a2000c1e1500 */
[----:B------:R-:W-:Y:S01]  /*23290*/  ISETP.LT.AND P3, PT, R10, R72, P0 ;  /* 0x000000480a00720c */ /* 0x000fe20000761270 */
[----:B-1----:R-:W-:Y:S02]  /*232a0*/  @P6 IMAD.MOV.U32 R8, RZ, RZ, R21 ;  /* 0x000000ffff086224 */ /* 0x002fe400078e0015 */
[----:B------:R-:W-:-:S05]  /*232b0*/  @P6 IMAD.MOV.U32 R9, RZ, RZ, R13 ;  /* 0x000000ffff096224 */ /* 0x000fca00078e000d */
[----:B------:R1:W3:Y:S02]  /*232c0*/  @P6 LDG.E.U16 R91, desc[UR6][R8.64] ;  /* 0x00000006085b6981 */ /* 0x0002e4000c1e1500 */
[----:B-1----:R-:W-:Y:S02]  /*232d0*/  @P5 IMAD.MOV.U32 R8, RZ, RZ, R19 ;  /* 0x000000ffff085224 */ /* 0x002fe400078e0013 */
[----:B------:R-:W-:-:S05]  /*232e0*/  @P5 IMAD.MOV.U32 R9, RZ, RZ, R20 ;  /* 0x000000ffff095224 */ /* 0x000fca00078e0014 */
[----:B------:R1:W4:Y:S02]  /*232f0*/  @P5 LDG.E.U16 R4, desc[UR6][R8.64] ;  /* 0x0000000608045981 */ /* 0x000324000c1e1500 */
[----:B-1----:R-:W-:Y:S02]  /*23300*/  @P3 IMAD.MOV.U32 R8, RZ, RZ, R17 ;  /* 0x000000ffff083224 */ /* 0x002fe400078e0011 */
[----:B------:R-:W-:-:S05]  /*23310*/  @P3 IMAD.MOV.U32 R9, RZ, RZ, R18 ;  /* 0x000000ffff093224 */ /* 0x000fca00078e0012 */
[----:B------:R1:W4:Y:S01]  /*23320*/  @P3 LDG.E.U16 R5, desc[UR6][R8.64] ;  /* 0x0000000608053981 */ /* 0x000322000c1e1500 */
[----:B------:R-:W-:-:S04]  /*23330*/  LOP3.LUT R10, R37, 0xd2, RZ, 0xfc, !PT ;  /* 0x000000d2250a7812 */ /* 0x000fc800078efcff */
[----:B------:R-:W-:Y:S01]  /*23340*/  ISETP.LT.AND P4, PT, R10, R72, P0 ;  /* 0x000000480a00720c */ /* 0x000fe20000781270 */
[C---:B------:R-:W-:Y:S01]  /*23350*/  VIADD R14, R0.reuse, 0x1e6 ;  /* 0x000001e6000e7836 */ /* 0x040fe20000000000 */
[----:B------:R-:W-:Y:S01]  /*23360*/  PRMT R89, RZ, 0x7610, R89 ;  /* 0x00007610ff597816 */ /* 0x000fe20000000059 */
[----:B------:R0:W-:Y:S01]  /*23370*/  STL [R1+0x1ee4], R12 ;  /* 0x001ee40c01007387 */ /* 0x0001e20000100800 */
[C---:B------:R-:W-:Y:S01]  /*23380*/  VIADD R17, R0.reuse, 0x1e8 ;  /* 0x000001e800117836 */ /* 0x040fe20000000000 */
[----:B------:R-:W-:Y:S02]  /*23390*/  PRMT R2, RZ, 0x7610, R2 ;  /* 0x00007610ff027816 */ /* 0x000fe40000000002 */
[----:B------:R-:W-:Y:S02]  /*233a0*/  PRMT R88, RZ, 0x7610, R88 ;  /* 0x00007610ff587816 */ /* 0x000fe40000000058 */
[----:B------:R-:W-:Y:S02]  /*233b0*/  PRMT R93, RZ, 0x7610, R93 ;  /* 0x00007610ff5d7816 */ /* 0x000fe4000000005d */
[----:B------:R-:W-:Y:S01]  /*233c0*/  PRMT R92, RZ, 0x7610, R92 ;  /* 0x00007610ff5c7816 */ /* 0x000fe2000000005c */
[----:B------:R-:W-:Y:S01]  /*233d0*/  VIADD R21, R0, 0x1e9 ;  /* 0x000001e900157836 */ /* 0x000fe20000000000 */
[----:B------:R-:W2:Y:S01]  /*233e0*/  LDC R10, c[0x0][0x3a0] ;  /* 0x0000e800ff0a7b82 */ /* 0x000ea20000000800 */
[----:B-1----:R-:W-:-:S02]  /*233f0*/  @P4 IMAD.MOV.U32 R8, RZ, RZ, R15 ;  /* 0x000000ffff084224 */ /* 0x002fc400078e000f */
[----:B------:R-:W-:Y:S01]  /*23400*/  @P4 IMAD.MOV.U32 R9, RZ, RZ, R16 ;  /* 0x000000ffff094224 */ /* 0x000fe200078e0010 */
[----:B------:R-:W-:Y:S01]  /*23410*/  ISETP.GE.AND P6, PT, R14, RZ, PT ;  /* 0x000000ff0e00720c */ /* 0x000fe20003fc6270 */
[----:B------:R-:W-:-:S03]  /*23420*/  VIADD R14, R0, 0x1e7 ;  /* 0x000001e7000e7836 */ /* 0x000fc60000000000 */
[----:B------:R1:W4:Y:S01]  /*23430*/  @P4 LDG.E.U16 R89, desc[UR6][R8.64] ;  /* 0x0000000608594981 */ /* 0x000322000c1e1500 */
[----:B------:R-:W-:Y:S01]  /*23440*/  PRMT R87, RZ, 0x7610, R87 ;  /* 0x00007610ff577816 */ /* 0x000fe20000000057 */
[----:B0-----:R-:W0:Y:S01]  /*23450*/  LDC R12, c[0x0][0x3a0] ;  /* 0x0000e800ff0c7b82 */ /* 0x001e220000000800 */
[----:B------:R-:W-:Y:S02]  /*23460*/  ISETP.GE.AND P5, PT, R14, RZ, PT ;  /* 0x000000ff0e00720c */ /* 0x000fe40003fa6270 */
[----:B------:R-:W-:Y:S01]  /*23470*/  ISETP.GE.AND P3, PT, R17, RZ, PT ;  /* 0x000000ff1100720c */ /* 0x000fe20003f66270 */
[----:B--2---:R-:W-:Y:S04]  /*23480*/  STL [R1+0x5510], R90 ;  /* 0x0055105a01007387 */ /* 0x004fe80000100800 */
[----:B---3--:R-:W-:Y:S04]  /*23490*/  STL [R1+0x5514], R91 ;  /* 0x0055145b01007387 */ /* 0x008fe80000100800 */
[----:B----4-:R2:W-:Y:S04]  /*234a0*/  STL [R1+0x5518], R4 ;  /* 0x0055180401007387 */ /* 0x0105e80000100800 */
[----:B------:R-:W3:Y:S04]  /*234b0*/  LDL R19, [R1+0x2e3c] ;  /* 0x002e3c0001137983 */ /* 0x000ee80000100800 */
[----:B------:R-:W4:Y:S04]  /*234c0*/  LDL R14, [R1+0x2e44] ;  /* 0x002e4400010e7983 */ /* 0x000f280000100800 */
[----:B------:R0:W-:Y:S04]  /*234d0*/  STL [R1+0x551c], R5 ;  /* 0x00551c0501007387 */ /* 0x0001e80000100800 */
[----:B------:R-:W4:Y:S04]  /*234e0*/  LDL R13, [R1+0x2dcc] ;  /* 0x002dcc00010d7983 */ /* 0x000f280000100800 */
[----:B------:R-:W4:Y:S04]  /*234f0*/  LDL R20, [R1+0x2dd0] ;  /* 0x002dd00001147983 */ /* 0x000f280000100800 */
[----:B------:R-:W4:Y:S04]  /*23500*/  LDL R18, [R1+0x2dec] ;  /* 0x002dec0001127983 */ /* 0x000f280000100800 */
[----:B------:R-:W4:Y:S01]  /*23510*/  LDL R17, [R1+0x2df0] ;  /* 0x002df00001117983 */ /* 0x000f220000100800 */
[C---:B--2---:R-:W-:Y:S01]  /*23520*/  LOP3.LUT R4, R37.reuse, 0xda, RZ, 0xfc, !PT ;  /* 0x000000da25047812 */ /* 0x044fe200078efcff */
[----:B0-----:R-:W-:Y:S01]  /*23530*/  IMAD.MOV.U32 R5, RZ, RZ, R49 ;  /* 0x000000ffff057224 */ /* 0x001fe200078e0031 */
[----:B-1----:R-:W-:Y:S01]  /*23540*/  LOP3.LUT R8, R37, 0xe2, RZ, 0xfc, !PT ;  /* 0x000000e225087812 */ /* 0x002fe200078efcff */
[----:B------:R-:W-:Y:S01]  /*23550*/  IMAD.MOV.U32 R9, RZ, RZ, R50 ;  /* 0x000000ffff097224 */ /* 0x000fe200078e0032 */
[----:B------:R-:W-:Y:S01]  /*23560*/  ISETP.LT.AND P4, PT, R4, R72, P0 ;  /* 0x000000480400720c */ /* 0x000fe20000781270 */
[----:B------:R-:W-:-:S02]  /*23570*/  @!P6 IMAD.MOV R5, RZ, RZ, -R5 ;  /* 0x000000ffff05e224 */ /* 0x000fc400078e0a05 */
[----:B------:R-:W-:Y:S01]  /*23580*/  @!P5 IMAD.MOV R9, RZ, RZ, -R9 ;  /* 0x000000ffff09d224 */ /* 0x000fe200078e0a09 */
[----:B------:R-:W-:Y:S01]  /*23590*/  ISETP.LT.AND P5, PT, R8, R72, P0 ;  /* 0x000000480800720c */ /* 0x000fe200007a1270 */
[----:B------:R-:W-:Y:S01]  /*235a0*/  STL [R1+0x5520], R89 ;  /* 0x0055205901007387 */ /* 0x000fe20000100800 */
[----:B------:R-:W-:-:S03]  /*235b0*/  LOP3.LUT R4, R37, 0xea, RZ, 0xfc, !PT ;  /* 0x000000ea25047812 */ /* 0x000fc600078efcff */
[----:B------:R-:W-:Y:S01]  /*235c0*/  STL [R1+0x1ee0], R5 ;  /* 0x001ee00501007387 */ /* 0x000fe20000100800 */
[----:B------:R-:W-:-:S03]  /*235d0*/  ISETP.LT.AND P6, PT, R4, R72, P0 ;  /* 0x000000480400720c */ /* 0x000fc600007c1270 */
[----:B------:R3:W-:Y:S04]  /*235e0*/  STL [R1+0x1edc], R9 ;  /* 0x001edc0901007387 */ /* 0x0007e80000100800 */
[----:B------:R-:W2:Y:S04]  /*235f0*/  LDL R16, [R1+0x2e0c] ;  /* 0x002e0c0001107983 */ /* 0x000ea80000100800 */
[----:B------:R-:W2:Y:S01]  /*23600*/  LDL R15, [R1+0x2e10] ;  /* 0x002e1000010f7983 */ /* 0x000ea20000100800 */
[----:B---3--:R-:W-:Y:S02]  /*23610*/  @P4 IMAD.MOV.U32 R9, RZ, RZ, R19 ;  /* 0x000000ffff094224 */ /* 0x008fe400078e0013 */
[----:B----4-:R-:W-:-:S05]  /*23620*/  @P4 IMAD.MOV.U32 R8, RZ, RZ, R14 ;  /* 0x000000ffff084224 */ /* 0x010fca00078e000e */
[----:B------:R0:W3:Y:S02]  /*23630*/  @P4 LDG.E.U16 R2, desc[UR6][R8.64] ;  /* 0x0000000608024981 */ /* 0x0000e4000c1e1500 */
[----:B0-----:R-:W-:Y:S02]  /*23640*/  @P5 IMAD.MOV.U32 R9, RZ, RZ, R13 ;  /* 0x000000ffff095224 */ /* 0x001fe400078e000d */
[----:B------:R-:W-:Y:S01]  /*23650*/  @P5 IMAD.MOV.U32 R8, RZ, RZ, R20 ;  /* 0x000000ffff085224 */ /* 0x000fe200078e0014 */
[----:B------:R-:W-:Y:S01]  /*23660*/  LOP3.LUT R4, R37, 0xf2, RZ, 0xfc, !PT ;  /* 0x000000f225047812 */ /* 0x000fe200078efcff */
[----:B------:R-:W-:Y:S01]  /*23670*/  IMAD.MOV.U32 R5, RZ, RZ, R51 ;  /* 0x000000ffff057224 */ /* 0x000fe200078e0033 */
[----:B------:R-:W-:Y:S01]  /*23680*/  IADD3 R19, PT, PT, R0, 0x1ea, RZ ;  /* 0x000001ea00137810 */ /* 0x000fe20007ffe0ff */
[----:B------:R-:W0:Y:S01]  /*23690*/  LDC R13, c[0x0][0x3a0] ;  /* 0x0000e800ff0d7b82 */ /* 0x000e220000000800 */
[----:B------:R1:W4:Y:S02]  /*236a0*/  @P5 LDG.E.U16 R88, desc[UR6][R8.64] ;  /* 0x0000000608585981 */ /* 0x000324000c1e1500 */
[----:B-1----:R-:W-:-:S02]  /*236b0*/  @P6 IMAD.MOV.U32 R8, RZ, RZ, R17 ;  /* 0x000000ffff086224 */ /* 0x002fc400078e0011 */
[----:B------:R-:W-:-:S05]  /*236c0*/  @P6 IMAD.MOV.U32 R9, RZ, RZ, R18 ;  /* 0x000000ffff096224 */ /* 0x000fca00078e0012 */
[----:B------:R2:W4:Y:S01]  /*236d0*/  @P6 LDG.E.U16 R93, desc[UR6][R8.64] ;  /* 0x00000006085d6981 */ /* 0x000522000c1e1500 */
[----:B------:R-:W-:Y:S01]  /*236e0*/  ISETP.LT.AND P4, PT, R4, R72, P0 ;  /* 0x000000480400720c */ /* 0x000fe20000781270 */
[----:B------:R-:W-:Y:S01]  /*236f0*/  @!P3 IMAD.MOV R5, RZ, RZ, -R5 ;  /* 0x000000ffff05b224 */ /* 0x000fe200078e0a05 */
[----:B------:R-:W-:-:S04]  /*23700*/  ISETP.GE.AND P3, PT, R21, RZ, PT ;  /* 0x000000ff1500720c */ /* 0x000fc80003f66270 */
[----:B------:R-:W-:Y:S07]  /*23710*/  STL [R1+0xc0], R5 ;  /* 0x0000c00501007387 */ /* 0x000fee0000100800 */
[----:B--2---:R-:W-:Y:S02]  /*23720*/  @P4 IMAD.MOV.U32 R8, RZ, RZ, R15 ;  /* 0x000000ffff084224 */ /* 0x004fe400078e000f */
[----:B------:R-:W-:-:S05]  /*23730*/  @P4 IMAD.MOV.U32 R9, RZ, RZ, R16 ;  /* 0x000000ffff094224 */ /* 0x000fca00078e0010 */
[----:B------:R-:W2:Y:S01]  /*23740*/  @P4 LDG.E.U16 R92, desc[UR6][R8.64] ;  /* 0x00000006085c4981 */ /* 0x000ea2000c1e1500 */
[----:B------:R-:W-:-:S03]  /*23750*/  ISETP.GE.AND P5, PT, R19, RZ, PT ;  /* 0x000000ff1300720c */ /* 0x000fc60003fa6270 */
[----:B---3--:R1:W-:Y:S04]  /*23760*/  STL [R1+0x5524], R2 ;  /* 0x0055240201007387 */ /* 0x0083e80000100800 */
[----:B------:R-:W3:Y:S04]  /*23770*/  LDL R21, [R1+0x2db4] ;  /* 0x002db40001157983 */ /* 0x000ee80000100800 */
[----:B------:R-:W3:Y:S04]  /*23780*/  LDL R14, [R1+0x2e2c] ;  /* 0x002e2c00010e7983 */ /* 0x000ee80000100800 */
[----:B----4-:R-:W-:Y:S04]  /*23790*/  STL [R1+0x5528], R88 ;  /* 0x0055285801007387 */ /* 0x010fe80000100800 */
[----:B------:R-:W4:Y:S04]  /*237a0*/  LDL R20, [R1+0x3174] ;  /* 0x0031740001147983 */ /* 0x000f280000100800 */
[----:B------:R-:W4:Y:S04]  /*237b0*/  LDL R19, [R1+0x31b0] ;  /* 0x0031b00001137983 */ /* 0x000f280000100800 */
[----:B------:R-:W-:Y:S04]  /*237c0*/  STL [R1+0x552c], R93 ;  /* 0x00552c5d01007387 */ /* 0x000fe80000100800 */
[----:B------:R-:W4:Y:S04]  /*237d0*/  LDL R18, [R1+0x3194] ;  /* 0x0031940001127983 */ /* 0x000f280000100800 */
[----:B------:R-:W4:Y:S01]  /*237e0*/  LDL R17, [R1+0x3198] ;  /* 0x0031980001117983 */ /* 0x000f220000100800 */
[----:B-1----:R-:W-:Y:S01]  /*237f0*/  LOP3.LUT R2, R37, 0xfa, RZ, 0xfc, !PT ;  /* 0x000000fa25027812 */ /* 0x002fe200078efcff */
[----:B------:R-:W-:-:S03]  /*23800*/  IMAD.MOV.U32 R4, RZ, RZ, R52 ;  /* 0x000000ffff047224 */ /* 0x000fc600078e0034 */
[----:B------:R-:W-:Y:S02]  /*23810*/  ISETP.LT.AND P6, PT, R2, R72, P0 ;  /* 0x000000480200720c */ /* 0x000fe400007c1270 */
[C---:B------:R-:W-:Y:S01]  /*23820*/  LOP3.LUT R2, R37.reuse, 0xc, RZ, 0xfc, !PT ;  /* 0x0000000c25027812 */ /* 0x040fe200078efcff */
[----:B------:R-:W-:Y:S01]  /*23830*/  @!P3 IMAD.MOV R4, RZ, RZ, -R4 ;  /* 0x000000ffff04b224 */ /* 0x000fe200078e0a04 */
[----:B------:R-:W-:Y:S02]  /*23840*/  LOP3.LUT R5, R37, 0x4, RZ, 0xfc, !PT ;  /* 0x0000000425057812 */ /* 0x000fe400078efcff */
[----:B------:R-:W-:Y:S01]  /*23850*/  ISETP.LT.AND P3, PT, R2, R10, P0 ;  /* 0x0000000a0200720c */ /* 0x000fe20000761270 */
[----:B--2---:R-:W-:Y:S01]  /*23860*/  STL [R1+0x5530], R92 ;  /* 0x0055305c01007387 */ /* 0x004fe20000100800 */
[----:B------:R-:W-:Y:S01]  /*23870*/  ISETP.LT.AND P4, PT, R5, R72, P0 ;  /* 0x000000480500720c */ /* 0x000fe20000781270 */
[----:B------:R-:W1:Y:S02]  /*23880*/  LDC R10, c[0x0][0x3a0] ;  /* 0x0000e800ff0a7b82 */ /* 0x000e640000000800 */
[----:B------:R-:W2:Y:S04]  /*23890*/  LDL R16, [R1+0x3154] ;  /* 0x0031540001107983 */ /* 0x000ea80000100800 */
[----:B------:R-:W2:Y:S01]  /*238a0*/  LDL R15, [R1+0x3170] ;  /* 0x00317000010f7983 */ /* 0x000ea20000100800 */
[----:B------:R-:W-:-:S02]  /*238b0*/  PRMT R85, RZ, 0x7610, R85 ;  /* 0x00007610ff557816 */ /* 0x000fc40000000055 */
[----:B------:R-:W-:Y:S01]  /*238c0*/  PRMT R86, RZ, 0x7610, R86 ;  /* 0x00007610ff567816 */ /* 0x000fe20000000056 */
[----:B---3--:R-:W-:Y:S02]  /*238d0*/  @P6 IMAD.MOV.U32 R9, RZ, RZ, R21 ;  /* 0x000000ffff096224 */ /* 0x008fe400078e0015 */
[----:B------:R-:W-:-:S05]  /*238e0*/  @P6 IMAD.MOV.U32 R8, RZ, RZ, R14 ;  /* 0x000000ffff086224 */ /* 0x000fca00078e000e */
[----:B------:R4:W3:Y:S02]  /*238f0*/  @P6 LDG.E.U16 R87, desc[UR6][R8.64] ;  /* 0x0000000608576981 */ /* 0x0008e4000c1e1500 */
[----:B----4-:R-:W-:Y:S02]  /*23900*/  @P3 IMAD.MOV.U32 R9, RZ, RZ, R20 ;  /* 0x000000ffff093224 */ /* 0x010fe400078e0014 */
[----:B------:R-:W-:-:S05]  /*23910*/  @P3 IMAD.MOV.U32 R8, RZ, RZ, R19 ;  /* 0x000000ffff083224 */ /* 0x000fca00078e0013 */
[----:B------:R4:W3:Y:S02]  /*23920*/  @P3 LDG.E.U16 R85, desc[UR6][R8.64] ;  /* 0x0000000608553981 */ /* 0x0008e4000c1e1500 */
[----:B----4-:R-:W-:Y:S02]  /*23930*/  @P4 IMAD.MOV.U32 R9, RZ, RZ, R18 ;  /* 0x000000ffff094224 */ /* 0x010fe400078e0012 */
[----:B------:R-:W-:-:S05]  /*23940*/  @P4 IMAD.MOV.U32 R8, RZ, RZ, R17 ;  /* 0x000000ffff084224 */ /* 0x000fca00078e0011 */
[----:B------:R2:W4:Y:S01]  /*23950*/  @P4 LDG.E.U16 R86, desc[UR6][R8.64] ;  /* 0x0000000608564981 */ /* 0x000522000c1e1500 */
[----:B------:R-:W-:-:S03]  /*23960*/  LOP3.LUT R2, R37, 0x14, RZ, 0xfc, !PT ;  /* 0x0000001425027812 */ /* 0x000fc600078efcff */
[----:B------:R0:W-:Y:S02]  /*23970*/  STL [R1+0x1ed8], R4 ;  /* 0x001ed80401007387 */ /* 0x0001e40000100800 */
[----:B0-----:R-:W-:-:S04]  /*23980*/  IMAD.MOV.U32 R4, RZ, RZ, R53 ;  /* 0x000000ffff047224 */ /* 0x001fc800078e0035 */
[----:B------:R-:W-:Y:S01]  /*23990*/  @!P5 IMAD.MOV R4, RZ, RZ, -R4 ;  /* 0x000000ffff04d224 */ /* 0x000fe200078e0a04 */
[----:B------:R-:W-:Y:S02]  /*239a0*/  ISETP.LT.AND P5, PT, R2, R11, P0 ;  /* 0x0000000b0200720c */ /* 0x000fe400007a1270 */
[----:B------:R-:W-:Y:S01]  /*239b0*/  PRMT R84, RZ, 0x7610, R84 ;  /* 0x00007610ff547816 */ /* 0x000fe20000000054 */
[----:B------:R-:W-:Y:S01]  /*239c0*/  VIADD R14, R0, 0x1eb ;  /* 0x000001eb000e7836 */ /* 0x000fe20000000000 */
[----:B------:R-:W0:Y:S09]  /*239d0*/  LDC R11, c[0x0][0x3a0] ;  /* 0x0000e800ff0b7b82 */ /* 0x000e320000000800 */
[----:B--2---:R-:W-:-:S02]  /*239e0*/  @P5 IMAD.MOV.U32 R8, RZ, RZ, R15 ;  /* 0x000000ffff085224 */ /* 0x004fc400078e000f */
[----:B------:R-:W-:Y:S01]  /*239f0*/  @P5 IMAD.MOV.U32 R9, RZ, RZ, R16 ;  /* 0x000000ffff095224 */ /* 0x000fe200078e0010 */
[----:B------:R-:W-:Y:S01]  /*23a00*/  ISETP.GE.AND P6, PT, R14, RZ, PT ;  /* 0x000000ff0e00720c */ /* 0x000fe20003fc6270 */
[----:B------:R-:W-:-:S03]  /*23a10*/  VIADD R14, R0, 0x1ec ;  /* 0x000001ec000e7836 */ /* 0x000fc60000000000 */
[----:B------:R2:W2:Y:S02]  /*23a20*/  @P5 LDG.E.U16 R84, desc[UR6][R8.64] ;  /* 0x0000000608545981 */ /* 0x0004a4000c1e1500 */
[----:B------:R-:W-:Y:S01]  /*23a30*/  ISETP.GE.AND P3, PT, R14, RZ, PT ;  /* 0x000000ff0e00720c */ /* 0x000fe20003f66270 */
[----:B------:R-:W-:-:S05]  /*23a40*/  VIADD R17, R0, 0x1ed ;  /* 0x000001ed00117836 */ /* 0x000fca0000000000 */
[----:B------:R-:W-:Y:S01]  /*23a50*/  ISETP.GE.AND P4, PT, R17, RZ, PT ;  /* 0x000000ff1100720c */ /* 0x000fe20003f86270 */
[----:B---3--:R-:W-:Y:S04]  /*23a60*/  STL [R1+0x5534], R87 ;  /* 0x0055345701007387 */ /* 0x008fe80000100800 */
[----:B------:R3:W-:Y:S04]  /*23a70*/  STL [R1+0x1ed4], R4 ;  /* 0x001ed40401007387 */ /* 0x0007e80000100800 */
[----:B------:R-:W-:Y:S04]  /*23a80*/  STL [R1+0x5538], R85 ;  /* 0x0055385501007387 */ /* 0x000fe80000100800 */
[----:B------:R-:W2:Y:S04]  /*23a90*/  LDL R21, [R1+0x3134] ;  /* 0x0031340001157983 */ /* 0x000ea80000100800 */
[----:B------:R-:W2:Y:S04]  /*23aa0*/  LDL R14, [R1+0x3150] ;  /* 0x00315000010e7983 */ /* 0x000ea80000100800 */
[----:B----4-:R-:W-:Y:S04]  /*23ab0*/  STL [R1+0x553c], R86 ;  /* 0x00553c5601007387 */ /* 0x010fe80000100800 */
[----:B------:R-:W4:Y:S04]  /*23ac0*/  LDL R20, [R1+0x3114] ;  /* 0x0031140001147983 */ /* 0x000f280000100800 */
[----:B------:R-:W4:Y:S04]  /*23ad0*/  LDL R19, [R1+0x3130] ;  /* 0x0031300001137983 */ /* 0x000f280000100800 */
[----:B------:R-:W4:Y:S04]  /*23ae0*/  LDL R18, [R1+0x30f0] ;  /* 0x0030f00001127983 */ /* 0x000f280000100800 */
[----:B------:R-:W4:Y:S01]  /*23af0*/  LDL R17, [R1+0x3110] ;  /* 0x0031100001117983 */ /* 0x000f220000100800 */
[----:B---3--:R-:W-:Y:S01]  /*23b00*/  IMAD.MOV.U32 R4, RZ, RZ, R54 ;  /* 0x000000ffff047224 */ /* 0x008fe200078e0036 */
[----:B------:R-:W-:Y:S01]  /*23b10*/  LOP3.LUT R2, R37, 0x1c, RZ, 0xfc, !PT ;  /* 0x0000001c25027812 */ /* 0x000fe200078efcff */
[----:B--2---:R-:W-:-:S02]  /*23b20*/  IMAD.MOV.U32 R8, RZ, RZ, R55 ;  /* 0x000000ffff087224 */ /* 0x004fc400078e0037 */
[----:B------:R-:W-:Y:S01]  /*23b30*/  @!P6 IMAD.MOV R4, RZ, RZ, -R4 ;  /* 0x000000ffff04e224 */ /* 0x000fe200078e0a04 */
[----:B-1----:R-:W-:Y:S02]  /*23b40*/  ISETP.LT.AND P6, PT, R2, R10, P0 ;  /* 0x0000000a0200720c */ /* 0x002fe400007c1270 */
[C---:B------:R-:W-:Y:S01]  /*23b50*/  LOP3.LUT R5, R37.reuse, 0x24, RZ, 0xfc, !PT ;  /* 0x0000002425057812 */ /* 0x040fe200078efcff */
[----:B------:R-:W-:Y:S01]  /*23b60*/  @!P3 IMAD.MOV R8, RZ, RZ, -R8 ;  /* 0x000000ffff08b224 */ /* 0x000fe200078e0a08 */
[----:B------:R-:W-:Y:S02]  /*23b70*/  LOP3.LUT R2, R37, 0x2c, RZ, 0xfc, !PT ;  /* 0x0000002c25027812 */ /* 0x000fe400078efcff */
[----:B------:R-:W-:Y:S02]  /*23b80*/  PRMT R83, RZ, 0x7610, R83 ;  /* 0x00007610ff537816 */ /* 0x000fe40000000053 */
[----:B------:R-:W-:Y:S02]  /*23b90*/  PRMT R82, RZ, 0x7610, R82 ;  /* 0x00007610ff527816 */ /* 0x000fe40000000052 */
[----:B------:R-:W-:-:S02]  /*23ba0*/  PRMT R81, RZ, 0x7610, R81 ;  /* 0x00007610ff517816 */ /* 0x000fc40000000051 */
[----:B------:R-:W-:Y:S01]  /*23bb0*/  PRMT R80, RZ, 0x7610, R80 ;  /* 0x00007610ff507816 */ /* 0x000fe20000000050 */
[----:B------:R-:W-:Y:S01]  /*23bc0*/  VIADD R22, R0, 0x1ee ;  /* 0x000001ee00167836 */ /* 0x000fe20000000000 */
[----:B0-----:R-:W-:Y:S01]  /*23bd0*/  ISETP.LT.AND P3, PT, R5, R11, P0 ;  /* 0x0000000b0500720c */ /* 0x001fe20000761270 */
[----:B------:R-:W0:Y:S01]  /*23be0*/  LDC R10, c[0x0][0x3a0] ;  /* 0x0000e800ff0a7b82 */ /* 0x000e220000000800 */
[----:B------:R-:W-:Y:S04]  /*23bf0*/  STL [R1+0x5540], R84 ;  /* 0x0055405401007387 */ /* 0x000fe80000100800 */
[----:B------:R-:W2:Y:S03]  /*23c00*/  LDL R16, [R1+0x30d0] ;  /* 0x0030d00001107983 */ /* 0x000ea60000100800 */
[----:B------:R-:W1:Y:S01]  /*23c10*/  LDC R11, c[0x0][0x3a0] ;  /* 0x0000e800ff0b7b82 */ /* 0x000e620000000800 */
[----:B------:R-:W3:Y:S04]  /*23c20*/  LDL R15, [R1+0x30ec] ;  /* 0x0030ec00010f7983 */ /* 0x000ee80000100800 */
[----:B------:R0:W-:Y:S04]  /*23c30*/  STL [R1+0x1ed0], R4 ;  /* 0x001ed00401007387 */ /* 0x0001e80000100800 */
[----:B------:R0:W-:Y:S02]  /*23c40*/  STL [R1+0x1ecc], R8 ;  /* 0x001ecc0801007387 */ /* 0x0001e40000100800 */
[----:B0-----:R-:W-:-:S04]  /*23c50*/  IMAD.MOV.U32 R4, RZ, RZ, R56 ;  /* 0x000000ffff047224 */ /* 0x001fc800078e0038 */
[----:B------:R-:W-:Y:S01]  /*23c60*/  @!P4 IMAD.MOV R4, RZ, RZ, -R4 ;  /* 0x000000ffff04c224 */ /* 0x000fe200078e0a04 */
[----:B------:R-:W-:Y:S01]  /*23c70*/  ISETP.LT.AND P4, PT, R2, R12, P0 ;  /* 0x0000000c0200720c */ /* 0x000fe20000781270 */
[----:B------:R-:W-:Y:S02]  /*23c80*/  @P6 IMAD.MOV.U32 R9, RZ, RZ, R21 ;  /* 0x000000ffff096224 */ /* 0x000fe400078e0015 */
[----:B------:R-:W-:Y:S01]  /*23c90*/  @P6 IMAD.MOV.U32 R8, RZ, RZ, R14 ;  /* 0x000000ffff086224 */ /* 0x000fe200078e000e */
[----:B------:R-:W-:Y:S01]  /*23ca0*/  LOP3.LUT R2, R37, 0x34, RZ, 0xfc, !PT ;  /* 0x0000003425027812 */ /* 0x000fe200078efcff */
[----:B------:R0:W-:Y:S01]  /*23cb0*/  STL [R1+0x1ec8], R4 ;  /* 0x001ec80401007387 */ /* 0x0001e20000100800 */
[----:B------:R-:W-:Y:S01]  /*23cc0*/  ISETP.GE.AND P5, PT, R22, RZ, PT ;  /* 0x000000ff1600720c */ /* 0x000fe20003fa6270 */
[----:B------:R-:W0:Y:S02]  /*23cd0*/  LDC R12, c[0x0][0x3a0] ;  /* 0x0000e800ff0c7b82 */ /* 0x000e240000000800 */
[----:B------:R4:W2:Y:S02]  /*23ce0*/  @P6 LDG.E.U16 R83, desc[UR6][R8.64] ;  /* 0x0000000608536981 */ /* 0x0008a4000c1e1500 */
[----:B----4-:R-:W-:-:S02]  /*23cf0*/  @P3 IMAD.MOV.U32 R9, RZ, RZ, R20 ;  /* 0x000000ffff093224 */ /* 0x010fc400078e0014 */
[----:B------:R-:W-:-:S05]  /*23d00*/  @P3 IMAD.MOV.U32 R8, RZ, RZ, R19 ;  /* 0x000000ffff083224 */ /* 0x000fca00078e0013 */
[----:B------:R4:W3:Y:S02]  /*23d10*/  @P3 LDG.E.U16 R82, desc[UR6][R8.64] ;  /* 0x0000000608523981 */ /* 0x0008e4000c1e1500 */
[----:B----4-:R-:W-:Y:S02]  /*23d20*/  @P4 IMAD.MOV.U32 R8, RZ, RZ, R17 ;  /* 0x000000ffff084224 */ /* 0x010fe400078e0011 */
[----:B------:R-:W-:-:S05]  /*23d30*/  @P4 IMAD.MOV.U32 R9, RZ, RZ, R18 ;  /* 0x000000ffff094224 */ /* 0x000fca00078e0012 */
[----:B------:R3:W4:Y:S01]  /*23d40*/  @P4 LDG.E.U16 R81, desc[UR6][R8.64] ;  /* 0x0000000608514981 */ /* 0x000722000c1e1500 */
[----:B------:R-:W-:Y:S01]  /*23d50*/  ISETP.LT.AND P6, PT, R2, R13, P0 ;  /* 0x0000000d0200720c */ /* 0x000fe200007c1270 */
[----:B------:R-:W-:Y:S02]  /*23d60*/  VIADD R17, R0, 0x1f0 ;  /* 0x000001f000117836 */ /* 0x000fe40000000000 */
[----:B--2---:R-:W-:Y:S10]  /*23d70*/  STL [R1+0x5544], R83 ;  /* 0x0055445301007387 */ /* 0x004ff40000100800 */
[----:B---3--:R-:W-:-:S02]  /*23d80*/  @P6 IMAD.MOV.U32 R8, RZ, RZ, R15 ;  /* 0x000000ffff086224 */ /* 0x008fc400078e000f */
[C---:B------:R-:W-:Y:S01]  /*23d90*/  VIADD R14, R0.reuse, 0x1ef ;  /* 0x000001ef000e7836 */ /* 0x040fe20000000000 */
[----:B------:R-:W-:Y:S01]  /*23da0*/  LOP3.LUT R2, R37, 0x3c, RZ, 0xfc, !PT ;  /* 0x0000003c25027812 */ /* 0x000fe200078efcff */
[----:B------:R-:W-:Y:S01]  /*23db0*/  @P6 IMAD.MOV.U32 R9, RZ, RZ, R16 ;  /* 0x000000ffff096224 */ /* 0x000fe200078e0010 */
[----:B------:R-:W-:Y:S01]  /*23dc0*/  ISETP.GE.AND P4, PT, R17, RZ, PT ;  /* 0x000000ff1100720c */ /* 0x000fe20003f86270 */
[----:B0-----:R-:W-:Y:S01]  /*23dd0*/  IMAD.MOV.U32 R4, RZ, RZ, R57 ;  /* 0x000000ffff047224 */ /* 0x001fe200078e0039 */
[----:B------:R-:W-:Y:S01]  /*23de0*/  PRMT R79, RZ, 0x7610, R79 ;  /* 0x00007610ff4f7816 */ /* 0x000fe2000000004f */
[----:B------:R-:W-:Y:S01]  /*23df0*/  VIADD R19, R0, 0x1f1 ;  /* 0x000001f100137836 */ /* 0x000fe20000000000 */
[----:B------:R0:W2:Y:S01]  /*23e00*/  @P6 LDG.E.U16 R80, desc[UR6][R8.64] ;  /* 0x0000000608506981 */ /* 0x0000a2000c1e1500 */
[----:B------:R-:W-:Y:S01]  /*23e10*/  LOP3.LUT R5, R37, 0x44, RZ, 0xfc, !PT ;  /* 0x0000004425057812 */ /* 0x000fe200078efcff */
[----:B------:R-:W3:Y:S02]  /*23e20*/  LDC R13, c[0x0][0x3a0] ;  /* 0x0000e800ff0d7b82 */ /* 0x000ee40000000800 */
[----:B------:R-:W-:Y:S04]  /*23e30*/  STL [R1+0x5548], R82 ;  /* 0x0055485201007387 */ /* 0x000fe80000100800 */
[----:B----4-:R-:W-:Y:S04]  /*23e40*/  STL [R1+0x554c], R81 ;  /* 0x00554c5101007387 */ /* 0x010fe80000100800 */
[----:B------:R-:W4:Y:S04]  /*23e50*/  LDL R18, [R1+0x30b0] ;  /* 0x0030b00001127983 */ /* 0x000f280000100800 */
[----:B------:R-:W3:Y:S01]  /*23e60*/  LDL R17, [R1+0x30cc] ;  /* 0x0030cc0001117983 */ /* 0x000ee20000100800 */
[----:B------:R-:W-:Y:S01]  /*23e70*/  ISETP.GE.AND P3, PT, R14, RZ, PT ;  /* 0x000000ff0e00720c */ /* 0x000fe20003f66270 */
[----:B------:R-:W-:Y:S01]  /*23e80*/  @!P5 IMAD.MOV R4, RZ, RZ, -R4 ;  /* 0x000000ffff04d224 */ /* 0x000fe200078e0a04 */
[----:B-1----:R-:W-:Y:S01]  /*23e90*/  ISETP.LT.AND P5, PT, R2, R11, P0 ;  /* 0x0000000b0200720c */ /* 0x002fe200007a1270 */
[----:B0-----:R-:W-:Y:S01]  /*23ea0*/  IMAD.MOV.U32 R8, RZ, RZ, R58 ;  /* 0x000000ffff087224 */ /* 0x001fe200078e003a */
[----:B------:R-:W-:Y:S01]  /*23eb0*/  PRMT R78, RZ, 0x7610, R78 ;  /* 0x00007610ff4e7816 */ /* 0x000fe2000000004e */
[----:B------:R-:W0:Y:S08]  /*23ec0*/  LDC R14, c[0x0][0x3a0] ;  /* 0x0000e800ff0e7b82 */ /* 0x000e300000000800 */
[----:B------:R-:W-:Y:S01]  /*23ed0*/  @!P3 IMAD.MOV R8, RZ, RZ, -R8 ;  /* 0x000000ffff08b224 */ /* 0x000fe200078e0a08 */
[----:B------:R-:W1:Y:S01]  /*23ee0*/  LDC R11, c[0x0][0x3a0] ;  /* 0x0000e800ff0b7b82 */ /* 0x000e620000000800 */
[----:B--2---:R-:W-:Y:S04]  /*23ef0*/  STL [R1+0x5550], R80 ;  /* 0x0055505001007387 */ /* 0x004fe80000100800 */
[----:B------:R-:W2:Y:S04]  /*23f00*/  LDL R24, [R1+0x3090] ;  /* 0x0030900001187983 */ /* 0x000ea80000100800 */
[----:B------:R-:W2:Y:S04]  /*23f10*/  LDL R23, [R1+0x30ac] ;  /* 0x0030ac0001177983 */ /* 0x000ea80000100800 */
[----:B------:R-:W-:Y:S04]  /*23f20*/  STL [R1+0x1ec4], R4 ;  /* 0x001ec40401007387 */ /* 0x000fe80000100800 */
[----:B------:R-:W2:Y:S04]  /*23f30*/  LDL R16, [R1+0x3070] ;  /* 0x0030700001107983 */ /* 0x000ea80000100800 */
[----:B------:R-:W2:Y:S04]  /*23f40*/  LDL R15, [R1+0x308c] ;  /* 0x00308c00010f7983 */ /* 0x000ea80000100800 */
[----:B------:R3:W-:Y:S01]  /*23f50*/  STL [R1+0x1ec0], R8 ;  /* 0x001ec00801007387 */ /* 0x0007e20000100800 */
[----:B----4-:R-:W-:-:S03]  /*23f60*/  @P5 IMAD.MOV.U32 R9, RZ, RZ, R18 ;  /* 0x000000ffff095224 */ /* 0x010fc600078e0012 */
[----:B------:R-:W4:Y:S01]  /*23f70*/  LDL R22, [R1+0x3050] ;  /* 0x0030500001167983 */ /* 0x000f220000100800 */
[----:B---3--:R-:W-:-:S05]  /*23f80*/  @P5 IMAD.MOV.U32 R8, RZ, RZ, R17 ;  /* 0x000000ffff085224 */ /* 0x008fca00078e0011 */
[----:B------:R2:W3:Y:S01]  /*23f90*/  @P5 LDG.E.U16 R79, desc[UR6][R8.64] ;  /* 0x00000006084f5981 */ /* 0x0004e2000c1e1500 */
[----:B------:R-:W-:-:S04]  /*23fa0*/  IMAD.MOV.U32 R4, RZ, RZ, R59 ;  /* 0x000000ffff047224 */ /* 0x000fc800078e003b */
[----:B------:R-:W-:-:S05]  /*23fb0*/  @!P4 IMAD.MOV R4, RZ, RZ, -R4 ;  /* 0x000000ffff04c224 */ /* 0x000fca00078e0a04 */
[----:B------:R0:W-:Y:S04]  /*23fc0*/  STL [R1+0x8c], R4 ;  /* 0x00008c0401007387 */ /* 0x0001e80000100800 */
[----:B------:R-:W4:Y:S01]  /*23fd0*/  LDL R21, [R1+0x306c] ;  /* 0x00306c0001157983 */ /* 0x000f220000100800 */
[----:B------:R-:W-:Y:S02]  /*23fe0*/  ISETP.LT.AND P3, PT, R5, R12, P0 ;  /* 0x0000000c0500720c */ /* 0x000fe40000761270 */
[----:B------:R-:W-:Y:S01]  /*23ff0*/  ISETP.GE.AND P4, PT, R19, RZ, PT ;  /* 0x000000ff1300720c */ /* 0x000fe20003f86270 */
[----:B------:R-:W4:Y:S01]  /*24000*/  LDL R20, [R1+0x3030] ;  /* 0x0030300001147983 */ /* 0x000f220000100800 */
[----:B------:R-:W-:Y:S01]  /*24010*/  LOP3.LUT R2, R37, 0x4c, RZ, 0xfc, !PT ;  /* 0x0000004c25027812 */ /* 0x000fe200078efcff */
[----:B------:R-:W0:Y:S02]  /*24020*/  LDC R12, c[0x0][0x3a0] ;  /* 0x0000e800ff0c7b82 */ /* 0x000e240000000800 */
[----:B------:R-:W4:Y:S06]  /*24030*/  LDL R19, [R1+0x304c] ;  /* 0x00304c0001137983 */ /* 0x000f2c0000100800 */
[----:B--2---:R-:W-:-:S02]  /*24040*/  @P3 IMAD.MOV.U32 R9, RZ, RZ, R24 ;  /* 0x000000ffff093224 */ /* 0x004fc400078e0018 */
[----:B------:R-:W-:-:S05]  /*24050*/  @P3 IMAD.MOV.U32 R8, RZ, RZ, R23 ;  /* 0x000000ffff083224 */ /* 0x000fca00078e0017 */
[----:B------:R2:W4:Y:S04]  /*24060*/  @P3 LDG.E.U16 R78, desc[UR6][R8.64] ;  /* 0x00000006084e3981 */ /* 0x000528000c1e1500 */
[----:B---3--:R-:W-:Y:S04]  /*24070*/  STL [R1+0x5554], R79 ;  /* 0x0055544f01007387 */ /* 0x008fe80000100800 */
[----:B------:R-:W3:Y:S04]  /*24080*/  LDL R18, [R1+0x3010] ;  /* 0x0030100001127983 */ /* 0x000ee80000100800 */
[----:B------:R-:W3:Y:S01]  /*24090*/  LDL R17, [R1+0x302c] ;  /* 0x00302c0001117983 */ /* 0x000ee20000100800 */
[----:B------:R-:W-:-:S02]  /*240a0*/  ISETP.LT.AND P6, PT, R2, R13, P0 ;  /* 0x0000000d0200720c */ /* 0x000fc400007c1270 */
[C---:B------:R-:W-:Y:S02]  /*240b0*/  LOP3.LUT R2, R37.reuse, 0x54, RZ, 0xfc, !PT ;  /* 0x0000005425027812 */ /* 0x040fe400078efcff */
[----:B------:R-:W-:Y:S02]  /*240c0*/  PRMT R77, RZ, 0x7610, R77 ;  /* 0x00007610ff4d7816 */ /* 0x000fe4000000004d */
[----:B------:R-:W-:Y:S02]  /*240d0*/  PRMT R76, RZ, 0x7610, R76 ;  /* 0x00007610ff4c7816 */ /* 0x000fe4000000004c */
[----:B------:R-:W-:Y:S02]  /*240e0*/  PRMT R75, RZ, 0x7610, R75 ;  /* 0x00007610ff4b7816 */ /* 0x000fe4000000004b */
[----:B------:R-:W-:Y:S01]  /*240f0*/  PRMT R74, RZ, 0x7610, R74 ;  /* 0x00007610ff4a7816 */ /* 0x000fe2000000004a */
[----:B0-----:R-:W-:Y:S01]  /*24100*/  IMAD.MOV.U32 R4, RZ, RZ, R60 ;  /* 0x000000ffff047224 */ /* 0x001fe200078e003c */
[----:B------:R-:W-:Y:S01]  /*24110*/  ISETP.LT.AND P5, PT, R2, R10, P0 ;  /* 0x0000000a0200720c */ /* 0x000fe200007a1270 */
[----:B------:R-:W0:Y:S01]  /*24120*/  LDC R13, c[0x0][0x3a0] ;  /* 0x0000e800ff0d7b82 */ /* 0x000e220000000800 */
[----:B------:R-:W-:Y:S01]  /*24130*/  LOP3.LUT R2, R37, 0x5c, RZ, 0xfc, !PT ;  /* 0x0000005c25027812 */ /* 0x000fe200078efcff */
[----:B--2---:R-:W-:-:S02]  /*24140*/  @P6 IMAD.MOV.U32 R8, RZ, RZ, R15 ;  /* 0x000000ffff086224 */ /* 0x004fc400078e000f */
[----:B------:R-:W-:Y:S01]  /*24150*/  @P6 IMAD.MOV.U32 R9, RZ, RZ, R16 ;  /* 0x000000ffff096224 */ /* 0x000fe200078e0010 */
[----:B------:R-:W-:Y:S02]  /*24160*/  ISETP.LT.AND P3, PT, R2, R14, P0 ;  /* 0x0000000e0200720c */ /* 0x000fe40000761270 */
[----:B------:R-:W-:Y:S01]  /*24170*/  LOP3.LUT R2, R37, 0x64, RZ, 0xfc, !PT ;  /* 0x0000006425027812 */ /* 0x000fe200078efcff */
[----:B----4-:R-:W-:Y:S01]  /*24180*/  STL [R1+0x5558], R78 ;  /* 0x0055584e01007387 */ /* 0x010fe20000100800 */
[----:B------:R-:W-:Y:S01]  /*24190*/  @!P4 IMAD.MOV R4, RZ, RZ, -R4 ;  /* 0x000000ffff04c224 */ /* 0x000fe200078e0a04 */
[----:B------:R-:W2:Y:S02]  /*241a0*/  LDC R10, c[0x0][0x3a0] ;  /* 0x0000e800ff0a7b82 */ /* 0x000ea40000000800 */
[----:B------:R4:W2:Y:S01]  /*241b0*/  @P6 LDG.E.U16 R77, desc[UR6][R8.64] ;  /* 0x00000006084d6981 */ /* 0x0008a2000c1e1500 */
[----:B-1----:R-:W-:-:S03]  /*241c0*/  ISETP.LT.AND P6, PT, R2, R11, P0 ;  /* 0x0000000b0200720c */ /* 0x002fc600007c1270 */
[----:B------:R-:W2:Y:S01]  /*241d0*/  LDL R16, [R1+0x2ff0] ;  /* 0x002ff00001107983 */ /* 0x000ea20000100800 */
[----:B------:R-:W-:Y:S01]  /*241e0*/  PRMT R73, RZ, 0x7610, R73 ;  /* 0x00007610ff497816 */ /* 0x000fe20000000049 */
[----:B------:R-:W1:Y:S02]  /*241f0*/  LDC R11, c[0x0][0x3a0] ;  /* 0x0000e800ff0b7b82 */ /* 0x000e640000000800 */
[----:B------:R-:W2:Y:S01]  /*24200*/  LDL R15, [R1+0x300c] ;  /* 0x00300c00010f7983 */ /* 0x000ea20000100800 */
[----:B----4-:R-:W-:Y:S02]  /*24210*/  @P5 IMAD.MOV.U32 R8, RZ, RZ, R21 ;  /* 0x000000ffff085224 */ /* 0x010fe400078e0015 */
[----:B------:R-:W-:Y:S01]  /*24220*/  @P5 IMAD.MOV.U32 R9, RZ, RZ, R22 ;  /* 0x000000ffff095224 */ /* 0x000fe200078e0016 */
[----:B------:R-:W-:Y:S01]  /*24230*/  PRMT R71, RZ, 0x7610, R71 ;  /* 0x00007610ff477816 */ /* 0x000fe20000000047 */
[----:B------:R-:W-:Y:S01]  /*24240*/  VIADD R25, R0, 0x1f3 ;  /* 0x000001f300197836 */ /* 0x000fe20000000000 */
[----:B------:R-:W-:Y:S01]  /*24250*/  PRMT R70, RZ, 0x7610, R70 ;  /* 0x00007610ff467816 */ /* 0x000fe20000000046 */
[----:B------:R-:W4:Y:S01]  /*24260*/  LDC R14, c[0x0][0x3a0] ;  /* 0x0000e800ff0e7b82 */ /* 0x000f220000000800 */
[----:B------:R0:W4:Y:S02]  /*24270*/  @P5 LDG.E.U16 R76, desc[UR6][R8.64] ;  /* 0x00000006084c5981 */ /* 0x000124000c1e1500 */
[----:B0-----:R-:W-:-:S02]  /*24280*/  @P3 IMAD.MOV.U32 R8, RZ, RZ, R19 ;  /* 0x000000ffff083224 */ /* 0x001fc400078e0013 */
[----:B------:R-:W-:-:S05]  /*24290*/  @P3 IMAD.MOV.U32 R9, RZ, RZ, R20 ;  /* 0x000000ffff093224 */ /* 0x000fca00078e0014 */
[----:B------:R3:W4:Y:S02]  /*242a0*/  @P3 LDG.E.U16 R75, desc[UR6][R8.64] ;  /* 0x00000006084b3981 */ /* 0x000724000c1e1500 */
[----:B---3--:R-:W-:Y:S02]  /*242b0*/  @P6 IMAD.MOV.U32 R8, RZ, RZ, R17 ;  /* 0x000000ffff086224 */ /* 0x008fe400078e0011 */
[----:B------:R-:W-:-:S05]  /*242c0*/  @P6 IMAD.MOV.U32 R9, RZ, RZ, R18 ;  /* 0x000000ffff096224 */ /* 0x000fca00078e0012 */
[----:B------:R0:W3:Y:S01]  /*242d0*/  @P6 LDG.E.U16 R74, desc[UR6][R8.64] ;  /* 0x00000006084a6981 */ /* 0x0000e2000c1e1500 */
[----:B------:R-:W-:Y:S01]  /*242e0*/  LOP3.LUT R2, R37, 0x6c, RZ, 0xfc, !PT ;  /* 0x0000006c25027812 */ /* 0x000fe200078efcff */
[----:B------:R-:W-:-:S03]  /*242f0*/  VIADD R19, R0, 0x1f2 ;  /* 0x000001f200137836 */ /* 0x000fc60000000000 */
[----:B------:R-:W-:Y:S02]  /*24300*/  ISETP.LT.AND P5, PT, R2, R12, P0 ;  /* 0x0000000c0200720c */ /* 0x000fe400007a1270 */
[----:B------:R-:W-:Y:S01]  /*24310*/  ISETP.GE.AND P3, PT, R19, RZ, PT ;  /* 0x000000ff1300720c */ /* 0x000fe20003f66270 */
[----:B------:R-:W0:Y:S01]  /*24320*/  LDC R12, c[0x0][0x3a0] ;  /* 0x0000e800ff0c7b82 */ /* 0x000e220000000800 */
[----:B--2---:R-:W-:Y:S04]  /*24330*/  STL [R1+0x555c], R77 ;  /* 0x00555c4d01007387 */ /* 0x004fe80000100800 */
[----:B----4-:R2:W-:Y:S04]  /*24340*/  STL [R1+0x5560], R76 ;  /* 0x0055604c01007387 */ /* 0x0105e80000100800 */
[----:B------:R-:W4:Y:S04]  /*24350*/  LDL R24, [R1+0x2fd0] ;  /* 0x002fd00001187983 */ /* 0x000f280000100800 */
[----:B------:R-:W4:Y:S01]  /*24360*/  LDL R23, [R1+0x2fec] ;  /* 0x002fec0001177983 */ /* 0x000f220000100800 */
[----:B0-----:R-:W-:Y:S01]  /*24370*/  @P5 IMAD.MOV.U32 R8, RZ, RZ, R15 ;  /* 0x000000ffff085224 */ /* 0x001fe200078e000f */
[----:B------:R-:W-:Y:S01]  /*24380*/  LOP3.LUT R2, R37, 0x74, RZ, 0xfc, !PT ;  /* 0x0000007425027812 */ /* 0x000fe200078efcff */
[----:B------:R-:W-:Y:S01]  /*24390*/  @P5 IMAD.MOV.U32 R9, RZ, RZ, R16 ;  /* 0x000000ffff095224 */ /* 0x000fe200078e0010 */
[----:B------:R-:W-:-:S02]  /*243a0*/  ISETP.GE.AND P4, PT, R25, RZ, PT ;  /* 0x000000ff1900720c */ /* 0x000fc40003f86270 */
[----:B------:R-:W-:Y:S02]  /*243b0*/  PRMT R69, RZ, 0x7610, R69 ;  /* 0x00007610ff457816 */ /* 0x000fe40000000045 */
[----:B------:R-:W-:Y:S01]  /*243c0*/  PRMT R59, RZ, 0x7610, R59 ;  /* 0x00007610ff3b7816 */ /* 0x000fe2000000003b */
[----:B------:R0:W-:Y:S01]  /*243d0*/  STL [R1+0x5564], R75 ;  /* 0x0055644b01007387 */ /* 0x0001e20000100800 */
[----:B------:R-:W-:Y:S02]  /*243e0*/  PRMT R60, RZ, 0x7610, R60 ;  /* 0x00007610ff3c7816 */ /* 0x000fe4000000003c */
[----:B------:R-:W-:Y:S01]  /*243f0*/  PRMT R58, RZ, 0x7610, R58 ;  /* 0x00007610ff3a7816 */ /* 0x000fe2000000003a */
[----:B------:R-:W4:Y:S01]  /*24400*/  LDL R22, [R1+0x2fb8] ;  /* 0x002fb80001167983 */ /* 0x000f220000100800 */
[----:B------:R-:W-:Y:S02]  /*24410*/  PRMT R57, RZ, 0x7610, R57 ;  /* 0x00007610ff397816 */ /* 0x000fe40000000039 */
[----:B------:R-:W-:Y:S01]  /*24420*/  PRMT R56, RZ, 0x7610, R56 ;  /* 0x00007610ff387816 */ /* 0x000fe20000000038 */
[----:B------:R-:W4:Y:S01]  /*24430*/  LDL R19, [R1+0x2fcc] ;  /* 0x002fcc0001137983 */ /* 0x000f220000100800 */
[----:B------:R-:W-:-:S02]  /*24440*/  ISETP.LT.AND P6, PT, R2, R10, P0 ;  /* 0x0000000a0200720c */ /* 0x000fc400007c1270 */
[----:B------:R-:W-:Y:S01]  /*24450*/  PRMT R55, RZ, 0x7610, R55 ;  /* 0x00007610ff377816 */ /* 0x000fe20000000037 */
[----:B------:R4:W4:Y:S01]  /*24460*/  @P5 LDG.E.U16 R73, desc[UR6][R8.64] ;  /* 0x0000000608495981 */ /* 0x000922000c1e1500 */
[----:B------:R-:W-:Y:S01]  /*24470*/  PRMT R54, RZ, 0x7610, R54 ;  /* 0x00007610ff367816 */ /* 0x000fe20000000036 */
[----:B------:R-:W1:Y:S02]  /*24480*/  LDC R10, c[0x0][0x3a0] ;  /* 0x0000e800ff0a7b82 */ /* 0x000e640000000800 */
[----:B---3--:R-:W-:Y:S04]  /*24490*/  STL [R1+0x5568], R74 ;  /* 0x0055684a01007387 */ /* 0x008fe80000100800 */
[----:B------:R-:W3:Y:S01]  /*244a0*/  LDL R21, [R1+0x2f90] ;  /* 0x002f900001157983 */ /* 0x000ee20000100800 */
[----:B------:R-:W-:Y:S01]  /*244b0*/  PRMT R53, RZ, 0x7610, R53 ;  /* 0x00007610ff357816 */ /* 0x000fe20000000035 */
[----:B------:R-:W-:Y:S01]  /*244c0*/  IMAD.MOV.U32 R5, RZ, RZ, R67 ;  /* 0x000000ffff057224 */ /* 0x000fe200078e0043 */
[----:B------:R-:W-:Y:S01]  /*244d0*/  PRMT R52, RZ, 0x7610, R52 ;  /* 0x00007610ff347816 */ /* 0x000fe20000000034 */
[----:B------:R-:W3:Y:S01]  /*244e0*/  LDL R20, [R1+0x2fb4] ;  /* 0x002fb40001147983 */ /* 0x000ee20000100800 */
[----:B------:R-:W-:Y:S01]  /*244f0*/  LOP3.LUT R2, R37, 0x7c, RZ, 0xfc, !PT ;  /* 0x0000007c25027812 */ /* 0x000fe200078efcff */
[----:B------:R-:W3:Y:S02]  /*24500*/  LDC R67, c[0x0][0x3b0] ;  /* 0x0000ec00ff437b82 */ /* 0x000ee40000000800 */
[----:B------:R-:W3:Y:S04]  /*24510*/  LDL R16, [R1+0x2f74] ;  /* 0x002f740001107983 */ /* 0x000ee80000100800 */
[----:B------:R-:W3:Y:S01]  /*24520*/  LDL R15, [R1+0x2f7c] ;  /* 0x002f7c00010f7983 */ /* 0x000ee20000100800 */
[----:B------:R-:W-:Y:S01]  /*24530*/  PRMT R51, RZ, 0x7610, R51 ;  /* 0x00007610ff337816 */ /* 0x000fe20000000033 */
[----:B--2---:R-:W2:Y:S02]  /*24540*/  LDC R76, c[0x0][0x3b0] ;  /* 0x0000ec00ff4c7b82 */ /* 0x004ea40000000800 */
[----:B------:R0:W-:Y:S01]  /*24550*/  STL [R1+0x1ebc], R4 ;  /* 0x001ebc0401007387 */ /* 0x0001e20000100800 */
[----:B------:R-:W-:-:S02]  /*24560*/  PRMT R50, RZ, 0x7610, R50 ;  /* 0x00007610ff327816 */ /* 0x000fc40000000032 */
[----:B------:R-:W-:Y:S02]  /*24570*/  PRMT R49, RZ, 0x7610, R49 ;  /* 0x00007610ff317816 */ /* 0x000fe40000000031 */
[----:B------:R-:W-:Y:S01]  /*24580*/  PRMT R48, RZ, 0x7610, R48 ;  /* 0x00007610ff307816 */ /* 0x000fe20000000030 */
[----:B0-----:R-:W0:Y:S01]  /*24590*/  LDC R75, c[0x0][0x3b0] ;  /* 0x0000ec00ff4b7b82 */ /* 0x001e220000000800 */
[----:B------:R-:W-:-:S04]  /*245a0*/  IMAD.MOV.U32 R4, RZ, RZ, R61 ;  /* 0x000000ffff047224 */ /* 0x000fc800078e003d */
[----:B------:R-:W-:Y:S01]  /*245b0*/  @!P3 IMAD.MOV R4, RZ, RZ, -R4 ;  /* 0x000000ffff04b224 */ /* 0x000fe200078e0a04 */
[----:B------:R-:W-:Y:S02]  /*245c0*/  PRMT R47, RZ, 0x7610, R47 ;  /* 0x00007610ff2f7816 */ /* 0x000fe4000000002f */
[----:B------:R-:W0:Y:S02]  /*245d0*/  LDC R74, c[0x0][0x3b0] ;  /* 0x0000ec00ff4a7b82 */ /* 0x000e240000000800 */
[----:B------:R1:W-:Y:S04]  /*245e0*/  STL [R1+0x1eb8], R4 ;  /* 0x001eb80401007387 */ /* 0x0003e80000100800 */
[----:B------:R-:W2:Y:S04]  /*245f0*/  LDL R17, [R1+0x2f68] ;  /* 0x002f680001117983 */ /* 0x000ea80000100800 */
[----:B------:R-:W2:Y:S01]  /*24600*/  LDL R18, [R1+0x2f58] ;  /* 0x002f580001127983 */ /* 0x000ea20000100800 */
[----:B------:R-:W-:-:S02]  /*24610*/  ISETP.LT.AND P5, PT, R2, R13, P0 ;  /* 0x0000000d0200720c */ /* 0x000fc400007a1270 */
[C---:B------:R-:W-:Y:S01]  /*24620*/  LOP3.LUT R2, R37.reuse, 0x84, RZ, 0xfc, !PT ;  /* 0x0000008425027812 */ /* 0x040fe200078efcff */
[----:B------:R-:W2:Y:S01]  /*24630*/  LDL R26, [R1+0x2f30] ;  /* 0x002f3000011a7983 */ /* 0x000ea20000100800 */
[----:B-1----:R-:W-:Y:S01]  /*24640*/  IMAD.MOV.U32 R4, RZ, RZ, R62 ;  /* 0x000000ffff047224 */ /* 0x002fe200078e003e */
[----:B------:R-:W-:Y:S01]  /*24650*/  PRMT R61, RZ, 0x7610, R61 ;  /* 0x00007610ff3d7816 */ /* 0x000fe2000000003d */
[----:B------:R-:W1:Y:S01]  /*24660*/  LDC R13, c[0x0][0x3a0] ;  /* 0x0000e800ff0d7b82 */ /* 0x000e620000000800 */
[----:B------:R-:W-:Y:S01]  /*24670*/  ISETP.LT.AND P3, PT, R2, R11, P0 ;  /* 0x0000000b0200720c */ /* 0x000fe20000761270 */
[----:B------:R-:W2:Y:S01]  /*24680*/  LDL R25, [R1+0x2f54] ;  /* 0x002f540001197983 */ /* 0x000ea20000100800 */
[----:B------:R-:W-:Y:S01]  /*24690*/  LOP3.LUT R2, R37, 0x8c, RZ, 0xfc, !PT ;  /* 0x0000008c25027812 */ /* 0x000fe200078efcff */
[----:B------:R-:W-:-:S04]  /*246a0*/  @!P4 IMAD.MOV R4, RZ, RZ, -R4 ;  /* 0x000000ffff04c224 */ /* 0x000fc800078e0a04 */
[----:B------:R-:W0:Y:S01]  /*246b0*/  LDC R11, c[0x0][0x3a0] ;  /* 0x0000e800ff0b7b82 */ /* 0x000e220000000800 */
[----:B------:R-:W-:Y:S02]  /*246c0*/  PRMT R46, RZ, 0x7610, R46 ;  /* 0x00007610ff2e7816 */ /* 0x000fe4000000002e */
[----:B------:R-:W-:Y:S02]  /*246d0*/  PRMT R45, RZ, 0x7610, R45 ;  /* 0x00007610ff2d7816 */ /* 0x000fe4000000002d */
[----:B------:R-:W-:Y:S02]  /*246e0*/  PRMT R44, RZ, 0x7610, R44 ;  /* 0x00007610ff2c7816 */ /* 0x000fe4000000002c */
[----:B------:R-:W-:Y:S01]  /*246f0*/  PRMT R43, RZ, 0x7610, R43 ;  /* 0x00007610ff2b7816 */ /* 0x000fe2000000002b */
[----:B------:R-:W0:Y:S01]  /*24700*/  LDC R62, c[0x0][0x3b0] ;  /* 0x0000ec00ff3e7b82 */ /* 0x000e220000000800 */
[----:B----4-:R-:W-:Y:S02]  /*24710*/  @P6 IMAD.MOV.U32 R9, RZ, RZ, R24 ;  /* 0x000000ffff096224 */ /* 0x010fe400078e0018 */
[----:B------:R-:W4:Y:S01]  /*24720*/  LDL R24, [R1+0x2ef8] ;  /* 0x002ef80001187983 */ /* 0x000f220000100800 */
[----:B------:R-:W-:-:S03]  /*24730*/  @P6 IMAD.MOV.U32 R8, RZ, RZ, R23 ;  /* 0x000000ffff086224 */ /* 0x000fc600078e0017 */
[----:B------:R-:W4:Y:S04]  /*24740*/  LDL R23, [R1+0x2f08] ;  /* 0x002f080001177983 */ /* 0x000f280000100800 */
[----:B------:R0:W4:Y:S01]  /*24750*/  @P6 LDG.E.U16 R71, desc[UR6][R8.64] ;  /* 0x0000000608476981 */ /* 0x000122000c1e1500 */
[----:B------:R-:W-:Y:S01]  /*24760*/  ISETP.LT.AND P6, PT, R2, R12, P0 ;  /* 0x0000000c0200720c */ /* 0x000fe200007c1270 */
[----:B0-----:R-:W-:Y:S02]  /*24770*/  @P5 IMAD.MOV.U32 R9, RZ, RZ, R22 ;  /* 0x000000ffff095224 */ /* 0x001fe400078e0016 */
[----:B------:R-:W-:Y:S01]  /*24780*/  @P5 IMAD.MOV.U32 R8, RZ, RZ, R19 ;  /* 0x000000ffff085224 */ /* 0x000fe200078e0013 */
[----:B------:R-:W-:Y:S01]  /*24790*/  LOP3.LUT R2, R37, 0x94, RZ, 0xfc, !PT ;  /* 0x0000009425027812 */ /* 0x000fe200078efcff */
[----:B------:R-:W-:Y:S01]  /*247a0*/  VIADD R19, R0, 0x1f4 ;  /* 0x000001f400137836 */ /* 0x000fe20000000000 */
[----:B------:R-:W4:Y:S01]  /*247b0*/  LDL R22, [R1+0x2ed0] ;  /* 0x002ed00001167983 */ /* 0x000f220000100800 */
[----:B------:R-:W0:Y:S03]  /*247c0*/  LDC R12, c[0x0][0x3a0] ;  /* 0x0000e800ff0c7b82 */ /* 0x000e260000000800 */
[----:B------:R3:W4:Y:S02]  /*247d0*/  @P5 LDG.E.U16 R70, desc[UR6][R8.64] ;  /* 0x0000000608465981 */ /* 0x000724000c1e1500 */
[----:B---3--:R-:W-:-:S02]  /*247e0*/  @P3 IMAD.MOV.U32 R8, RZ, RZ, R20 ;  /* 0x000000ffff083224 */ /* 0x008fc400078e0014 */
[----:B------:R-:W-:-:S05]  /*247f0*/  @P3 IMAD.MOV.U32 R9, RZ, RZ, R21 ;  /* 0x000000ffff093224 */ /* 0x000fca00078e0015 */
[----:B------:R3:W4:Y:S01]  /*24800*/  @P3 LDG.E.U16 R69, desc[UR6][R8.64] ;  /* 0x0000000608453981 */ /* 0x000722000c1e1500 */
[----:B------:R-:W-:Y:S02]  /*24810*/  ISETP.GE.AND P3, PT, R19, RZ, PT ;  /* 0x000000ff1300720c */ /* 0x000fe40003f66270 */
[----:B------:R-:W-:Y:S01]  /*24820*/  ISETP.LT.AND P5, PT, R2, R10, P0 ;  /* 0x0000000a0200720c */ /* 0x000fe200007a1270 */
[----:B------:R-:W4:Y:S01]  /*24830*/  LDL R19, [R1+0x2ef4] ;  /* 0x002ef40001137983 */ /* 0x000f220000100800 */
[----:B------:R-:W0:Y:S01]  /*24840*/  LDC R10, c[0x0][0x3a0] ;  /* 0x0000e800ff0a7b82 */ /* 0x000e220000000800 */
[----:B---3--:R-:W-:Y:S02]  /*24850*/  @P6 IMAD.MOV.U32 R8, RZ, RZ, R15 ;  /* 0x000000ffff086224 */ /* 0x008fe400078e000f */
[----:B------:R-:W-:Y:S01]  /*24860*/  @P6 IMAD.MOV.U32 R9, RZ, RZ, R16 ;  /* 0x000000ffff096224 */ /* 0x000fe200078e0010 */
[----:B------:R-:W3:Y:S04]  /*24870*/  LDL R15, [R1+0x2f1c] ;  /* 0x002f1c00010f7983 */ /* 0x000ee80000100800 */
[----:B------:R-:W4:Y:S04]  /*24880*/  LDL R16, [R1+0x2f14] ;  /* 0x002f140001107983 */ /* 0x000f280000100800 */
[----:B------:R1:W-:Y:S04]  /*24890*/  STL [R1+0x1eb4], R4 ;  /* 0x001eb40401007387 */ /* 0x0003e80000100800 */
[----:B------:R2:W4:Y:S01]  /*248a0*/  @P6 LDG.E.U16 R61, desc[UR6][R8.64] ;  /* 0x00000006083d6981 */ /* 0x000522000c1e1500 */
[----:B-1----:R-:W-:Y:S01]  /*248b0*/  IMAD.MOV.U32 R4, RZ, RZ, R63 ;  /* 0x000000ffff047224 */ /* 0x002fe200078e003f */
[----:B------:R-:W-:Y:S01]  /*248c0*/  LOP3.LUT R2, R37, 0x9c, RZ, 0xfc, !PT ;  /* 0x0000009c25027812 */ /* 0x000fe200078efcff */
[----:B------:R-:W1:Y:S02]  /*248d0*/  LDC R63, c[0x0][0x3b0] ;  /* 0x0000ec00ff3f7b82 */ /* 0x000e640000000800 */
[----:B------:R-:W-:-:S02]  /*248e0*/  @!P3 IMAD.MOV R4, RZ, RZ, -R4 ;  /* 0x000000ffff04b224 */ /* 0x000fc400078e0a04 */
[----:B--2---:R-:W-:Y:S02]  /*248f0*/  @P5 IMAD.MOV.U32 R8, RZ, RZ, R17 ;  /* 0x000000ffff085224 */ /* 0x004fe400078e0011 */
[----:B------:R-:W-:Y:S01]  /*24900*/  VIADD R17, R0, 0x1f5 ;  /* 0x000001f500117836 */ /* 0x000fe20000000000 */
[----:B------:R2:W-:Y:S04]  /*24910*/  STL [R1+0x244], R4 ;  /* 0x0002440401007387 */ /* 0x0005e80000100800 */
[----:B------:R-:W4:Y:S04]  /*24920*/  LDL R21, [R1+0x2eb4] ;  /* 0x002eb40001157983 */ /* 0x000f280000100800 */
[----:B------:R-:W4:Y:S01]  /*24930*/  LDL R20, [R1+0x2ebc] ;  /* 0x002ebc0001147983 */ /* 0x000f220000100800 */
[----:B------:R-:W-:-:S03]  /*24940*/  ISETP.GE.AND P4, PT, R17, RZ, PT ;  /* 0x000000ff1100720c */ /* 0x000fc60003f86270 */
[----:B------:R-:W4:Y:S01]  /*24950*/  LDL R17, [R1+0x2ea8] ;  /* 0x002ea80001117983 */ /* 0x000f220000100800 */
[----:B------:R-:W-:-:S03]  /*24960*/  @P5 IMAD.MOV.U32 R9, RZ, RZ, R18 ;  /* 0x000000ffff095224 */ /* 0x000fc600078e0012 */
[----:B------:R-:W4:Y:S01]  /*24970*/  LDL R18, [R1+0x2e98] ;  /* 0x002e980001127983 */ /* 0x000f220000100800 */
[----:B------:R-:W-:Y:S02]  /*24980*/  ISETP.LT.AND P6, PT, R2, R13, P0 ;  /* 0x0000000d0200720c */ /* 0x000fe400007c1270 */
[----:B------:R-:W1:Y:S01]  /*24990*/  LDC R13, c[0x0][0x3a0] ;  /* 0x0000e800ff0d7b82 */ /* 0x000e620000000800 */
[C---:B------:R-:W-:Y:S01]  /*249a0*/  LOP3.LUT R2, R37.reuse, 0xa4, RZ, 0xfc, !PT ;  /* 0x000000a425027812 */ /* 0x040fe200078efcff */
[----:B------:R2:W4:Y:S03]  /*249b0*/  @P5 LDG.E.U16 R60, desc[UR6][R8.64] ;  /* 0x00000006083c5981 */ /* 0x000526000c1e1500 */
[----:B------:R-:W-:Y:S02]  /*249c0*/  ISETP.LT.AND P5, PT, R2, R11, P0 ;  /* 0x0000000b0200720c */ /* 0x000fe400007a1270 */
[----:B------:R-:W-:Y:S01]  /*249d0*/  LOP3.LUT R2, R37, 0xac, RZ, 0xfc, !PT ;  /* 0x000000ac25027812 */ /* 0x000fe200078efcff */
[----:B------:R-:W1:Y:S03]  /*249e0*/  LDC R11, c[0x0][0x3a0] ;  /* 0x0000e800ff0b7b82 */ /* 0x000e660000000800 */
[----:B0-----:R-:W-:Y:S01]  /*249f0*/  ISETP.LT.AND P3, PT, R2, R10, P0 ;  /* 0x0000000a0200720c */ /* 0x001fe20000761270 */
[----:B--2---:R-:W-:-:S02]  /*24a00*/  @P6 IMAD.MOV.U32 R8, RZ, RZ, R25 ;  /* 0x000000ffff086224 */ /* 0x004fc400078e0019 */
[----:B------:R-:W-:Y:S01]  /*24a10*/  @P6 IMAD.MOV.U32 R9, RZ, RZ, R26 ;  /* 0x000000ffff096224 */ /* 0x000fe200078e001a */
[C---:B------:R-:W-:Y:S01]  /*24a20*/  LOP3.LUT R2, R37.reuse, 0xb4, RZ, 0xfc, !PT ;  /* 0x000000b425027812 */ /* 0x040fe200078efcff */
[----:B------:R-:W0:Y:S03]  /*24a30*/  LDC R10, c[0x0][0x3a0] ;  /* 0x0000e800ff0a7b82 */ /* 0x000e260000000800 */
[----:B------:R3:W2:Y:S01]  /*24a40*/  @P6 LDG.E.U16 R59, desc[UR6][R8.64] ;  /* 0x00000006083b6981 */ /* 0x0006a2000c1e1500 */
[----:B------:R-:W-:Y:S02]  /*24a50*/  ISETP.LT.AND P6, PT, R2, R12, P0 ;  /* 0x0000000c0200720c */ /* 0x000fe400007c1270 */
[----:B------:R-:W-:Y:S02]  /*24a60*/  LOP3.LUT R2, R37, 0xbc, RZ, 0xfc, !PT ;  /* 0x000000bc25027812 */ /* 0x000fe400078efcff */
[----:B------:R-:W0:Y:S01]  /*24a70*/  LDC R12, c[0x0][0x3a0] ;  /* 0x0000e800ff0c7b82 */ /* 0x000e220000000800 */
[----:B------:R-:W-:-:S07]  /*24a80*/  IMAD.MOV.U32 R4, RZ, RZ, R64 ;  /* 0x000000ffff047224 */ /* 0x000fce00078e0040 */
[----:B------:R-:W0:Y:S01]  /*24a90*/  LDC R26, c[0x0][0x3b0] ;  /* 0x0000ec00ff1a7b82 */ /* 0x000e220000000800 */
[----:B---3--:R-:W-:-:S07]  /*24aa0*/  @P5 MOV R8, R15 ;  /* 0x0000000f00085202 */ /* 0x008fce0000000f00 */
[----:B------:R-:W3:Y:S01]  /*24ab0*/  LDC R64, c[0x0][0x3b0] ;  /* 0x0000ec00ff407b82 */ /* 0x000ee20000000800 */
[----:B------:R-:W2:Y:S01]  /*24ac0*/  LDL R15, [R1+0x2e94] ;  /* 0x002e9400010f7983 */ /* 0x000ea20000100800 */
[----:B----4-:R-:W-:-:S03]  /*24ad0*/  @P5 IMAD.MOV.U32 R9, RZ, RZ, R16 ;  /* 0x000000ffff095224 */ /* 0x010fc600078e0010 */
[----:B------:R-:W4:Y:S04]  /*24ae0*/  LDL R16, [R1+0x2e70] ;  /* 0x002e700001107983 */ /* 0x000f280000100800 */
[----:B------:R0:W3:Y:S01]  /*24af0*/  @P5 LDG.E.U16 R58, desc[UR6][R8.64] ;  /* 0x00000006083a5981 */ /* 0x0000e2000c1e1500 */
[----:B-1----:R-:W-:Y:S02]  /*24b00*/  ISETP.LT.AND P5, PT, R2, R13, P0 ;  /* 0x0000000d0200720c */ /* 0x002fe400007a1270 */
[----:B------:R-:W-:Y:S01]  /*24b10*/  LOP3.LUT R2, R37, 0xc4, RZ, 0xfc, !PT ;  /* 0x000000c425027812 */ /* 0x000fe200078efcff */
[----:B------:R-:W1:Y:S01]  /*24b20*/  LDC R13, c[0x0][0x3a0] ;  /* 0x0000e800ff0d7b82 */ /* 0x000e620000000800 */
[----:B0-----:R-:W-:Y:S02]  /*24b30*/  @P3 IMAD.MOV.U32 R8, RZ, RZ, R23 ;  /* 0x000000ffff083224 */ /* 0x001fe400078e0017 */
[----:B------:R-:W-:Y:S01]  /*24b40*/  @P3 IMAD.MOV.U32 R9, RZ, RZ, R24 ;  /* 0x000000ffff093224 */ /* 0x000fe200078e0018 */
[----:B------:R-:W3:Y:S04]  /*24b50*/  LDL R23, [R1+0x2e38] ;  /* 0x002e380001177983 */ /* 0x000ee80000100800 */
[----:B------:R0:W3:Y:S01]  /*24b60*/  @P3 LDG.E.U16 R57, desc[UR6][R8.64] ;  /* 0x0000000608393981 */ /* 0x0000e2000c1e1500 */
[----:B------:R-:W-:-:S03]  /*24b70*/  ISETP.LT.AND P3, PT, R2, R14, P0 ;  /* 0x0000000e0200720c */ /* 0x000fc60000761270 */
[----:B------:R-:W3:Y:S01]  /*24b80*/  LDL R24, [R1+0x2e54] ;  /* 0x002e540001187983 */ /* 0x000ee20000100800 */
[----:B0-----:R-:W-:Y:S02]  /*24b90*/  @P6 IMAD.MOV.U32 R8, RZ, RZ, R19 ;  /* 0x000000ffff086224 */ /* 0x001fe400078e0013 */
[----:B------:R-:W-:Y:S01]  /*24ba0*/  @P6 IMAD.MOV.U32 R9, RZ, RZ, R22 ;  /* 0x000000ffff096224 */ /* 0x000fe200078e0016 */
[----:B------:R-:W-:Y:S01]  /*24bb0*/  LOP3.LUT R2, R37, 0xcc, RZ, 0xfc, !PT ;  /* 0x000000cc25027812 */ /* 0x000fe200078efcff */
[----:B------:R-:W-:Y:S01]  /*24bc0*/  VIADD R19, R0, 0x1f6 ;  /* 0x000001f600137836 */ /* 0x000fe20000000000 */
[----:B------:R-:W3:Y:S01]  /*24bd0*/  LDL R22, [R1+0x2e48] ;  /* 0x002e480001167983 */ /* 0x000ee20000100800 */
[----:B------:R-:W-:Y:S01]  /*24be0*/  @!P4 IMAD.MOV R4, RZ, RZ, -R4 ;  /* 0x000000ffff04c224 */ /* 0x000fe200078e0a04 */
[----:B------:R-:W0:Y:S02]  /*24bf0*/  LDC R14, c[0x0][0x3a0] ;  /* 0x0000e800ff0e7b82 */ /* 0x000e240000000800 */
[----:B------:R1:W3:Y:S02]  /*24c00*/  @P6 LDG.E.U16 R56, desc[UR6][R8.64] ;  /* 0x0000000608386981 */ /* 0x0002e4000c1e1500 */
[----:B-1----:R-:W-:-:S02]  /*24c10*/  @P5 IMAD.MOV.U32 R8, RZ, RZ, R20 ;  /* 0x000000ffff085224 */ /* 0x002fc400078e0014 */
[----:B------:R-:W-:Y:S01]  /*24c20*/  @P5 IMAD.MOV.U32 R9, RZ, RZ, R21 ;  /* 0x000000ffff095224 */ /* 0x000fe200078e0015 */
[----:B------:R-:W-:Y:S01]  /*24c30*/  ISETP.LT.AND P6, PT, R2, R11, P0 ;  /* 0x0000000b0200720c */ /* 0x000fe200007c1270 */
[----:B------:R-:W3:Y:S04]  /*24c40*/  LDL R21, [R1+0x2df4] ;  /* 0x002df40001157983 */ /* 0x000ee80000100800 */
[----:B------:R1:W3:Y:S01]  /*24c50*/  @P5 LDG.E.U16 R55, desc[UR6][R8.64] ;  /* 0x0000000608375981 */ /* 0x0002e2000c1e1500 */
[----:B------:R-:W-:Y:S01]  /*24c60*/  LOP3.LUT R2, R37, 0xd4, RZ, 0xfc, !PT ;  /* 0x000000d425027812 */ /* 0x000fe200078efcff */
[----:B------:R-:W0:Y:S02]  /*24c70*/  LDC R11, c[0x0][0x3a0] ;  /* 0x0000e800ff0b7b82 */ /* 0x000e240000000800 */
[----:B------:R-:W3:Y:S01]  /*24c80*/  LDL R20, [R1+0x2df8] ;  /* 0x002df80001147983 */ /* 0x000ee20000100800 */
[----:B-1----:R-:W-:-:S03]  /*24c90*/  @P3 IMAD.MOV.U32 R8, RZ, RZ, R17 ;  /* 0x000000ffff083224 */ /* 0x002fc600078e0011 */
[----:B------:R-:W3:Y:S01]  /*24ca0*/  LDL R17, [R1+0x2e5c] ;  /* 0x002e5c0001117983 */ /* 0x000ee20000100800 */
[----:B------:R-:W-:Y:S02]  /*24cb0*/  @P3 IMAD.MOV.U32 R9, RZ, RZ, R18 ;  /* 0x000000ffff093224 */ /* 0x000fe400078e0012 */
[----:B------:R-:W-:Y:S01]  /*24cc0*/  VIADD R18, R0, 0x1f7 ;  /* 0x000001f700127836 */ /* 0x000fe20000000000 */
[----:B------:R-:W-:Y:S02]  /*24cd0*/  ISETP.GE.AND P5, PT, R19, RZ, PT ;  /* 0x000000ff1300720c */ /* 0x000fe40003fa6270 */
[----:B------:R2:W3:Y:S02]  /*24ce0*/  @P3 LDG.E.U16 R54, desc[UR6][R8.64] ;  /* 0x0000000608363981 */ /* 0x0004e4000c1e1500 */
[----:B------:R-:W-:Y:S02]  /*24cf0*/  ISETP.GE.AND P3, PT, R18, RZ, PT ;  /* 0x000000ff1200720c */ /* 0x000fe40003f66270 */
[----:B------:R-:W3:Y:S04]  /*24d00*/  LDL R19, [R1+0x2dd4] ;  /* 0x002dd40001137983 */ /* 0x000ee80000100800 */
[----:B------:R-:W3:Y:S01]  /*24d10*/  LDL R18, [R1+0x2dd8] ;  /* 0x002dd80001127983 */ /* 0x000ee20000100800 */
[----:B------:R-:W-:-:S02]  /*24d20*/  ISETP.LT.AND P4, PT, R2, R10, P0 ;  /* 0x0000000a0200720c */ /* 0x000fc40000781270 */
[C---:B------:R-:W-:Y:S01]  /*24d30*/  LOP3.LUT R2, R37.reuse, 0xdc, RZ, 0xfc, !PT ;  /* 0x000000dc25027812 */ /* 0x040fe200078efcff */
[----:B------:R1:W-:Y:S01]  /*24d40*/  STL [R1+0x240], R4 ;  /* 0x0002400401007387 */ /* 0x0003e20000100800 */
[----:B------:R-:W0:Y:S02]  /*24d50*/  LDC R10, c[0x0][0x3a0] ;  /* 0x0000e800ff0a7b82 */ /* 0x000e240000000800 */
[----:B------:R-:W-:Y:S01]  /*24d60*/  @!P3 IMAD.MOV R5, RZ, RZ, -R5 ;  /* 0x000000ffff05b224 */ /* 0x000fe200078e0a05 */
[----:B-1----:R-:W-:-:S04]  /*24d70*/  LOP3.LUT R4, R37, 0xe4, RZ, 0xfc, !PT ;  /* 0x000000e425047812 */ /* 0x002fc800078efcff */
[----:B------:R-:W-:Y:S01]  /*24d80*/  ISETP.LT.AND P3, PT, R4, R13, P0 ;  /* 0x0000000d0400720c */ /* 0x000fe20000761270 */
[----:B--2---:R-:W-:Y:S02]  /*24d90*/  @P6 IMAD.MOV.U32 R8, RZ, RZ, R15 ;  /* 0x000000ffff086224 */ /* 0x004fe400078e000f */
[----:B------:R-:W2:Y:S01]  /*24da0*/  LDL R15, [R1+0x2e18] ;  /* 0x002e1800010f7983 */ /* 0x000ea20000100800 */
[----:B----4-:R-:W-:-:S03]  /*24db0*/  @P6 IMAD.MOV.U32 R9, RZ, RZ, R16 ;  /* 0x000000ffff096224 */ /* 0x010fc600078e0010 */
[----:B------:R-:W4:Y:S04]  /*24dc0*/  LDL R16, [R1+0x2e14] ;  /* 0x002e140001107983 */ /* 0x000f280000100800 */
[----:B------:R1:W4:Y:S02]  /*24dd0*/  @P6 LDG.E.U16 R53, desc[UR6][R8.64] ;  /* 0x0000000608356981 */ /* 0x000324000c1e1500 */
[----:B-1----:R-:W-:Y:S02]  /*24de0*/  IMAD.MOV.U32 R8, RZ, RZ, R65 ;  /* 0x000000ffff087224 */ /* 0x002fe400078e0041 */
[----:B------:R-:W-:Y:S01]  /*24df0*/  IMAD.MOV.U32 R4, RZ, RZ, R68 ;  /* 0x000000ffff047224 */ /* 0x000fe200078e0044 */
[----:B------:R-:W-:Y:S01]  /*24e00*/  PRMT R42, RZ, 0x7610, R42 ;  /* 0x00007610ff2a7816 */ /* 0x000fe2000000002a */
[----:B------:R-:W-:Y:S01]  /*24e10*/  @!P5 IMAD.MOV R8, RZ, RZ, -R8 ;  /* 0x000000ffff08d224 */ /* 0x000fe200078e0a08 */
[----:B------:R-:W-:Y:S01]  /*24e20*/  ISETP.LT.AND P5, PT, R2, R12, P0 ;  /* 0x0000000c0200720c */ /* 0x000fe200007a1270 */
[----:B------:R-:W1:Y:S03]  /*24e30*/  LDC R65, c[0x0][0x3b0] ;  /* 0x0000ec00ff417b82 */ /* 0x000e660000000800 */
[----:B------:R0:W-:Y:S01]  /*24e40*/  STL [R1+0x20c], R8 ;  /* 0x00020c0801007387 */ /* 0x0001e20000100800 */
[----:B---3--:R-:W-:-:S03]  /*24e50*/  @P4 IMAD.MOV.U32 R9, RZ, RZ, R24 ;  /* 0x000000ffff094224 */ /* 0x008fc600078e0018 */
[----:B------:R-:W-:Y:S01]  /*24e60*/  STL [R1+0x200], R5 ;  /* 0x0002000501007387 */ /* 0x000fe20000100800 */
[----:B------:R-:W-:Y:S01]  /*24e70*/  PRMT R41, RZ, 0x7610, R41 ;  /* 0x00007610ff297816 */ /* 0x000fe20000000029 */
[----:B------:R-:W3:Y:S01]  /*24e80*/  LDC R68, c[0x0][0x3b0] ;  /* 0x0000ec00ff447b82 */ /* 0x000ee20000000800 */
[----:B0-----:R-:W-:-:S05]  /*24e90*/  @P4 IMAD.MOV.U32 R8, RZ, RZ, R17 ;  /* 0x000000ffff084224 */ /* 0x001fca00078e0011 */
[----:B------:R0:W3:Y:S02]  /*24ea0*/  @P4 LDG.E.U16 R52, desc[UR6][R8.64] ;  /* 0x0000000608344981 */ /* 0x0000e4000c1e1500 */
[----:B0-----:R-:W-:Y:S02]  /*24eb0*/  @P5 IMAD.MOV.U32 R8, RZ, RZ, R22 ;  /* 0x000000ffff085224 */ /* 0x001fe400078e0016 */
[----:B------:R-:W-:-:S05]  /*24ec0*/  @P5 IMAD.MOV.U32 R9, RZ, RZ, R23 ;  /* 0x000000ffff095224 */ /* 0x000fca00078e0017 */
[----:B------:R0:W3:Y:S02]  /*24ed0*/  @P5 LDG.E.U16 R51, desc[UR6][R8.64] ;  /* 0x0000000608335981 */ /* 0x0000e4000c1e1500 */
[----:B0-----:R-:W-:Y:S02]  /*24ee0*/  @P3 IMAD.MOV.U32 R8, RZ, RZ, R18 ;  /* 0x000000ffff083224 */ /* 0x001fe400078e0012 */
[----:B------:R-:W-:Y:S01]  /*24ef0*/  @P3 IMAD.MOV.U32 R9, RZ, RZ, R19 ;  /* 0x000000ffff093224 */ /* 0x000fe200078e0013 */
[----:B------:R-:W3:Y:S04]  /*24f00*/  LDL R18, [R1+0x2db8] ;  /* 0x002db80001127983 */ /* 0x000ee80000100800 */
[----:B------:R-:W3:Y:S01]  /*24f10*/  LDL R19, [R1+0x2db0] ;  /* 0x002db00001137983 */ /* 0x000ee20000100800 */
[----:B------:R-:W-:Y:S01]  /*24f20*/  LOP3.LUT R2, R37, 0xec, RZ, 0xfc, !PT ;  /* 0x000000ec25027812 */ /* 0x000fe200078efcff */
[----:B------:R-:W-:-:S02]  /*24f30*/  VIADD R17, R0, 0x1f8 ;  /* 0x000001f800117836 */ /* 0x000fc40000000000 */
[----:B------:R0:W3:Y:S01]  /*24f40*/  @P3 LDG.E.U16 R50, desc[UR6][R8.64] ;  /* 0x0000000608323981 */ /* 0x0000e2000c1e1500 */
[----:B------:R-:W-:Y:S02]  /*24f50*/  ISETP.LT.AND P6, PT, R2, R11, P0 ;  /* 0x0000000b0200720c */ /* 0x000fe400007c1270 */
[----:B------:R-:W-:Y:S02]  /*24f60*/  LOP3.LUT R2, R37, 0xf4, RZ, 0xfc, !PT ;  /* 0x000000f425027812 */ /* 0x000fe400078efcff */
[----:B------:R-:W-:Y:S02]  /*24f70*/  ISETP.GE.AND P5, PT, R17, RZ, PT ;  /* 0x000000ff1100720c */ /* 0x000fe40003fa6270 */
[----:B------:R-:W-:Y:S02]  /*24f80*/  ISETP.LT.AND P4, PT, R2, R14, P0 ;  /* 0x0000000e0200720c */ /* 0x000fe40000781270 */
[----:B------:R-:W-:-:S05]  /*24f90*/  LOP3.LUT R2, R37, 0xfc, RZ, 0xfc, !PT ;  /* 0x000000fc25027812 */ /* 0x000fca00078efcff */
[----:B0-----:R-:W-:Y:S02]  /*24fa0*/  @P6 IMAD.MOV.U32 R8, RZ, RZ, R20 ;  /* 0x000000ffff086224 */ /* 0x001fe400078e0014 */
[----:B------:R-:W-:Y:S02]  /*24fb0*/  @P6 IMAD.MOV.U32 R9, RZ, RZ, R21 ;  /* 0x000000ffff096224 */ /* 0x000fe400078e0015 */
[----:B------:R-:W-:-:S03]  /*24fc0*/  @!P5 IMAD.MOV R4, RZ, RZ, -R4 ;  /* 0x000000ffff04d224 */ /* 0x000fc600078e0a04 */
[----:B------:R2:W3:Y:S01]  /*24fd0*/  @P6 LDG.E.U16 R49, desc[UR6][R8.64] ;  /* 0x0000000608316981 */ /* 0x0004e2000c1e1500 */
[----:B------:R-:W-:-:S03]  /*24fe0*/  ISETP.LT.AND P5, PT, R2, R10, P0 ;  /* 0x0000000a0200720c */ /* 0x000fc600007a1270 */
[----:B------:R0:W-:Y:S01]  /*24ff0*/  STL [R1+0x5c], R4 ;  /* 0x00005c0401007387 */ /* 0x0001e20000100800 */
[C---:B------:R-:W-:Y:S02]  /*25000*/  VIADD R2, R0.reuse, 0x1fc ;  /* 0x000001fc00027836 */ /* 0x040fe40000000000 */
[C---:B0-----:R-:W-:Y:S02]  /*25010*/  VIADD R4, R0.reuse, 0x1fb ;  /* 0x000001fb00047836 */ /* 0x041fe40000000000 */
[----:B------:R-:W-:-:S03]  /*25020*/  VIADD R17, R0, 0x100 ;  /* 0x0000010000117836 */ /* 0x000fc60000000000 */
[----:B------:R-:W-:Y:S01]  /*25030*/  IABS R10, R4 ;  /* 0x00000004000a7213 */ /* 0x000fe20000000000 */
[----:B------:R0:W-:Y:S01]  /*25040*/  STL [R1+0x5384], R0 ;  /* 0x0053840001007387 */ /* 0x0001e20000100800 */
[----:B------:R-:W-:Y:S01]  /*25050*/  ISETP.GE.AND P3, PT, R17, RZ, PT ;  /* 0x000000ff1100720c */ /* 0x000fe20003f66270 */
[----:B------:R-:W-:Y:S02]  /*25060*/  VIADD R17, R0, 0x1f9 ;  /* 0x000001f900117836 */ /* 0x000fe40000000000 */
[----:B------:R0:W-:Y:S04]  /*25070*/  STL [R1+0x1f84], R2 ;  /* 0x001f840201007387 */ /* 0x0001e80000100800 */
[----:B------:R-:W3:Y:S04]  /*25080*/  LDL R25, [R1+0x319c] ;  /* 0x00319c0001197983 */ /* 0x000ee80000100800 */
[----:B------:R-:W3:Y:S04]  /*25090*/  LDL R24, [R1+0x31a0] ;  /* 0x0031a00001187983 */ /* 0x000ee80000100800 */
[----:B------:R-:W-:Y:S01]  /*250a0*/  STL [R1+0x44e8], R6 ;  /* 0x0044e80601007387 */ /* 0x000fe20000100800 */
[----:B--2---:R-:W-:-:S02]  /*250b0*/  @P4 IMAD.MOV.U32 R8, RZ, RZ, R15 ;  /* 0x000000ffff084224 */ /* 0x004fc400078e000f */
[----:B----4-:R-:W-:-:S05]  /*250c0*/  @P4 IMAD.MOV.U32 R9, RZ, RZ, R16 ;  /* 0x000000ffff094224 */ /* 0x010fca00078e0010 */
[----:B------:R2:W4:Y:S02]  /*250d0*/  @P4 LDG.E.U16 R48, desc[UR6][R8.64] ;  /* 0x0000000608304981 */ /* 0x000524000c1e1500 */
[----:B--2---:R-:W-:Y:S01]  /*250e0*/  VIADD R8, R0, 0x1fa ;  /* 0x000001fa00087836 */ /* 0x004fe20000000000 */
[----:B------:R-:W-:-:S04]  /*250f0*/  IABS R9, R2 ;  /* 0x0000000200097213 */ /* 0x000fc80000000000 */
[----:B------:R-:W-:Y:S01]  /*25100*/  IABS R11, R8 ;  /* 0x00000008000b7213 */ /* 0x000fe20000000000 */
[----:B------:R-:W-:-:S04]  /*25110*/  IMAD.HI.U32 R15, R6, R10, RZ ;  /* 0x0000000a060f7227 */ /* 0x000fc800078e00ff */
[----:B------:R-:W-:Y:S01]  /*25120*/  IMAD.HI.U32 R14, R6, R11, RZ ;  /* 0x0000000b060e7227 */ /* 0x000fe200078e00ff */
[----:B0-----:R-:W-:-:S03]  /*25130*/  LOP3.LUT R0, R37, 0x6, RZ, 0xfc, !PT ;  /* 0x0000000625007812 */ /* 0x001fc600078efcff */
[----:B------:R-:W-:-:S04]  /*25140*/  IMAD.HI.U32 R16, R6, R9, RZ ;  /* 0x0000000906107227 */ /* 0x000fc800078e00ff */
[----:B------:R-:W-:Y:S01]  /*25150*/  IMAD.MOV R14, RZ, RZ, -R14 ;  /* 0x000000ffff0e7224 */ /* 0x000fe200078e0a0e */
[----:B------:R-:W-:-:S03]  /*25160*/  ISETP.LT.AND P4, PT, R0, R72, P0 ;  /* 0x000000480000720c */ /* 0x000fc60000781270 */
[----:B------:R-:W-:-:S05]  /*25170*/  IMAD R4, R7, R14, R11 ;  /* 0x0000000e07047224 */ /* 0x000fca00078e020b */
[----:B------:R-:W-:Y:S04]  /*25180*/  STL [R1+0x100], R4 ;  /* 0x0001000401007387 */ /* 0x000fe80000100800 */
[----:B------:R-:W2:Y:S01]  /*25190*/  LDL.LU R23, [R1+0xf0] ;  /* 0x0000f00001177983 */ /* 0x000ea20000300800 */
[----:B---3--:R-:W-:Y:S02]  /*251a0*/  @P5 IMAD.MOV.U32 R12, RZ, RZ, R18 ;  /* 0x000000ffff0c5224 */ /* 0x008fe400078e0012 */
[----:B------:R-:W-:-:S05]  /*251b0*/  @P5 IMAD.MOV.U32 R13, RZ, RZ, R19 ;  /* 0x000000ffff0d5224 */ /* 0x000fca00078e0013 */
[----:B------:R0:W3:Y:S02]  /*251c0*/  @P5 LDG.E.U16 R47, desc[UR6][R12.64] ;  /* 0x000000060c2f5981 */ /* 0x0000e4000c1e1500 */
[----:B0-----:R-:W-:Y:S02]  /*251d0*/  IMAD.MOV R13, RZ, RZ, -R15 ;  /* 0x000000ffff0d7224 */ /* 0x001fe400078e0a0f */
[----:B------:R-:W-:Y:S02]  /*251e0*/  IMAD.MOV R12, RZ, RZ, -R16 ;  /* 0x000000ffff0c7224 */ /* 0x000fe400078e0a10 */
[C---:B------:R-:W-:Y:S02]  /*251f0*/  IMAD R2, R7.reuse, R13, R10 ;  /* 0x0000000d07027224 */ /* 0x040fe400078e020a */
[----:B------:R-:W-:-:S03]  /*25200*/  IMAD R0, R7, R12, R9 ;  /* 0x0000000c07007224 */ /* 0x000fc600078e0209 */
[----:B------:R0:W-:Y:S04]  /*25210*/  STL [R1+0x124], R2 ;  /* 0x0001240201007387 */ /* 0x0001e80000100800 */
[----:B------:R-:W2:Y:S04]  /*25220*/  LDL.LU R22, [R1+0xf4] ;  /* 0x0000f40001167983 */ /* 0x000ea80000300800 */
[----:B------:R0:W-:Y:S04]  /*25230*/  STL [R1+0x114], R0 ;  /* 0x0001140001007387 */ /* 0x0001e80000100800 */
[----:B------:R-:W3:Y:S04]  /*25240*/  LDL.LU R21, [R1+0xf8] ;  /* 0x0000f80001157983 */ /* 0x000ee80000300800 */
[----:B------:R-:W3:Y:S04]  /*25250*/  LDL.LU R20, [R1+0xfc] ;  /* 0x0000fc0001147983 */ /* 0x000ee80000300800 */
[----:B------:R-:W3:Y:S04]  /*25260*/  LDL.LU R19, [R1+0x104] ;  /* 0x0001040001137983 */ /* 0x000ee80000300800 */
[----:B------:R-:W3:Y:S04]  /*25270*/  LDL.LU R18, [R1+0x108] ;  /* 0x0001080001127983 */ /* 0x000ee80000300800 */
[----:B------:R-:W3:Y:S04]  /*25280*/  LDL.LU R89, [R1+0x10c] ;  /* 0x00010c0001597983 */ /* 0x000ee80000300800 */
[----:B------:R-:W4:Y:S04]  /*25290*/  LDL.LU R91, [R1+0x110] ;  /* 0x00011000015b7983 */ /* 0x000f280000300800 */
[----:B------:R-:W-:Y:S04]  /*252a0*/  STL.64 [R1+0x5388], R6 ;  /* 0x0053880601007387 */ /* 0x000fe80000100a00 */
[----:B------:R-:W4:Y:S04]  /*252b0*/  LDL.LU R92, [R1+0x118] ;  /* 0x00011800015c7983 */ /* 0x000f280000300800 */
[----:B------:R-:W4:Y:S04]  /*252c0*/  LDL.LU R93, [R1+0x11c] ;  /* 0x00011c00015d7983 */ /* 0x000f280000300800 */
[----:B------:R-:W4:Y:S04]  /*252d0*/  LDL.LU R88, [R1+0x120] ;  /* 0x0001200001587983 */ /* 0x000f280000300800 */
[----:B0-----:R-:W4:Y:S04]  /*252e0*/  LDL.LU R2, [R1+0x128] ;  /* 0x0001280001027983 */ /* 0x001f280000300800 */
[----:B------:R-:W4:Y:S04]  /*252f0*/  LDL.LU R5, [R1+0x12c] ;  /* 0x00012c0001057983 */ /* 0x000f280000300800 */
[----:B------:R-:W4:Y:S04]  /*25300*/  LDL.LU R4, [R1+0x130] ;  /* 0x0001300001047983 */ /* 0x000f280000300800 */
[----:B------:R-:W4:Y:S01]  /*25310*/  LDL.LU R90, [R1+0x134] ;  /* 0x00013400015a7983 */ /* 0x000f220000300800 */
[----:B------:R-:W-:-:S02]  /*25320*/  ISETP.GE.AND P6, PT, R17, RZ, PT ;  /* 0x000000ff1100720c */ /* 0x000fc40003fc6270 */
[----:B------:R-:W0:Y:S01]  /*25330*/  LDC R17, c[0x0][0x39c] ;  /* 0x0000e700ff117b82 */ /* 0x000e220000000800 */
[----:B------:R-:W-:Y:S01]  /*25340*/  ISETP.GE.AND P5, PT, R8, RZ, PT ;  /* 0x000000ff0800720c */ /* 0x000fe20003fa6270 */
[----:B------:R-:W-:Y:S02]  /*25350*/  @P4 IMAD.MOV.U32 R8, RZ, RZ, R24 ;  /* 0x000000ffff084224 */ /* 0x000fe400078e0018 */
[----:B------:R-:W-:Y:S02]  /*25360*/  @P4 IMAD.MOV.U32 R9, RZ, RZ, R25 ;  /* 0x000000ffff094224 */ /* 0x000fe400078e0019 */
[----:B------:R-:W-:Y:S02]  /*25370*/  @!P3 IMAD.MOV R66, RZ, RZ, -R66 ;  /* 0x000000ffff42b224 */ /* 0x000fe400078e0a42 */
[----:B------:R-:W1:Y:S01]  /*25380*/  LDC R24, c[0x0][0x3b0] ;  /* 0x0000ec00ff187b82 */ /* 0x000e620000000800 */
[----:B------:R0:W4:Y:S01]  /*25390*/  @P4 LDG.E.U16 R46, desc[UR6][R8.64] ;  /* 0x00000006082e4981 */ /* 0x000122000c1e1500 */
[----:B------:R-:W-:-:S06]  /*253a0*/  LOP3.LUT R0, R37, 0xe, RZ, 0xfc, !PT ;  /* 0x0000000e25007812 */ /* 0x000fcc00078efcff */
[----:B------:R-:W1:Y:S01]  /*253b0*/  LDC R25, c[0x0][0x3b0] ;  /* 0x0000ec00ff197b82 */ /* 0x000e620000000800 */
[----:B0-----:R-:W-:Y:S02]  /*253c0*/  ISETP.NE.AND P3, PT, R17, RZ, PT ;  /* 0x000000ff1100720c */ /* 0x001fe40003f65270 */
[----:B------:R-:W-:Y:S02]  /*253d0*/  LOP3.LUT R8, RZ, R17, RZ, 0x33, !PT ;  /* 0x00000011ff087212 */ /* 0x000fe400078e33ff */
[----:B------:R-:W-:Y:S02]  /*253e0*/  ISETP.LT.AND P4, PT, R0, R72, P0 ;  /* 0x000000480000720c */ /* 0x000fe40000781270 */
[C---:B--2---:R-:W-:Y:S02]  /*253f0*/  SEL R22, R8.reuse, R22, !P3 ;  /* 0x0000001608167207 */ /* 0x044fe40005800000 */
[C---:B---3--:R-:W-:Y:S02]  /*25400*/  SEL R17, R8.reuse, R89, !P3 ;  /* 0x0000005908117207 */ /* 0x048fe40005800000 */
[----:B------:R-:W2:Y:S01]  /*25410*/  LDL R89, [R1+0x316c] ;  /* 0x00316c0001597983 */ /* 0x000ea20000100800 */
[----:B----4-:R-:W-:-:S03]  /*25420*/  SEL R16, R8, R91, !P3 ;  /* 0x0000005b08107207 */ /* 0x010fc60005800000 */
[----:B------:R-:W3:Y:S04]  /*25430*/  LDL R91, [R1+0x31b4] ;  /* 0x0031b400015b7983 */ /* 0x000ee80000100800 */
[----:B------:R-:W4:Y:S01]  /*25440*/  LDL.LU R87, [R1+0x13c] ;  /* 0x00013c0001577983 */ /* 0x000f220000300800 */
[----:B-1----:R-:W-:Y:S01]  /*25450*/  IMAD R0, R22, R24, RZ ;  /* 0x0000001816007224 */ /* 0x002fe200078e02ff */
[C---:B------:R-:W-:Y:S02]  /*25460*/  SEL R11, R8.reuse, R5, !P3 ;  /* 0x00000005080b7207 */ /* 0x040fe40005800000 */
[----:B------:R-:W4:Y:S04]  /*25470*/  LDL.LU R5, [R1+0x140] ;  /* 0x0001400001057983 */ /* 0x000f280000300800 */
[----:B------:R0:W-:Y:S01]  /*25480*/  STL [R1+0x16c], R0 ;  /* 0x00016c0001007387 */ /* 0x0001e20000100800 */
[----:B------:R-:W-:-:S03]  /*25490*/  SEL R9, R8, R90, !P3 ;  /* 0x0000005a08097207 */ /* 0x000fc60005800000 */
[----:B------:R-:W4:Y:S01]  /*254a0*/  LDL.LU R90, [R1+0x144] ;  /* 0x00014400015a7983 */ /* 0x000f220000300800 */
[C---:B------:R-:W-:Y:S02]  /*254b0*/  SEL R21, R8.reuse, R21, !P3 ;  /* 0x0000001508157207 */ /* 0x040fe40005800000 */
[C---:B------:R-:W-:Y:S02]  /*254c0*/  SEL R20, R8.reuse, R20, !P3 ;  /* 0x0000001408147207 */ /* 0x040fe40005800000 */
[C---:B------:R-:W-:Y:S01]  /*254d0*/  SEL R19, R8.reuse, R19, !P3 ;  /* 0x0000001308137207 */ /* 0x040fe20005800000 */
[----:B0-----:R-:W-:Y:S01]  /*254e0*/  IMAD R0, R21, R24, RZ ;  /* 0x0000001815007224 */ /* 0x001fe200078e02ff */
[C---:B------:R-:W-:Y:S01]  /*254f0*/  SEL R18, R8.reuse, R18, !P3 ;  /* 0x0000001208127207 */ /* 0x040fe20005800000 */
[----:B------:R-:W0:Y:S01]  /*25500*/  LDC R21, c[0x0][0x3b0] ;  /* 0x0000ec00ff157b82 */ /* 0x000e220000000800 */
[----:B------:R-:W-:Y:S01]  /*25510*/  SEL R12, R8, R2, !P3 ;  /* 0x00000002080c7207 */ /* 0x000fe20005800000 */
[----:B------:R-:W-:Y:S01]  /*25520*/  IMAD R2, R20, R24, RZ ;  /* 0x0000001814027224 */ /* 0x000fe200078e02ff */
[----:B------:R1:W-:Y:S01]  /*25530*/  STL [R1+0x170], R0 ;  /* 0x0001700001007387 */ /* 0x0003e20000100800 */
[----:B------:R-:W-:-:S02]  /*25540*/  SEL R13, R8, R88, !P3 ;  /* 0x00000058080d7207 */ /* 0x000fc40005800000 */
[----:B------:R-:W-:Y:S01]  /*25550*/  SEL R10, R8, R4, !P3 ;  /* 0x00000004080a7207 */ /* 0x000fe20005800000 */
[----:B------:R-:W4:Y:S01]  /*25560*/  LDL.LU R88, [R1+0x148] ;  /* 0x0001480001587983 */ /* 0x000f220000300800 */
[----:B------:R-:W-:Y:S01]  /*25570*/  IMAD R4, R18, R24, RZ ;  /* 0x0000001812047224 */ /* 0x000fe200078e02ff */
[C---:B------:R-:W-:Y:S02]  /*25580*/  SEL R15, R8.reuse, R92, !P3 ;  /* 0x0000005c080f7207 */ /* 0x040fe40005800000 */
[----:B------:R-:W-:Y:S01]  /*25590*/  SEL R14, R8, R93, !P3 ;  /* 0x0000005d080e7207 */ /* 0x000fe20005800000 */
[-C--:B------:R-:W-:Y:S01]  /*255a0*/  IMAD R7, R12, R24.reuse, RZ ;  /* 0x000000180c077224 */ /* 0x080fe200078e02ff */
[----:B------:R-:W0:Y:S01]  /*255b0*/  LDC R20, c[0x0][0x3b0] ;  /* 0x0000ec00ff147b82 */ /* 0x000e220000000800 */
[-C--:B-1----:R-:W-:Y:S01]  /*255c0*/  IMAD R0, R19, R24.reuse, RZ ;  /* 0x0000001813007224 */ /* 0x082fe200078e02ff */
[----:B------:R1:W-:Y:S04]  /*255d0*/  STL [R1+0x178], R2 ;  /* 0x0001780201007387 */ /* 0x0003e80000100800 */
[----:B------:R1:W-:Y:S01]  /*255e0*/  STL [R1+0x17c], R0 ;  /* 0x00017c0001007387 */ /* 0x0003e20000100800 */
[-C--:B------:R-:W-:Y:S01]  /*255f0*/  IMAD R13, R13, R24.reuse, RZ ;  /* 0x000000180d0d7224 */ /* 0x080fe200078e02ff */
[----:B------:R-:W0:Y:S02]  /*25600*/  LDC R18, c[0x0][0x3b0] ;  /* 0x0000ec00ff127b82 */ /* 0x000e240000000800 */
[----:B------:R1:W-:Y:S02]  /*25610*/  STL [R1+0x180], R4 ;  /* 0x0001800401007387 */ /* 0x0003e40000100800 */
[----:B-1----:R-:W-:-:S02]  /*25620*/  IMAD R2, R16, R24, RZ ;  /* 0x0000001810027224 */ /* 0x002fc400078e02ff */
[-C--:B------:R-:W-:Y:S02]  /*25630*/  IMAD R0, R17, R24.reuse, RZ ;  /* 0x0000001811007224 */ /* 0x080fe400078e02ff */
[----:B------:R-:W1:Y:S01]  /*25640*/  LDC R16, c[0x0][0x3b0] ;  /* 0x0000ec00ff107b82 */ /* 0x000e620000000800 */
[----:B------:R-:W-:Y:S02]  /*25650*/  IMAD R4, R15, R24, RZ ;  /* 0x000000180f047224 */ /* 0x000fe400078e02ff */
[----:B------:R-:W-:Y:S04]  /*25660*/  STL [R1+0x184], R0 ;  /* 0x0001840001007387 */ /* 0x000fe80000100800 */
[----:B------:R0:W-:Y:S01]  /*25670*/  STL [R1+0x18c], R2 ;  /* 0x00018c0201007387 */ /* 0x0001e20000100800 */
[----:B------:R-:W-:Y:S01]  /*25680*/  IMAD R10, R10, R26, RZ ;  /* 0x0000001a0a0a7224 */ /* 0x000fe200078e02ff */
[----:B------:R-:W1:Y:S02]  /*25690*/  LDC R15, c[0x0][0x3b0] ;  /* 0x0000ec00ff0f7b82 */ /* 0x000e640000000800 */
[----:B0-----:R-:W4:Y:S01]  /*256a0*/  LDL R2, [R1+0x314c] ;  /* 0x00314c0001027983 */ /* 0x001f220000100800 */
[----:B------:R-:W-:-:S05]  /*256b0*/  IMAD R0, R14, R24, RZ ;  /* 0x000000180e007224 */ /* 0x000fca00078e02ff */
[----:B------:R-:W0:Y:S01]  /*256c0*/  LDC R17, c[0x0][0x3b0] ;  /* 0x0000ec00ff117b82 */ /* 0x000e220000000800 */
[----:B------:R1:W-:Y:S07]  /*256d0*/  STL [R1+0x164], R4 ;  /* 0x0001640401007387 */ /* 0x0003ee0000100800 */
[----:B------:R-:W0:Y:S01]  /*256e0*/  LDC R14, c[0x0][0x3b0] ;  /* 0x0000ec00ff0e7b82 */ /* 0x000e220000000800 */
[----:B-1----:R-:W4:Y:S04]  /*256f0*/  LDL R4, [R1+0x3168] ;  /* 0x0031680001047983 */ /* 0x002f280000100800 */
[----:B------:R1:W-:Y:S03]  /*25700*/  STL [R1+0x190], R0 ;  /* 0x0001900001007387 */ /* 0x0003e60000100800 */
[----:B------:R-:W0:Y:S01]  /*25710*/  LDC R19, c[0x0][0x3b0] ;  /* 0x0000ec00ff137b82 */ /* 0x000e220000000800 */
[----:B------:R-:W-:Y:S04]  /*25720*/  STL [R1+0x194], R13 ;  /* 0x0001940d01007387 */ /* 0x000fe80000100800 */
[----:B------:R1:W-:Y:S01]  /*25730*/  STL [R1+0x198], R7 ;  /* 0x0001980701007387 */ /* 0x0003e20000100800 */
[----:B------:R-:W-:Y:S01]  /*25740*/  PRMT R40, RZ, 0x7610, R40 ;  /* 0x00007610ff287816 */ /* 0x000fe20000000028 */
[----:B-1----:R-:W-:Y:S01]  /*25750*/  IMAD R0, R11, R24, RZ ;  /* 0x000000180b007224 */ /* 0x002fe200078e02ff */
[----:B------:R-:W-:Y:S01]  /*25760*/  PRMT R39, RZ, 0x7610, R39 ;  /* 0x00007610ff277816 */ /* 0x000fe20000000027 */
[----:B------:R-:W1:Y:S03]  /*25770*/  LDC R26, c[0x0][0x3b0] ;  /* 0x0000ec00ff1a7b82 */ /* 0x000e660000000800 */
[----:B------:R0:W-:Y:S01]  /*25780*/  STL [R1+0x1a0], R0 ;  /* 0x0001a00001007387 */ /* 0x0001e20000100800 */
[----:B------:R-:W-:-:S03]  /*25790*/  IMAD R7, R9, R25, RZ ;  /* 0x0000001909077224 */ /* 0x000fc600078e02ff */
[----:B------:R3:W-:Y:S01]  /*257a0*/  STL [R1+0x1a8], R10 ;  /* 0x0001a80a01007387 */ /* 0x0007e20000100800 */
[----:B------:R-:W0:Y:S03]  /*257b0*/  LDC R13, c[0x0][0x3b0] ;  /* 0x0000ec00ff0d7b82 */ /* 0x000e260000000800 */
[----:B------:R0:W-:Y:S04]  /*257c0*/  STL [R1+0x1b0], R7 ;  /* 0x0001b00701007387 */ /* 0x0001e80000100800 */
[----:B------:R-:W4:Y:S01]  /*257d0*/  LDL.LU R92, [R1+0x154] ;  /* 0x00015400015c7983 */ /* 0x000f220000300800 */
[----:B--2---:R-:W-:Y:S01]  /*257e0*/  @P4 IMAD.MOV.U32 R11, RZ, RZ, R89 ;  /* 0x000000ffff0b4224 */ /* 0x004fe200078e0059 */
[----:B0-----:R-:W-:-:S02]  /*257f0*/  LOP3.LUT R0, R37, 0x16, RZ, 0xfc, !PT ;  /* 0x0000001625007812 */ /* 0x001fc400078efcff */
[----:B------:R-:W2:Y:S01]  /*25800*/  LDL.LU R89, [R1+0x158] ;  /* 0x0001580001597983 */ /* 0x000ea20000300800 */
[----:B------:R-:W-:Y:S01]  /*25810*/  PRMT R38, RZ, 0x7610, R38 ;  /* 0x00007610ff267816 */ /* 0x000fe20000000026 */
[----:B---3--:R-:W-:Y:S01]  /*25820*/  @P4 IMAD.MOV.U32 R10, RZ, RZ, R91 ;  /* 0x000000ffff0a4224 */ /* 0x008fe200078e005b */
[----:B------:R-:W-:Y:S01]  /*25830*/  PRMT R36, RZ, 0x7610, R36 ;  /* 0x00007610ff247816 */ /* 0x000fe20000000024 */
[----:B------:R-:W3:Y:S01]  /*25840*/  LDL.LU R91, [R1+0x15c] ;  /* 0x00015c00015b7983 */ /* 0x000ee20000300800 */
[----:B------:R-:W-:Y:S01]  /*25850*/  PRMT R35, RZ, 0x7610, R35 ;  /* 0x00007610ff237816 */ /* 0x000fe20000000023 */
[----:B------:R-:W0:Y:S02]  /*25860*/  LDC R25, c[0x0][0x3b0] ;  /* 0x0000ec00ff197b82 */ /* 0x000e240000000800 */
[----:B------:R-:W3:Y:S04]  /*25870*/  LDL.LU R93, [R1+0x174] ;  /* 0x00017400015d7983 */ /* 0x000ee80000300800 */
[----:B------:R4:W3:Y:S02]  /*25880*/  @P4 LDG.E.U16 R45, desc[UR6][R10.64] ;  /* 0x000000060a2d4981 */ /* 0x0008e4000c1e1500 */
[----:B----4-:R-:W-:-:S02]  /*25890*/  SEL R11, R8, R5, !P3 ;  /* 0x00000005080b7207 */ /* 0x010fc40005800000 */
[----:B------:R-:W4:Y:S01]  /*258a0*/  LDL R5, [R1+0x312c] ;  /* 0x00312c0001057983 */ /* 0x000f220000100800 */
[----:B------:R-:W-:-:S03]  /*258b0*/  SEL R10, R8, R90, !P3 ;  /* 0x0000005a080a7207 */ /* 0x000fc60005800000 */
[----:B------:R-:W4:Y:S01]  /*258c0*/  LDL R90, [R1+0x3148] ;  /* 0x00314800015a7983 */ /* 0x000f220000100800 */
[----:B------:R-:W-:Y:S02]  /*258d0*/  SEL R12, R8, R87, !P3 ;  /* 0x00000057080c7207 */ /* 0x000fe40005800000 */
[----:B------:R-:W-:-:S03]  /*258e0*/  ISETP.LT.AND P4, PT, R0, R72, P0 ;  /* 0x000000480000720c */ /* 0x000fc60000781270 */
[----:B------:R-:W-:Y:S02]  /*258f0*/  IMAD R7, R12, R27, RZ ;  /* 0x0000001b0c077224 */ /* 0x000fe400078e02ff */
[----:B------:R-:W-:Y:S01]  /*25900*/  IMAD R0, R11, R28, RZ ;  /* 0x0000001c0b007224 */ /* 0x000fe200078e02ff */
[----:B------:R-:W-:Y:S02]  /*25910*/  PRMT R34, RZ, 0x7610, R34 ;  /* 0x00007610ff227816 */ /* 0x000fe40000000022 */
[----:B------:R-:W-:Y:S01]  /*25920*/  SEL R9, R8, R88, !P3 ;  /* 0x0000005808097207 */ /* 0x000fe20005800000 */
[----:B------:R0:W-:Y:S01]  /*25930*/  STL [R1+0x1a4], R7 ;  /* 0x0001a40701007387 */ /* 0x0001e20000100800 */
[----:B------:R-:W-:Y:S01]  /*25940*/  IMAD R10, R10, R29, RZ ;  /* 0x0000001d0a0a7224 */ /* 0x000fe200078e02ff */
[----:B------:R-:W-:Y:S01]  /*25950*/  PRMT R33, RZ, 0x7610, R33 ;  /* 0x00007610ff217816 */ /* 0x000fe20000000021 */
[----:B------:R-:W1:Y:S01]  /*25960*/  LDC R27, c[0x0][0x3b0] ;  /* 0x0000ec00ff1b7b82 */ /* 0x000e620000000800 */
[----:B------:R-:W-:Y:S01]  /*25970*/  STL [R1+0x160], R0 ;  /* 0x0001600001007387 */ /* 0x000fe20000100800 */
[----:B0-----:R-:W-:-:S03]  /*25980*/  IMAD R7, R9, R30, RZ ;  /* 0x0000001e09077224 */ /* 0x001fc600078e02ff */
[----:B------:R0:W-:Y:S01]  /*25990*/  STL [R1+0x1ac], R10 ;  /* 0x0001ac0a01007387 */ /* 0x0001e20000100800 */
[----:B------:R-:W-:Y:S02]  /*259a0*/  PRMT R32, RZ, 0x7610, R32 ;  /* 0x00007610ff207816 */ /* 0x000fe40000000020 */
[----:B------:R-:W1:Y:S01]  /*259b0*/  LDC R28, c[0x0][0x3b0] ;  /* 0x0000ec00ff1c7b82 */ /* 0x000e620000000800 */
[----:B------:R0:W-:Y:S04]  /*259c0*/  STL [R1+0x1b4], R7 ;  /* 0x0001b40701007387 */ /* 0x0001e80000100800 */
[----:B------:R-:W4:Y:S01]  /*259d0*/  LDL.LU R87, [R1+0x188] ;  /* 0x0001880001577983 */ /* 0x000f220000300800 */
[----:B------:R-:W-:-:S03]  /*259e0*/  @P4 IMAD.MOV.U32 R11, RZ, RZ, R2 ;  /* 0x000000ffff0b4224 */ /* 0x000fc600078e0002 */
[----:B------:R-:W4:Y:S01]  /*259f0*/  LDL.LU R2, [R1+0x19c] ;  /* 0x00019c0001027983 */ /* 0x000f220000300800 */
[----:B0-----:R-:W-:-:S03]  /*25a00*/  @P4 IMAD.MOV.U32 R10, RZ, RZ, R4 ;  /* 0x000000ffff0a4224 */ /* 0x001fc600078e0004 */
[----:B------:R-:W4:Y:S04]  /*25a10*/  LDL.LU R4, [R1+0x1c4] ;  /* 0x0001c40001047983 */ /* 0x000f280000300800 */
[----:B------:R-:W4:Y:S04]  /*25a20*/  LDL.LU R88, [R1+0x1c8] ;  /* 0x0001c80001587983 */ /* 0x000f280000300800 */
[----:B------:R2:W4:Y:S01]  /*25a30*/  @P4 LDG.E.U16 R44, desc[UR6][R10.64] ;  /* 0x000000060a2c4981 */ /* 0x000522000c1e1500 */
[----:B------:R-:W-:-:S04]  /*25a40*/  LOP3.LUT R0, R37, 0x1e, RZ, 0xfc, !PT ;  /* 0x0000001e25007812 */ /* 0x000fc800078efcff */
[----:B------:R-:W-:Y:S02]  /*25a50*/  ISETP.LT.AND P4, PT, R0, R72, P0 ;  /* 0x000000480000720c */ /* 0x000fe40000781270 */
[----:B------:R-:W-:-:S05]  /*25a60*/  SEL R12, R8, R92, !P3 ;  /* 0x0000005c080c7207 */ /* 0x000fca0005800000 */
[----:B------:R-:W-:Y:S02]  /*25a70*/  IMAD R7, R12, R13, RZ ;  /* 0x0000000d0c077224 */ /* 0x000fe400078e02ff */
[----:B------:R-:W0:Y:S01]  /*25a80*/  LDC R13, c[0x0][0x3b0] ;  /* 0x0000ec00ff0d7b82 */ /* 0x000e220000000800 */
[C---:B--2---:R-:W-:Y:S02]  /*25a90*/  SEL R11, R8.reuse, R89, !P3 ;  /* 0x00000059080b7207 */ /* 0x044fe40005800000 */
[----:B------:R-:W2:Y:S01]  /*25aa0*/  LDL R89, [R1+0x310c] ;  /* 0x00310c0001597983 */ /* 0x000ea20000100800 */
[----:B---3--:R-:W-:-:S03]  /*25ab0*/  SEL R10, R8, R91, !P3 ;  /* 0x0000005b080a7207 */ /* 0x008fc60005800000 */
[----:B------:R-:W3:Y:S01]  /*25ac0*/  LDL R91, [R1+0x3128] ;  /* 0x00312800015b7983 */ /* 0x000ee20000100800 */
[----:B------:R-:W-:Y:S01]  /*25ad0*/  SEL R9, R8, R93, !P3 ;  /* 0x0000005d08097207 */ /* 0x000fe20005800000 */
[----:B------:R-:W-:Y:S02]  /*25ae0*/  IMAD R0, R11, R14, RZ ;  /* 0x0000000e0b007224 */ /* 0x000fe400078e02ff */
[----:B------:R0:W-:Y:S01]  /*25af0*/  STL [R1+0x158], R7 ;  /* 0x0001580701007387 */ /* 0x0001e20000100800 */
[----:B------:R-:W-:Y:S01]  /*25b00*/  IMAD R10, R10, R16, RZ ;  /* 0x000000100a0a7224 */ /* 0x000fe200078e02ff */
[----:B------:R-:W1:Y:S02]  /*25b10*/  LDC R14, c[0x0][0x3b0] ;  /* 0x0000ec00ff0e7b82 */ /* 0x000e640000000800 */
[----:B------:R-:W-:Y:S01]  /*25b20*/  STL [R1+0x15c], R0 ;  /* 0x00015c0001007387 */ /* 0x000fe20000100800 */
[----:B0-----:R-:W-:-:S03]  /*25b30*/  IMAD R7, R9, R15, RZ ;  /* 0x0000000f09077224 */ /* 0x001fc600078e02ff */
[----:B------:R0:W-:Y:S02]  /*25b40*/  STL [R1+0x1b8], R10 ;  /* 0x0001b80a01007387 */ /* 0x0001e40000100800 */
[----:B------:R-:W1:Y:S02]  /*25b50*/  LDC R15, c[0x0][0x3b0] ;  /* 0x0000ec00ff0f7b82 */ /* 0x000e640000000800 */
[----:B------:R1:W-:Y:S01]  /*25b60*/  STL [R1+0x1bc], R7 ;  /* 0x0001bc0701007387 */ /* 0x0003e20000100800 */
[----:B----4-:R-:W-:-:S03]  /*25b70*/  @P4 IMAD.MOV.U32 R11, RZ, RZ, R5 ;  /* 0x000000ffff0b4224 */ /* 0x010fc600078e0005 */
[----:B------:R-:W4:Y:S02]  /*25b80*/  LDL.LU R92, [R1+0x1d8] ;  /* 0x0001d800015c7983 */ /* 0x000f240000300800 */
[----:B------:R-:W1:Y:S02]  /*25b90*/  LDC R16, c[0x0][0x3b0] ;  /* 0x0000ec00ff107b82 */ /* 0x000e640000000800 */
[----:B------:R-:W4:Y:S01]  /*25ba0*/  LDL.LU R5, [R1+0x1e0] ;  /* 0x0001e00001057983 */ /* 0x000f220000300800 */
[----:B0-----:R-:W-:-:S03]  /*25bb0*/  @P4 IMAD.MOV.U32 R10, RZ, RZ, R90 ;  /* 0x000000ffff0a4224 */ /* 0x001fc600078e005a */
[----:B------:R-:W4:Y:S04]  /*25bc0*/  LDL.LU R90, [R1+0x204] ;  /* 0x00020400015a7983 */ /* 0x000f280000300800 */
[----:B------:R-:W4:Y:S04]  /*25bd0*/  LDL.LU R93, [R1+0x208] ;  /* 0x00020800015d7983 */ /* 0x000f280000300800 */
[----:B------:R0:W4:Y:S01]  /*25be0*/  @P4 LDG.E.U16 R43, desc[UR6][R10.64] ;  /* 0x000000060a2b4981 */ /* 0x000122000c1e1500 */
[----:B------:R-:W-:-:S04]  /*25bf0*/  LOP3.LUT R0, R37, 0x26, RZ, 0xfc, !PT ;  /* 0x0000002625007812 */ /* 0x000fc800078efcff */
[----:B------:R-:W-:Y:S02]  /*25c00*/  ISETP.LT.AND P4, PT, R0, R72, P0 ;  /* 0x000000480000720c */ /* 0x000fe40000781270 */
[C---:B0-----:R-:W-:Y:S02]  /*25c10*/  SEL R11, R8.reuse, R2, !P3 ;  /* 0x00000002080b7207 */ /* 0x041fe40005800000 */
[----:B------:R-:W4:Y:S01]  /*25c20*/  LDL R2, [R1+0x30e8] ;  /* 0x0030e80001027983 */ /* 0x000f220000100800 */
[----:B------:R-:W-:-:S03]  /*25c30*/  SEL R10, R8, R4, !P3 ;  /* 0x00000004080a7207 */ /* 0x000fc60005800000 */
[----:B------:R-:W4:Y:S01]  /*25c40*/  LDL R4, [R1+0x3108] ;  /* 0x0031080001047983 */ /* 0x000f220000100800 */
[C---:B------:R-:W-:Y:S02]  /*25c50*/  SEL R12, R8.reuse, R87, !P3 ;  /* 0x00000057080c7207 */ /* 0x040fe40005800000 */
[----:B------:R-:W-:-:S03]  /*25c60*/  SEL R9, R8, R88, !P3 ;  /* 0x0000005808097207 */ /* 0x000fc60005800000 */
[----:B-1----:R-:W-:Y:S02]  /*25c70*/  IMAD R7, R12, R17, RZ ;  /* 0x000000110c077224 */ /* 0x002fe400078e02ff */
[----:B------:R-:W-:Y:S01]  /*25c80*/  IMAD R0, R11, R18, RZ ;  /* 0x000000120b007224 */ /* 0x000fe200078e02ff */
[----:B------:R-:W0:Y:S01]  /*25c90*/  LDC R17, c[0x0][0x3b0] ;  /* 0x0000ec00ff117b82 */ /* 0x000e220000000800 */
[----:B------:R-:W-:Y:S01]  /*25ca0*/  IMAD R10, R10, R20, RZ ;  /* 0x000000140a0a7224 */ /* 0x000fe200078e02ff */
[----:B------:R1:W-:Y:S04]  /*25cb0*/  STL [R1+0x174], R7 ;  /* 0x0001740701007387 */ /* 0x0003e80000100800 */
[----:B------:R0:W-:Y:S02]  /*25cc0*/  STL [R1+0x154], R0 ;  /* 0x0001540001007387 */ /* 0x0001e40000100800 */
[----:B------:R-:W0:Y:S01]  /*25cd0*/  LDC R20, c[0x0][0x3b0] ;  /* 0x0000ec00ff147b82 */ /* 0x000e220000000800 */
[----:B-1----:R-:W-:Y:S01]  /*25ce0*/  IMAD R7, R9, R19, RZ ;  /* 0x0000001309077224 */ /* 0x002fe200078e02ff */
[----:B------:R3:W-:Y:S01]  /*25cf0*/  STL [R1+0x19c], R10 ;  /* 0x00019c0a01007387 */ /* 0x0007e20000100800 */
[----:B--2---:R-:W-:-:S03]  /*25d00*/  @P4 IMAD.MOV.U32 R11, RZ, RZ, R89 ;  /* 0x000000ffff0b4224 */ /* 0x004fc600078e0059 */
[----:B------:R1:W-:Y:S01]  /*25d10*/  STL [R1+0x1c4], R7 ;  /* 0x0001c40701007387 */ /* 0x0003e20000100800 */
[----:B0-----:R-:W-:Y:S01]  /*25d20*/  LOP3.LUT R0, R37, 0x2e, RZ, 0xfc, !PT ;  /* 0x0000002e25007812 */ /* 0x001fe200078efcff */
[----:B------:R-:W0:Y:S01]  /*25d30*/  LDC R18, c[0x0][0x3b0] ;  /* 0x0000ec00ff127b82 */ /* 0x000e220000000800 */
[----:B---3--:R-:W-:Y:S01]  /*25d40*/  @P4 IMAD.MOV.U32 R10, RZ, RZ, R91 ;  /* 0x000000ffff0a4224 */ /* 0x008fe200078e005b */
[----:B------:R-:W2:Y:S04]  /*25d50*/  LDL.LU R87, [R1+0x218] ;  /* 0x0002180001577983 */ /* 0x000ea80000300800 */
[----:B------:R-:W3:Y:S02]  /*25d60*/  LDL.LU R89, [R1+0x220] ;  /* 0x0002200001597983 */ /* 0x000ee40000300800 */
[----:B------:R-:W0:Y:S02]  /*25d70*/  LDC R19, c[0x0][0x3b0] ;  /* 0x0000ec00ff137b82 */ /* 0x000e240000000800 */
[----:B------:R-:W3:Y:S04]  /*25d80*/  LDL.LU R91, [R1+0x228] ;  /* 0x00022800015b7983 */ /* 0x000ee80000300800 */
[----:B------:R-:W3:Y:S04]  /*25d90*/  LDL.LU R88, [R1+0x22c] ;  /* 0x00022c0001587983 */ /* 0x000ee80000300800 */
[----:B------:R4:W3:Y:S02]  /*25da0*/  @P4 LDG.E.U16 R42, desc[UR6][R10.64] ;  /* 0x000000060a2a4981 */ /* 0x0008e4000c1e1500 */
[----:B----4-:R-:W-:-:S02]  /*25db0*/  SEL R11, R8, R5, !P3 ;  /* 0x00000005080b7207 */ /* 0x010fc40005800000 */
[----:B------:R-:W4:Y:S01]  /*25dc0*/  LDL R5, [R1+0x30c8] ;  /* 0x0030c80001057983 */ /* 0x000f220000100800 */
[----:B------:R-:W-:-:S03]  /*25dd0*/  SEL R10, R8, R90, !P3 ;  /* 0x0000005a080a7207 */ /* 0x000fc60005800000 */
[----:B------:R-:W4:Y:S01]  /*25de0*/  LDL R90, [R1+0x30e4] ;  /* 0x0030e400015a7983 */ /* 0x000f220000100800 */
[----:B------:R-:W-:Y:S02]  /*25df0*/  SEL R12, R8, R92, !P3 ;  /* 0x0000005c080c7207 */ /* 0x000fe40005800000 */
[----:B------:R-:W-:Y:S02]  /*25e00*/  ISETP.LT.AND P4, PT, R0, R72, P0 ;  /* 0x000000480000720c */ /* 0x000fe40000781270 */
[----:B------:R-:W-:Y:S01]  /*25e10*/  SEL R9, R8, R93, !P3 ;  /* 0x0000005d08097207 */ /* 0x000fe20005800000 */
[----:B-1----:R-:W-:Y:S02]  /*25e20*/  IMAD R7, R12, R13, RZ ;  /* 0x0000000d0c077224 */ /* 0x002fe400078e02ff */
[----:B------:R-:W-:Y:S01]  /*25e30*/  IMAD R0, R11, R14, RZ ;  /* 0x0000000e0b007224 */ /* 0x000fe200078e02ff */
[----:B------:R-:W1:Y:S01]  /*25e40*/  LDC R13, c[0x0][0x3b0] ;  /* 0x0000ec00ff0d7b82 */ /* 0x000e620000000800 */
[----:B------:R-:W-:Y:S01]  /*25e50*/  IMAD R10, R10, R21, RZ ;  /* 0x000000150a0a7224 */ /* 0x000fe200078e02ff */
[----:B------:R0:W-:Y:S04]  /*25e60*/  STL [R1+0x188], R7 ;  /* 0x0001880701007387 */ /* 0x0001e80000100800 */
[----:B------:R1:W-:Y:S02]  /*25e70*/  STL [R1+0x1c0], R0 ;  /* 0x0001c00001007387 */ /* 0x0003e40000100800 */
[----:B------:R-:W2:Y:S01]  /*25e80*/  LDC R14, c[0x0][0x3b0] ;  /* 0x0000ec00ff0e7b82 */ /* 0x000ea20000000800 */
[----:B0-----:R-:W-:Y:S01]  /*25e90*/  IMAD R7, R9, R15, RZ ;  /* 0x0000000f09077224 */ /* 0x001fe200078e02ff */
[----:B------:R0:W-:Y:S01]  /*25ea0*/  STL [R1+0x1cc], R10 ;  /* 0x0001cc0a01007387 */ /* 0x0001e20000100800 */
[----:B------:R-:W-:-:S03]  /*25eb0*/  @P4 IMAD.MOV.U32 R11, RZ, RZ, R2 ;  /* 0x000000ffff0b4224 */ /* 0x000fc600078e0002 */
[----:B------:R0:W-:Y:S01]  /*25ec0*/  STL [R1+0x1d8], R7 ;  /* 0x0001d80701007387 */ /* 0x0001e20000100800 */
[----:B-1----:R-:W-:Y:S01]  /*25ed0*/  LOP3.LUT R0, R37, 0x36, RZ, 0xfc, !PT ;  /* 0x0000003625007812 */ /* 0x002fe200078efcff */
[----:B------:R-:W1:Y:S02]  /*25ee0*/  LDC R21, c[0x0][0x3b0] ;  /* 0x0000ec00ff157b82 */ /* 0x000e640000000800 */
[----:B------:R-:W4:Y:S04]  /*25ef0*/  LDL.LU R92, [R1+0x250] ;  /* 0x00025000015c7983 */ /* 0x000f280000300800 */
[----:B------:R-:W4:Y:S02]  /*25f00*/  LDL.LU R2, [R1+0x254] ;  /* 0x0002540001027983 */ /* 0x000f240000300800 */
[----:B------:R-:W1:Y:S01]  /*25f10*/  LDC R15, c[0x0][0x3b0] ;  /* 0x0000ec00ff0f7b82 */ /* 0x000e620000000800 */
[----:B0-----:R-:W-:-:S02]  /*25f20*/  @P4 IMAD.MOV.U32 R10, RZ, RZ, R4 ;  /* 0x000000ffff0a4224 */ /* 0x001fc400078e0004 */
[----:B------:R-:W4:Y:S04]  /*25f30*/  LDL.LU R4, [R1+0x260] ;  /* 0x0002600001047983 */ /* 0x000f280000300800 */
[----:B------:R-:W4:Y:S04]  /*25f40*/  LDL.LU R93, [R1+0x264] ;  /* 0x00026400015d7983 */ /* 0x000f280000300800 */
[----:B------:R3:W4:Y:S01]  /*25f50*/  @P4 LDG.E.U16 R41, desc[UR6][R10.64] ;  /* 0x000000060a294981 */ /* 0x000722000c1e1500 */
[----:B------:R-:W-:Y:S02]  /*25f60*/  ISETP.LT.AND P4, PT, R0, R72, P0 ;  /* 0x000000480000720c */ /* 0x000fe40000781270 */
[----:B--2---:R-:W-:-:S02]  /*25f70*/  SEL R12, R8, R87, !P3 ;  /* 0x00000057080c7207 */ /* 0x004fc40005800000 */
[C---:B---3--:R-:W-:Y:S02]  /*25f80*/  SEL R11, R8.reuse, R89, !P3 ;  /* 0x00000059080b7207 */ /* 0x048fe40005800000 */
[----:B------:R-:W2:Y:S01]  /*25f90*/  LDL R89, [R1+0x30a8] ;  /* 0x0030a80001597983 */ /* 0x000ea20000100800 */
[----:B------:R-:W-:-:S03]  /*25fa0*/  SEL R10, R8, R91, !P3 ;  /* 0x0000005b080a7207 */ /* 0x000fc60005800000 */
[----:B------:R-:W3:Y:S01]  /*25fb0*/  LDL R91, [R1+0x30c4] ;  /* 0x0030c400015b7983 */ /* 0x000ee20000100800 */
[----:B------:R-:W-:Y:S01]  /*25fc0*/  IMAD R7, R12, R16, RZ ;  /* 0x000000100c077224 */ /* 0x000fe200078e02ff */
[----:B------:R-:W-:Y:S01]  /*25fd0*/  SEL R9, R8, R88, !P3 ;  /* 0x0000005808097207 */ /* 0x000fe20005800000 */
        /* <DEDUP_REMOVED lines=8> */
[----:B----4-:R-:W-:Y:S01]  /*26060*/  @P4 IMAD.MOV.U32 R11, RZ, RZ, R5 ;  /* 0x000000ffff0b4224 */ /* 0x010fe200078e0005 */
[----:B------:R-:W-:-:S02]  /*26070*/  LOP3.LUT R0, R37, 0x3e, RZ, 0xfc, !PT ;  /* 0x0000003e25007812 */ /* 0x000fc400078efcff */
[----:B------:R4:W-:Y:S02]  /*26080*/  STL [R1+0x1e0], R7 ;  /* 0x0001e00701007387 */ /* 0x0009e40000100800 */
[----:B------:R-:W0:Y:S02]  /*26090*/  LDC R18, c[0x0][0x3b0] ;  /* 0x0000ec00ff127b82 */ /* 0x000e240000000800 */
[----:B------:R-:W3:Y:S04]  /*260a0*/  LDL.LU R87, [R1+0x268] ;  /* 0x0002680001577983 */ /* 0x000ee80000300800 */
[----:B------:R-:W3:Y:S01]  /*260b0*/  LDL.LU R5, [R1+0x26c] ;  /* 0x00026c0001057983 */ /* 0x000ee20000300800 */
[----:B-1----:R-:W-:Y:S01]  /*260c0*/  @P4 IMAD.MOV.U32 R10, RZ, RZ, R90 ;  /* 0x000000ffff0a4224 */ /* 0x002fe200078e005a */
[----:B------:R-:W1:Y:S02]  /*260d0*/  LDC R17, c[0x0][0x3b0] ;  /* 0x0000ec00ff117b82 */ /* 0x000e640000000800 */
[----:B------:R-:W3:Y:S04]  /*260e0*/  LDL.LU R90, [R1+0x270] ;  /* 0x00027000015a7983 */ /* 0x000ee80000300800 */
[----:B------:R-:W3:Y:S04]  /*260f0*/  LDL.LU R88, [R1+0x274] ;  /* 0x0002740001587983 */ /* 0x000ee80000300800 */
[----:B------:R0:W3:Y:S01]  /*26100*/  @P4 LDG.E.U16 R40, desc[UR6][R10.64] ;  /* 0x000000060a284981 */ /* 0x0000e2000c1e1500 */
[----:B------:R-:W-:-:S02]  /*26110*/  ISETP.LT.AND P4, PT, R0, R72, P0 ;  /* 0x000000480000720c */ /* 0x000fc40000781270 */
[C---:B0-----:R-:W-:Y:S02]  /*26120*/  SEL R11, R8.reuse, R2, !P3 ;  /* 0x00000002080b7207 */ /* 0x041fe40005800000 */
[----:B------:R-:W3:Y:S01]  /*26130*/  LDL R2, [R1+0x3088] ;  /* 0x0030880001027983 */ /* 0x000ee20000100800 */
[----:B------:R-:W-:-:S03]  /*26140*/  SEL R10, R8, R4, !P3 ;  /* 0x00000004080a7207 */ /* 0x000fc60005800000 */
[----:B------:R-:W3:Y:S01]  /*26150*/  LDL R4, [R1+0x30a4] ;  /* 0x0030a40001047983 */ /* 0x000ee20000100800 */
[C---:B------:R-:W-:Y:S02]  /*26160*/  SEL R12, R8.reuse, R92, !P3 ;  /* 0x0000005c080c7207 */ /* 0x040fe40005800000 */
[----:B------:R-:W-:-:S03]  /*26170*/  SEL R9, R8, R93, !P3 ;  /* 0x0000005d08097207 */ /* 0x000fc60005800000 */
[----:B----4-:R-:W-:Y:S02]  /*26180*/  IMAD R7, R12, R13, RZ ;  /* 0x0000000d0c077224 */ /* 0x010fe400078e02ff */
[----:B------:R-:W-:Y:S01]  /*26190*/  IMAD R0, R11, R14, RZ ;  /* 0x0000000e0b007224 */ /* 0x000fe200078e02ff */
[----:B------:R-:W0:Y:S01]  /*261a0*/  LDC R13, c[0x0][0x3b0] ;  /* 0x0000ec00ff0d7b82 */ /* 0x000e220000000800 */
[----:B------:R-:W-:Y:S01]  /*261b0*/  IMAD R10, R10, R21, RZ ;  /* 0x000000150a0a7224 */ /* 0x000fe200078e02ff */
[----:B------:R4:W-:Y:S04]  /*261c0*/  STL [R1+0x1d0], R7 ;  /* 0x0001d00701007387 */ /* 0x0009e80000100800 */
[----:B------:R0:W-:Y:S02]  /*261d0*/  STL [R1+0x1dc], R0 ;  /* 0x0001dc0001007387 */ /* 0x0001e40000100800 */
[----:B------:R-:W0:Y:S01]  /*261e0*/  LDC R21, c[0x0][0x3b0] ;  /* 0x0000ec00ff157b82 */ /* 0x000e220000000800 */
[----:B----4-:R-:W-:Y:S01]  /*261f0*/  IMAD R7, R9, R19, RZ ;  /* 0x0000001309077224 */ /* 0x010fe200078e02ff */
[----:B------:R3:W-:Y:S01]  /*26200*/  STL [R1+0x1e8], R10 ;  /* 0x0001e80a01007387 */ /* 0x0007e20000100800 */
[----:B--2---:R-:W-:-:S03]  /*26210*/  @P4 IMAD.MOV.U32 R11, RZ, RZ, R89 ;  /* 0x000000ffff0b4224 */ /* 0x004fc600078e0059 */
[----:B------:R2:W-:Y:S01]  /*26220*/  STL [R1+0x1f4], R7 ;  /* 0x0001f40701007387 */ /* 0x0005e20000100800 */
[----:B0-----:R-:W-:Y:S01]  /*26230*/  LOP3.LUT R0, R37, 0x46, RZ, 0xfc, !PT ;  /* 0x0000004625007812 */ /* 0x001fe200078efcff */
[----:B------:R-:W0:Y:S01]  /*26240*/  LDC R19, c[0x0][0x3b0] ;  /* 0x0000ec00ff137b82 */ /* 0x000e220000000800 */
[----:B---3--:R-:W-:Y:S01]  /*26250*/  @P4 IMAD.MOV.U32 R10, RZ, RZ, R91 ;  /* 0x000000ffff0a4224 */ /* 0x008fe200078e005b */
[----:B------:R-:W3:Y:S04]  /*26260*/  LDL.LU R92, [R1+0x278] ;  /* 0x00027800015c7983 */ /* 0x000ee80000300800 */
[----:B------:R-:W4:Y:S02]  /*26270*/  LDL.LU R89, [R1+0x27c] ;  /* 0x00027c0001597983 */ /* 0x000f240000300800 */
[----:B------:R-:W0:Y:S02]  /*26280*/  LDC R14, c[0x0][0x3b0] ;  /* 0x0000ec00ff0e7b82 */ /* 0x000e240000000800 */
[----:B------:R-:W4:Y:S04]  /*26290*/  LDL.LU R91, [R1+0x280] ;  /* 0x00028000015b7983 */ /* 0x000f280000300800 */
[----:B------:R-:W4:Y:S04]  /*262a0*/  LDL.LU R93, [R1+0x284] ;  /* 0x00028400015d7983 */ /* 0x000f280000300800 */
[----:B------:R1:W4:Y:S02]  /*262b0*/  @P4 LDG.E.U16 R39, desc[UR6][R10.64] ;  /* 0x000000060a274981 */ /* 0x000324000c1e1500 */
[----:B-1----:R-:W-:-:S02]  /*262c0*/  SEL R11, R8, R5, !P3 ;  /* 0x00000005080b7207 */ /* 0x002fc40005800000 */
[----:B------:R-:W4:Y:S01]  /*262d0*/  LDL R5, [R1+0x3068] ;  /* 0x0030680001057983 */ /* 0x000f220000100800 */
[----:B------:R-:W-:-:S03]  /*262e0*/  SEL R10, R8, R90, !P3 ;  /* 0x0000005a080a7207 */ /* 0x000fc60005800000 */
[----:B------:R-:W4:Y:S01]  /*262f0*/  LDL R90, [R1+0x3084] ;  /* 0x00308400015a7983 */ /* 0x000f220000100800 */
[----:B------:R-:W-:Y:S02]  /*26300*/  SEL R12, R8, R87, !P3 ;  /* 0x00000057080c7207 */ /* 0x000fe40005800000 */
[----:B------:R-:W-:Y:S02]  /*26310*/  ISETP.LT.AND P4, PT, R0, R72, P0 ;  /* 0x000000480000720c */ /* 0x000fe40000781270 */
[----:B------:R-:W-:Y:S01]  /*26320*/  SEL R9, R8, R88, !P3 ;  /* 0x0000005808097207 */ /* 0x000fe20005800000 */
[----:B--2---:R-:W-:Y:S02]  /*26330*/  IMAD R7, R12, R15, RZ ;  /* 0x0000000f0c077224 */ /* 0x004fe400078e02ff */
[----:B------:R-:W-:Y:S01]  /*26340*/  IMAD R0, R11, R16, RZ ;  /* 0x000000100b007224 */ /* 0x000fe200078e02ff */
[----:B------:R-:W1:Y:S01]  /*26350*/  LDC R15, c[0x0][0x3b0] ;  /* 0x0000ec00ff0f7b82 */ /* 0x000e620000000800 */
[----:B------:R-:W-:Y:S01]  /*26360*/  IMAD R10, R10, R20, RZ ;  /* 0x000000140a0a7224 */ /* 0x000fe200078e02ff */
[----:B------:R2:W-:Y:S04]  /*26370*/  STL [R1+0x1e4], R7 ;  /* 0x0001e40701007387 */ /* 0x0005e80000100800 */
[----:B------:R0:W-:Y:S02]  /*26380*/  STL [R1+0x148], R0 ;  /* 0x0001480001007387 */ /* 0x0001e40000100800 */
[----:B------:R-:W1:Y:S01]  /*26390*/  LDC R20, c[0x0][0x3b0] ;  /* 0x0000ec00ff147b82 */ /* 0x000e620000000800 */
[----:B--2---:R-:W-:Y:S01]  /*263a0*/  IMAD R7, R9, R18, RZ ;  /* 0x0000001209077224 */ /* 0x004fe200078e02ff */
[----:B------:R2:W-:Y:S01]  /*263b0*/  STL [R1+0x1f0], R10 ;  /* 0x0001f00a01007387 */ /* 0x0005e20000100800 */
[----:B------:R-:W-:-:S03]  /*263c0*/  @P4 IMAD.MOV.U32 R11, RZ, RZ, R2 ;  /* 0x000000ffff0b4224 */ /* 0x000fc600078e0002 */
[----:B------:R1:W-:Y:S01]  /*263d0*/  STL [R1+0x1fc], R7 ;  /* 0x0001fc0701007387 */ /* 0x0003e20000100800 */
[----:B0-----:R-:W-:Y:S01]  /*263e0*/  LOP3.LUT R0, R37, 0x4e, RZ, 0xfc, !PT ;  /* 0x0000004e25007812 */ /* 0x001fe200078efcff */
[----:B------:R-:W0:Y:S02]  /*263f0*/  LDC R18, c[0x0][0x3b0] ;  /* 0x0000ec00ff127b82 */ /* 0x000e240000000800 */
[----:B------:R-:W4:Y:S01]  /*26400*/  LDL.LU R87, [R1+0x288] ;  /* 0x0002880001577983 */ /* 0x000f220000300800 */
[----:B--2---:R-:W-:-:S03]  /*26410*/  @P4 IMAD.MOV.U32 R10, RZ, RZ, R4 ;  /* 0x000000ffff0a4224 */ /* 0x004fc600078e0004 */
[----:B------:R-:W2:Y:S02]  /*26420*/  LDL.LU R2, [R1+0x28c] ;  /* 0x00028c0001027983 */ /* 0x000ea40000300800 */
[----:B------:R-:W0:Y:S02]  /*26430*/  LDC R16, c[0x0][0x3b0] ;  /* 0x0000ec00ff107b82 */ /* 0x000e240000000800 */
[----:B------:R-:W2:Y:S04]  /*26440*/  LDL.LU R4, [R1+0x290] ;  /* 0x0002900001047983 */ /* 0x000ea80000300800 */
[----:B------:R-:W2:Y:S04]  /*26450*/  LDL.LU R88, [R1+0x294] ;  /* 0x0002940001587983 */ /* 0x000ea80000300800 */
[----:B------:R4:W2:Y:S01]  /*26460*/  @P4 LDG.E.U16 R38, desc[UR6][R10.64] ;  /* 0x000000060a264981 */ /* 0x0008a2000c1e1500 */
[----:B------:R-:W-:-:S02]  /*26470*/  ISETP.LT.AND P4, PT, R0, R72, P0 ;  /* 0x000000480000720c */ /* 0x000fc40000781270 */
[C---:B---3--:R-:W-:Y:S02]  /*26480*/  SEL R12, R8.reuse, R92, !P3 ;  /* 0x0000005c080c7207 */ /* 0x048fe40005800000 */
[C---:B----4-:R-:W-:Y:S02]  /*26490*/  SEL R11, R8.reuse, R89, !P3 ;  /* 0x00000059080b7207 */ /* 0x050fe40005800000 */
[----:B------:R-:W3:Y:S01]  /*264a0*/  LDL R89, [R1+0x3048] ;  /* 0x0030480001597983 */ /* 0x000ee20000100800 */
[----:B------:R-:W-:-:S03]  /*264b0*/  SEL R10, R8, R91, !P3 ;  /* 0x0000005b080a7207 */ /* 0x000fc60005800000 */
[----:B------:R-:W4:Y:S01]  /*264c0*/  LDL R91, [R1+0x3064] ;  /* 0x00306400015b7983 */ /* 0x000f220000100800 */
[----:B-1----:R-:W-:Y:S01]  /*264d0*/  IMAD R7, R12, R13, RZ ;  /* 0x0000000d0c077224 */ /* 0x002fe200078e02ff */
[----:B------:R-:W-:Y:S01]  /*264e0*/  SEL R9, R8, R93, !P3 ;  /* 0x0000005d08097207 */ /* 0x000fe20005800000 */
[----:B------:R-:W-:Y:S01]  /*264f0*/  IMAD R0, R11, R17, RZ ;  /* 0x000000110b007224 */ /* 0x000fe200078e02ff */
[----:B------:R-:W1:Y:S01]  /*26500*/  LDC R13, c[0x0][0x3b0] ;  /* 0x0000ec00ff0d7b82 */ /* 0x000e620000000800 */
[----:B------:R-:W-:Y:S01]  /*26510*/  IMAD R10, R10, R21, RZ ;  /* 0x000000150a0a7224 */ /* 0x000fe200078e02ff */
[----:B------:R0:W-:Y:S04]  /*26520*/  STL [R1+0x1ec], R7 ;  /* 0x0001ec0701007387 */ /* 0x0001e80000100800 */
[----:B------:R0:W-:Y:S02]  /*26530*/  STL [R1+0x1f8], R0 ;  /* 0x0001f80001007387 */ /* 0x0001e40000100800 */
[----:B------:R-:W1:Y:S01]  /*26540*/  LDC R17, c[0x0][0x3b0] ;  /* 0x0000ec00ff117b82 */ /* 0x000e620000000800 */
[----:B0-----:R-:W-:Y:S01]  /*26550*/  IMAD R7, R9, R19, RZ ;  /* 0x0000001309077224 */ /* 0x001fe200078e02ff */
[----:B------:R0:W-:Y:S01]  /*26560*/  STL [R1+0x208], R10 ;  /* 0x0002080a01007387 */ /* 0x0001e20000100800 */
[----:B------:R-:W-:-:S03]  /*26570*/  @P4 IMAD.MOV.U32 R11, RZ, RZ, R5 ;  /* 0x000000ffff0b4224 */ /* 0x000fc600078e0005 */
[----:B------:R1:W-:Y:S01]  /*26580*/  STL [R1+0x280], R7 ;  /* 0x0002800701007387 */ /* 0x0003e20000100800 */
[----:B------:R-:W-:Y:S01]  /*26590*/  LOP3.LUT R0, R37, 0x56, RZ, 0xfc, !PT ;  /* 0x0000005625007812 */ /* 0x000fe200078efcff */
[----:B------:R-:W1:Y:S02]  /*265a0*/  LDC R19, c[0x0][0x3b0] ;  /* 0x0000ec00ff137b82 */ /* 0x000e640000000800 */
[----:B------:R-:W4:Y:S04]  /*265b0*/  LDL.LU R92, [R1+0x298] ;  /* 0x00029800015c7983 */ /* 0x000f280000300800 */
[----:B------:R-:W4:Y:S01]  /*265c0*/  LDL.LU R5, [R1+0x29c] ;  /* 0x00029c0001057983 */ /* 0x000f220000300800 */
[----:B0-----:R-:W-:-:S03]  /*265d0*/  @P4 IMAD.MOV.U32 R10, RZ, RZ, R90 ;  /* 0x000000ffff0a4224 */ /* 0x001fc600078e005a */
[----:B------:R-:W4:Y:S04]  /*265e0*/  LDL.LU R90, [R1+0x2a0] ;  /* 0x0002a000015a7983 */ /* 0x000f280000300800 */
[----:B------:R-:W4:Y:S04]  /*265f0*/  LDL.LU R93, [R1+0x2a4] ;  /* 0x0002a400015d7983 */ /* 0x000f280000300800 */
[----:B------:R2:W4:Y:S01]  /*26600*/  @P4 LDG.E.U16 R36, desc[UR6][R10.64] ;  /* 0x000000060a244981 */ /* 0x000522000c1e1500 */
[----:B------:R-:W-:Y:S02]  /*26610*/  ISETP.LT.AND P4, PT, R0, R72, P0 ;  /* 0x000000480000720c */ /* 0x000fe40000781270 */
[----:B--2---:R-:W-:-:S02]  /*26620*/  SEL R11, R8, R2, !P3 ;  /* 0x00000002080b7207 */ /* 0x004fc40005800000 */
[----:B------:R-:W2:Y:S01]  /*26630*/  LDL R2, [R1+0x3028] ;  /* 0x0030280001027983 */ /* 0x000ea20000100800 */
[----:B------:R-:W-:-:S03]  /*26640*/  SEL R10, R8, R4, !P3 ;  /* 0x00000004080a7207 */ /* 0x000fc60005800000 */
[----:B------:R-:W2:Y:S01]  /*26650*/  LDL R4, [R1+0x3044] ;  /* 0x0030440001047983 */ /* 0x000ea20000100800 */
        /* <DEDUP_REMOVED lines=11> */
[----:B---3--:R-:W-:-:S03]  /*26710*/  @P4 IMAD.MOV.U32 R11, RZ, RZ, R89 ;  /* 0x000000ffff0b4224 */ /* 0x008fc600078e0059 */
[----:B------:R1:W-:Y:S01]  /*26720*/  STL [R1+0x288], R7 ;  /* 0x0002880701007387 */ /* 0x0003e20000100800 */
[----:B0-----:R-:W-:Y:S01]  /*26730*/  LOP3.LUT R0, R37, 0x5e, RZ, 0xfc, !PT ;  /* 0x0000005e25007812 */ /* 0x001fe200078efcff */
[----:B------:R-:W0:Y:S01]  /*26740*/  LDC R20, c[0x0][0x3b0] ;  /* 0x0000ec00ff147b82 */ /* 0x000e220000000800 */
[----:B----4-:R-:W-:Y:S01]  /*26750*/  @P4 IMAD.MOV.U32 R10, RZ, RZ, R91 ;  /* 0x000000ffff0a4224 */ /* 0x010fe200078e005b */
        /* <DEDUP_REMOVED lines=13> */
[----:B------:R-:W-:Y:S02]  /*26830*/  IMAD R7, R12, R13, RZ ;  /* 0x0000000d0c077224 */ /* 0x000fe400078e02ff */
[----:B------:R-:W-:Y:S01]  /*26840*/  IMAD R0, R11, R16, RZ ;  /* 0x000000100b007224 */ /* 0x000fe200078e02ff */
[----:B------:R-:W1:Y:S01]  /*26850*/  LDC R13, c[0x0][0x3b0] ;  /* 0x0000ec00ff0d7b82 */ /* 0x000e620000000800 */
[----:B------:R-:W-:Y:S01]  /*26860*/  IMAD R10, R10, R19, RZ ;  /* 0x000000130a0a7224 */ /* 0x000fe200078e02ff */
[----:B------:R0:W-:Y:S04]  /*26870*/  STL [R1+0x248], R7 ;  /* 0x0002480701007387 */ /* 0x0001e80000100800 */
[----:B------:R1:W-:Y:S02]  /*26880*/  STL [R1+0x284], R0 ;  /* 0x0002840001007387 */ /* 0x0003e40000100800 */
[----:B------:R-:W3:Y:S01]  /*26890*/  LDC R16, c[0x0][0x3b0] ;  /* 0x0000ec00ff107b82 */ /* 0x000ee20000000800 */
[----:B0-----:R-:W-:Y:S01]  /*268a0*/  IMAD R7, R9, R17, RZ ;  /* 0x0000001109077224 */ /* 0x001fe200078e02ff */
[----:B------:R0:W-:Y:S01]  /*268b0*/  STL [R1+0x8cc], R10 ;  /* 0x0008cc0a01007387 */ /* 0x0001e20000100800 */
[----:B--2---:R-:W-:-:S03]  /*268c0*/  @P4 IMAD.MOV.U32 R11, RZ, RZ, R2 ;  /* 0x000000ffff0b4224 */ /* 0x004fc600078e0002 */
[----:B------:R2:W-:Y:S01]  /*268d0*/  STL [R1+0x8d4], R7 ;  /* 0x0008d40701007387 */ /* 0x0005e20000100800 */
[----:B-1----:R-:W-:Y:S01]  /*268e0*/  LOP3.LUT R0, R37, 0x66, RZ, 0xfc, !PT ;  /* 0x0000006625007812 */ /* 0x002fe200078efcff */
[----:B------:R-:W1:Y:S01]  /*268f0*/  LDC R19, c[0x0][0x3b0] ;  /* 0x0000ec00ff137b82 */ /* 0x000e620000000800 */
[----:B0-----:R-:W-:Y:S01]  /*26900*/  @P4 IMAD.MOV.U32 R10, RZ, RZ, R4 ;  /* 0x000000ffff0a4224 */ /* 0x001fe200078e0004 */
[----:B------:R-:W4:Y:S04]  /*26910*/  LDL.LU R92, [R1+0x2b8] ;  /* 0x0002b800015c7983 */ /* 0x000f280000300800 */
[----:B------:R-:W4:Y:S02]  /*26920*/  LDL.LU R2, [R1+0x2bc] ;  /* 0x0002bc0001027983 */ /* 0x000f240000300800 */
[----:B------:R-:W0:Y:S02]  /*26930*/  LDC R17, c[0x0][0x3b0] ;  /* 0x0000ec00ff117b82 */ /* 0x000e240000000800 */
[----:B------:R-:W4:Y:S04]  /*26940*/  LDL.LU R4, [R1+0x2c0] ;  /* 0x0002c00001047983 */ /* 0x000f280000300800 */
[----:B------:R-:W4:Y:S04]  /*26950*/  LDL.LU R93, [R1+0x2c4] ;  /* 0x0002c400015d7983 */ /* 0x000f280000300800 */
[----:B------:R4:W4:Y:S01]  /*26960*/  @P4 LDG.E.U16 R34, desc[UR6][R10.64] ;  /* 0x000000060a224981 */ /* 0x000922000c1e1500 */
[----:B------:R-:W-:-:S02]  /*26970*/  ISETP.LT.AND P4, PT, R0, R72, P0 ;  /* 0x000000480000720c */ /* 0x000fc40000781270 */
[C---:B---3--:R-:W-:Y:S02]  /*26980*/  SEL R12, R8.reuse, R87, !P3 ;  /* 0x00000057080c7207 */ /* 0x048fe40005800000 */
[C---:B----4-:R-:W-:Y:S02]  /*26990*/  SEL R11, R8.reuse, R89, !P3 ;  /* 0x00000059080b7207 */ /* 0x050fe40005800000 */
[----:B------:R-:W3:Y:S01]  /*269a0*/  LDL R89, [R1+0x2fe8] ;  /* 0x002fe80001597983 */ /* 0x000ee20000100800 */
[----:B------:R-:W-:-:S03]  /*269b0*/  SEL R10, R8, R91, !P3 ;  /* 0x0000005b080a7207 */ /* 0x000fc60005800000 */
[----:B------:R-:W4:Y:S01]  /*269c0*/  LDL R91, [R1+0x3004] ;  /* 0x00300400015b7983 */ /* 0x000f220000100800 */
[----:B--2---:R-:W-:Y:S01]  /*269d0*/  IMAD R7, R12, R14, RZ ;  /* 0x0000000e0c077224 */ /* 0x004fe200078e02ff */
[----:B------:R-:W-:Y:S01]  /*269e0*/  SEL R9, R8, R88, !P3 ;  /* 0x0000005808097207 */ /* 0x000fe20005800000 */
[----:B------:R-:W-:Y:S01]  /*269f0*/  IMAD R0, R11, R15, RZ ;  /* 0x0000000f0b007224 */ /* 0x000fe200078e02ff */
[----:B------:R-:W2:Y:S01]  /*26a00*/  LDC R14, c[0x0][0x3b0] ;  /* 0x0000ec00ff0e7b82 */ /* 0x000ea20000000800 */
        /* <DEDUP_REMOVED lines=11> */
[----:B------:R-:W4:Y:S01]  /*26ac0*/  LDL.LU R5, [R1+0x2cc] ;  /* 0x0002cc0001057983 */ /* 0x000f220000300800 */
[----:B0-----:R-:W-:Y:S01]  /*26ad0*/  @P4 IMAD.MOV.U32 R10, RZ, RZ, R90 ;  /* 0x000000ffff0a4224 */ /* 0x001fe200078e005a */
[----:B------:R-:W0:Y:S02]  /*26ae0*/  LDC R18, c[0x0][0x3b0] ;  /* 0x0000ec00ff127b82 */ /* 0x000e240000000800 */
[----:B------:R-:W4:Y:S04]  /*26af0*/  LDL.LU R90, [R1+0x2d4] ;  /* 0x0002d400015a7983 */ /* 0x000f280000300800 */
[----:B------:R-:W4:Y:S04]  /*26b00*/  LDL.LU R88, [R1+0x2e4] ;  /* 0x0002e40001587983 */ /* 0x000f280000300800 */
[----:B------:R0:W4:Y:S01]  /*26b10*/  @P4 LDG.E.U16 R33, desc[UR6][R10.64] ;  /* 0x000000060a214981 */ /* 0x000122000c1e1500 */
[----:B------:R-:W-:-:S02]  /*26b20*/  ISETP.LT.AND P4, PT, R0, R72, P0 ;  /* 0x000000480000720c */ /* 0x000fc40000781270 */
[C---:B0-----:R-:W-:Y:S02]  /*26b30*/  SEL R11, R8.reuse, R2, !P3 ;  /* 0x00000002080b7207 */ /* 0x041fe40005800000 */
[----:B------:R-:W4:Y:S01]  /*26b40*/  LDL R2, [R1+0x2fc8] ;  /* 0x002fc80001027983 */ /* 0x000f220000100800 */
[----:B------:R-:W-:-:S03]  /*26b50*/  SEL R10, R8, R4, !P3 ;  /* 0x00000004080a7207 */ /* 0x000fc60005800000 */
[----:B------:R-:W4:Y:S01]  /*26b60*/  LDL R4, [R1+0x2fe4] ;  /* 0x002fe40001047983 */ /* 0x000f220000100800 */
[C---:B------:R-:W-:Y:S02]  /*26b70*/  SEL R12, R8.reuse, R92, !P3 ;  /* 0x0000005c080c7207 */ /* 0x040fe40005800000 */
[----:B------:R-:W-:-:S03]  /*26b80*/  SEL R9, R8, R93, !P3 ;  /* 0x0000005d08097207 */ /* 0x000fc60005800000 */
[----:B--2---:R-:W-:Y:S02]  /*26b90*/  IMAD R7, R12, R13, RZ ;  /* 0x0000000d0c077224 */ /* 0x004fe400078e02ff */
[----:B------:R-:W-:Y:S01]  /*26ba0*/  IMAD R0, R11, R16, RZ ;  /* 0x000000100b007224 */ /* 0x000fe200078e02ff */
[----:B------:R-:W0:Y:S01]  /*26bb0*/  LDC R13, c[0x0][0x3b0] ;  /* 0x0000ec00ff0d7b82 */ /* 0x000e220000000800 */
[----:B------:R-:W-:Y:S01]  /*26bc0*/  IMAD R10, R10, R19, RZ ;  /* 0x000000130a0a7224 */ /* 0x000fe200078e02ff */
[----:B------:R2:W-:Y:S04]  /*26bd0*/  STL [R1+0x2c0], R7 ;  /* 0x0002c00701007387 */ /* 0x0005e80000100800 */
[----:B------:R0:W-:Y:S02]  /*26be0*/  STL [R1+0x2c4], R0 ;  /* 0x0002c40001007387 */ /* 0x0001e40000100800 */
[----:B------:R-:W0:Y:S01]  /*26bf0*/  LDC R16, c[0x0][0x3b0] ;  /* 0x0000ec00ff107b82 */ /* 0x000e220000000800 */
[----:B--2---:R-:W-:Y:S01]  /*26c00*/  IMAD R7, R9, R17, RZ ;  /* 0x0000001109077224 */ /* 0x004fe200078e02ff */
        /* <DEDUP_REMOVED lines=21> */
[----:B------:R-:W-:Y:S01]  /*26d60*/  PRMT R31, RZ, 0x7610, R31 ;  /* 0x00007610ff1f7816 */ /* 0x000fe2000000001f */
[----:B------:R-:W-:Y:S01]  /*26d70*/  IMAD R10, R10, R20, RZ ;  /* 0x000000140a0a7224 */ /* 0x000fe200078e02ff */
[----:B------:R1:W-:Y:S01]  /*26d80*/  STL [R1+0x2c8], R7 ;  /* 0x0002c80701007387 */ /* 0x0003e20000100800 */
[----:B------:R-:W-:Y:S01]  /*26d90*/  PRMT R30, RZ, 0x7610, R30 ;  /* 0x00007610ff1e7816 */ /* 0x000fe2000000001e */
[----:B------:R-:W2:Y:S02]  /*26da0*/  LDC R14, c[0x0][0x3b0] ;  /* 0x0000ec00ff0e7b82 */ /* 0x000ea40000000800 */
[----:B------:R0:W-:Y:S01]  /*26db0*/  STL [R1+0x13c], R0 ;  /* 0x00013c0001007387 */ /* 0x0001e20000100800 */
[----:B-1----:R-:W-:-:S03]  /*26dc0*/  IMAD R7, R9, R18, RZ ;  /* 0x0000001209077224 */ /* 0x002fc600078e02ff */
[----:B------:R1:W-:Y:S02]  /*26dd0*/  STL [R1+0x8e0], R10 ;  /* 0x0008e00a01007387 */ /* 0x0003e40000100800 */
[----:B------:R-:W2:Y:S02]  /*26de0*/  LDC R15, c[0x0][0x3b0] ;  /* 0x0000ec00ff0f7b82 */ /* 0x000ea40000000800 */
[----:B------:R0:W-:Y:S04]  /*26df0*/  STL [R1+0x8e8], R7 ;  /* 0x0008e80701007387 */ /* 0x0001e80000100800 */
[----:B------:R-:W2:Y:S01]  /*26e00*/  LDL.LU R87, [R1+0x544] ;  /* 0x0005440001577983 */ /* 0x000ea20000300800 */
[----:B------:R-:W-:Y:S01]  /*26e10*/  @P4 IMAD.MOV.U32 R11, RZ, RZ, R2 ;  /* 0x000000ffff0b4224 */ /* 0x000fe200078e0002 */
[----:B0-----:R-:W-:-:S02]  /*26e20*/  LOP3.LUT R0, R37, 0x7e, RZ, 0xfc, !PT ;  /* 0x0000007e25007812 */ /* 0x001fc400078efcff */
[----:B------:R-:W2:Y:S01]  /*26e30*/  LDL.LU R2, [R1+0x800] ;  /* 0x0008000001027983 */ /* 0x000ea20000300800 */
[----:B------:R-:W0:Y:S01]  /*26e40*/  LDC R20, c[0x0][0x3b0] ;  /* 0x0000ec00ff147b82 */ /* 0x000e220000000800 */
[----:B-1----:R-:W-:Y:S02]  /*26e50*/  @P4 IMAD.MOV.U32 R10, RZ, RZ, R4 ;  /* 0x000000ffff0a4224 */ /* 0x002fe400078e0004 */
[----:B------:R-:W2:Y:S04]  /*26e60*/  LDL.LU R4, [R1+0x810] ;  /* 0x0008100001047983 */ /* 0x000ea80000300800 */
[----:B------:R-:W2:Y:S01]  /*26e70*/  LDL.LU R88, [R1+0x88c] ;  /* 0x00088c0001587983 */ /* 0x000ea20000300800 */
[----:B------:R-:W1:Y:S03]  /*26e80*/  LDC R18, c[0x0][0x3b0] ;  /* 0x0000ec00ff127b82 */ /* 0x000e660000000800 */
[----:B------:R4:W2:Y:S01]  /*26e90*/  @P4 LDG.E.U16 R31, desc[UR6][R10.64] ;  /* 0x000000060a1f4981 */ /* 0x0008a2000c1e1500 */
[----:B------:R-:W-:-:S02]  /*26ea0*/  ISETP.LT.AND P4, PT, R0, R72, P0 ;  /* 0x000000480000720c */ /* 0x000fc40000781270 */
[C---:B---3--:R-:W-:Y:S02]  /*26eb0*/  SEL R12, R8.reuse, R92, !P3 ;  /* 0x0000005c080c7207 */ /* 0x048fe40005800000 */
[C---:B----4-:R-:W-:Y:S02]  /*26ec0*/  SEL R11, R8.reuse, R89, !P3 ;  /* 0x00000059080b7207 */ /* 0x050fe40005800000 */
[----:B------:R-:W3:Y:S01]  /*26ed0*/  LDL R89, [R1+0x2f8c] ;  /* 0x002f8c0001597983 */ /* 0x000ee20000100800 */
[----:B------:R-:W-:-:S03]  /*26ee0*/  SEL R10, R8, R91, !P3 ;  /* 0x0000005b080a7207 */ /* 0x000fc60005800000 */
[----:B------:R-:W4:Y:S01]  /*26ef0*/  LDL R91, [R1+0x2f94] ;  /* 0x002f9400015b7983 */ /* 0x000f220000100800 */
        /* <DEDUP_REMOVED lines=10> */
[----:B------:R-:W-:-:S03]  /*26fa0*/  @P4 IMAD.MOV.U32 R11, RZ, RZ, R5 ;  /* 0x000000ffff0b4224 */ /* 0x000fc600078e0005 */
[----:B------:R0:W-:Y:S01]  /*26fb0*/  STL [R1+0x8f0], R7 ;  /* 0x0008f00701007387 */ /* 0x0001e20000100800 */
[----:B------:R-:W-:Y:S01]  /*26fc0*/  LOP3.LUT R0, R37, 0x86, RZ, 0xfc, !PT ;  /* 0x0000008625007812 */ /* 0x000fe200078efcff */
[----:B------:R-:W0:Y:S02]  /*26fd0*/  LDC R19, c[0x0][0x3b0] ;  /* 0x0000ec00ff137b82 */ /* 0x000e240000000800 */
[----:B------:R-:W4:Y:S04]  /*26fe0*/  LDL.LU R92, [R1+0x89c] ;  /* 0x00089c00015c7983 */ /* 0x000f280000300800 */
[----:B------:R-:W4:Y:S01]  /*26ff0*/  LDL.LU R5, [R1+0x8c0] ;  /* 0x0008c00001057983 */ /* 0x000f220000300800 */
[----:B-1----:R-:W-:Y:S01]  /*27000*/  @P4 IMAD.MOV.U32 R10, RZ, RZ, R90 ;  /* 0x000000ffff0a4224 */ /* 0x002fe200078e005a */
[----:B------:R-:W1:Y:S02]  /*27010*/  LDC R17, c[0x0][0x3b0] ;  /* 0x0000ec00ff117b82 */ /* 0x000e640000000800 */
[----:B------:R-:W4:Y:S04]  /*27020*/  LDL.LU R90, [R1+0x8c8] ;  /* 0x0008c800015a7983 */ /* 0x000f280000300800 */
[----:B------:R-:W4:Y:S04]  /*27030*/  LDL.LU R93, [R1+0x8c4] ;  /* 0x0008c400015d7983 */ /* 0x000f280000300800 */
[----:B------:R2:W4:Y:S02]  /*27040*/  @P4 LDG.E.U16 R30, desc[UR6][R10.64] ;  /* 0x000000060a1e4981 */ /* 0x000524000c1e1500 */
[----:B--2---:R-:W-:-:S02]  /*27050*/  SEL R11, R8, R2, !P3 ;  /* 0x00000002080b7207 */ /* 0x004fc40005800000 */
[----:B------:R-:W2:Y:S01]  /*27060*/  LDL R2, [R1+0x2f70] ;  /* 0x002f700001027983 */ /* 0x000ea20000100800 */
[----:B------:R-:W-:-:S03]  /*27070*/  SEL R10, R8, R4, !P3 ;  /* 0x00000004080a7207 */ /* 0x000fc60005800000 */
[----:B------:R-:W2:Y:S01]  /*27080*/  LDL R4, [R1+0x2f80] ;  /* 0x002f800001047983 */ /* 0x000ea20000100800 */
[----:B------:R-:W-:Y:S02]  /*27090*/  SEL R12, R8, R87, !P3 ;  /* 0x00000057080c7207 */ /* 0x000fe40005800000 */
[----:B------:R-:W-:Y:S02]  /*270a0*/  ISETP.LT.AND P4, PT, R0, R72, P0 ;  /* 0x000000480000720c */ /* 0x000fe40000781270 */
[----:B------:R-:W-:Y:S01]  /*270b0*/  SEL R9, R8, R88, !P3 ;  /* 0x0000005808097207 */ /* 0x000fe20005800000 */
[----:B0-----:R-:W-:Y:S02]  /*270c0*/  IMAD R7, R12, R14, RZ ;  /* 0x0000000e0c077224 */ /* 0x001fe400078e02ff */
[----:B------:R-:W-:Y:S01]  /*270d0*/  IMAD R0, R11, R15, RZ ;  /* 0x0000000f0b007224 */ /* 0x000fe200078e02ff */
[----:B------:R-:W-:Y:S01]  /*270e0*/  PRMT R29, RZ, 0x7610, R29 ;  /* 0x00007610ff1d7816 */ /* 0x000fe2000000001d */
[----:B------:R-:W-:Y:S01]  /*270f0*/  IMAD R10, R10, R20, RZ ;  /* 0x000000140a0a7224 */ /* 0x000fe200078e02ff */
[----:B------:R0:W-:Y:S01]  /*27100*/  STL [R1+0x304], R7 ;  /* 0x0003040701007387 */ /* 0x0001e20000100800 */
[----:B------:R-:W1:Y:S03]  /*27110*/  LDC R14, c[0x0][0x3b0] ;  /* 0x0000ec00ff0e7b82 */ /* 0x000e660000000800 */
[----:B------:R-:W-:Y:S01]  /*27120*/  STL [R1+0x134], R0 ;  /* 0x0001340001007387 */ /* 0x000fe20000100800 */
[----:B------:R-:W-:-:S04]  /*27130*/  SEL R23, R8, R23, !P3 ;  /* 0x0000001708177207 */ /* 0x000fc80005800000 */
[----:B------:R-:W1:Y:S01]  /*27140*/  LDC R15, c[0x0][0x3b0] ;  /* 0x0000ec00ff0f7b82 */ /* 0x000e620000000800 */
[----:B0-----:R-:W-:Y:S01]  /*27150*/  IMAD R7, R9, R18, RZ ;  /* 0x0000001209077224 */ /* 0x001fe200078e02ff */
[----:B------:R0:W-:Y:S04]  /*27160*/  STL [R1+0x800], R10 ;  /* 0x0008000a01007387 */ /* 0x0001e80000100800 */
[----:B------:R0:W-:Y:S01]  /*27170*/  STL [R1+0x88c], R7 ;  /* 0x00088c0701007387 */ /* 0x0001e20000100800 */
[----:B---3--:R-:W-:-:S03]  /*27180*/  @P4 IMAD.MOV.U32 R11, RZ, RZ, R89 ;  /* 0x000000ffff0b4224 */ /* 0x008fc600078e0059 */
[----:B------:R-:W3:Y:S01]  /*27190*/  LDL.LU R87, [R1+0x8b4] ;  /* 0x0008b40001577983 */ /* 0x000ee20000300800 */
[C---:B----4-:R-:W-:Y:S01]  /*271a0*/  SEL R12, R8.reuse, R90, !P3 ;  /* 0x0000005a080c7207 */ /* 0x050fe20005800000 */
[----:B0-----:R-:W-:Y:S02]  /*271b0*/  @P4 IMAD.MOV.U32 R10, RZ, RZ, R91 ;  /* 0x000000ffff0a4224 */ /* 0x001fe400078e005b */
[----:B------:R-:W4:Y:S01]  /*271c0*/  LDL.LU R89, [R1+0x8b8] ;  /* 0x0008b80001597983 */ /* 0x000f220000300800 */
[----:B------:R-:W-:Y:S01]  /*271d0*/  SEL R9, R8, R5, !P3 ;  /* 0x0000000508097207 */ /* 0x000fe20005800000 */
[----:B------:R-:W0:Y:S02]  /*271e0*/  LDC R20, c[0x0][0x3b0] ;  /* 0x0000ec00ff147b82 */ /* 0x000e240000000800 */
[----:B------:R-:W4:Y:S04]  /*271f0*/  LDL.LU R91, [R1+0x8bc] ;  /* 0x0008bc00015b7983 */ /* 0x000f280000300800 */
[----:B------:R-:W4:Y:S01]  /*27200*/  LDL.LU R88, [R1+0x8a8] ;  /* 0x0008a80001587983 */ /* 0x000f220000300800 */
[----:B------:R-:W-:Y:S01]  /*27210*/  LOP3.LUT R0, R37, 0x8e, RZ, 0xfc, !PT ;  /* 0x0000008e25007812 */ /* 0x000fe200078efcff */
[----:B------:R-:W0:Y:S02]  /*27220*/  LDC R18, c[0x0][0x3b0] ;  /* 0x0000ec00ff127b82 */ /* 0x000e240000000800 */
[----:B------:R-:W4:Y:S04]  /*27230*/  LDL R5, [R1+0x2f48] ;  /* 0x002f480001057983 */ /* 0x000f280000100800 */
[----:B------:R-:W4:Y:S04]  /*27240*/  LDL R90, [R1+0x2f6c] ;  /* 0x002f6c00015a7983 */ /* 0x000f280000100800 */
[----:B------:R1:W4:Y:S01]  /*27250*/  @P4 LDG.E.U16 R29, desc[UR6][R10.64] ;  /* 0x000000060a1d4981 */ /* 0x000322000c1e1500 */
[----:B------:R-:W-:-:S02]  /*27260*/  ISETP.LT.AND P4, PT, R0, R72, P0 ;  /* 0x000000480000720c */ /* 0x000fc40000781270 */
[C---:B-1----:R-:W-:Y:S02]  /*27270*/  SEL R10, R8.reuse, R92, !P3 ;  /* 0x0000005c080a7207 */ /* 0x042fe40005800000 */
[----:B------:R-:W-:-:S03]  /*27280*/  SEL R11, R8, R93, !P3 ;  /* 0x0000005d080b7207 */ /* 0x000fc60005800000 */
[----:B------:R-:W-:Y:S02]  /*27290*/  IMAD R7, R10, R13, RZ ;  /* 0x0000000d0a077224 */ /* 0x000fe400078e02ff */
[----:B------:R-:W-:Y:S01]  /*272a0*/  IMAD R0, R9, R16, RZ ;  /* 0x0000001009007224 */ /* 0x000fe200078e02ff */
[----:B------:R-:W1:Y:S01]  /*272b0*/  LDC R13, c[0x0][0x3b0] ;  /* 0x0000ec00ff0d7b82 */ /* 0x000e620000000800 */
[----:B------:R-:W-:Y:S01]  /*272c0*/  IMAD R9, R12, R19, RZ ;  /* 0x000000130c097224 */ /* 0x000fe200078e02ff */
[----:B------:R2:W-:Y:S04]  /*272d0*/  STL [R1+0x544], R7 ;  /* 0x0005440701007387 */ /* 0x0005e80000100800 */
[----:B------:R0:W-:Y:S01]  /*272e0*/  STL [R1+0x810], R0 ;  /* 0x0008100001007387 */ /* 0x0001e20000100800 */
[----:B------:R-:W-:Y:S01]  /*272f0*/  IMAD R6, R23, R24, RZ ;  /* 0x0000001817067224 */ /* 0x000fe200078e02ff */
[----:B------:R-:W1:Y:S01]  /*27300*/  LDC R16, c[0x0][0x3b0] ;  /* 0x0000ec00ff107b82 */ /* 0x000e620000000800 */
[----:B--2---:R-:W-:Y:S01]  /*27310*/  IMAD R7, R11, R17, RZ ;  /* 0x000000110b077224 */ /* 0x004fe200078e02ff */
[----:B------:R-:W-:Y:S01]  /*27320*/  STL [R1+0x8c0], R9 ;  /* 0x0008c00901007387 */ /* 0x000fe20000100800 */
[----:B------:R-:W-:-:S02]  /*27330*/  @P4 IMAD.MOV.U32 R11, RZ, RZ, R2 ;  /* 0x000000ffff0b4224 */ /* 0x000fc400078e0002 */
[----:B------:R-:W-:Y:S01]  /*27340*/  @P4 IMAD.MOV.U32 R10, RZ, RZ, R4 ;  /* 0x000000ffff0a4224 */ /* 0x000fe200078e0004 */
[----:B------:R2:W-:Y:S01]  /*27350*/  STL [R1+0x8c4], R7 ;  /* 0x0008c40701007387 */ /* 0x0005e20000100800 */
[----:B------:R-:W-:Y:S01]  /*27360*/  PRMT R23, RZ, 0x7610, R23 ;  /* 0x00007610ff177816 */ /* 0x000fe20000000017 */
[----:B------:R-:W1:Y:S02]  /*27370*/  LDC R19, c[0x0][0x3b0] ;  /* 0x0000ec00ff137b82 */ /* 0x000e640000000800 */
[----:B------:R-:W4:Y:S04]  /*27380*/  LDL.LU R92, [R1+0x8b0] ;  /* 0x0008b000015c7983 */ /* 0x000f280000300800 */
[----:B------:R-:W4:Y:S01]  /*27390*/  LDL.LU R2, [R1+0x8ac] ;  /* 0x0008ac0001027983 */ /* 0x000f220000300800 */
[----:B0-----:R-:W-:Y:S01]  /*273a0*/  LOP3.LUT R0, R37, 0x96, RZ, 0xfc, !PT ;  /* 0x0000009625007812 */ /* 0x001fe200078efcff */
[----:B------:R-:W0:Y:S02]  /*273b0*/  LDC R17, c[0x0][0x3b0] ;  /* 0x0000ec00ff117b82 */ /* 0x000e240000000800 */
[----:B------:R-:W4:Y:S04]  /*273c0*/  LDL.LU R4, [R1+0x8a4] ;  /* 0x0008a40001047983 */ /* 0x000f280000300800 */
[----:B------:R-:W4:Y:S01]  /*273d0*/  LDL.LU R93, [R1+0x8a0] ;  /* 0x0008a000015d7983 */ /* 0x000f220000300800 */
[----:B------:R-:W-:Y:S01]  /*273e0*/  PRMT R22, RZ, 0x7610, R22 ;  /* 0x00007610ff167816 */ /* 0x000fe20000000016 */
[----:B------:R-:W0:Y:S02]  /*273f0*/  LDC R24, c[0x0][0x3b0] ;  /* 0x0000ec00ff187b82 */ /* 0x000e240000000800 */
[----:B------:R3:W4:Y:S01]  /*27400*/  @P4 LDG.E.U16 R23, desc[UR6][R10.64] ;  /* 0x000000060a174981 */ /* 0x000722000c1e1500 */
[----:B------:R-:W-:-:S02]  /*27410*/  ISETP.LT.AND P4, PT, R0, R72, P0 ;  /* 0x000000480000720c */ /* 0x000fc40000781270 */
[----:B---3--:R-:W-:-:S05]  /*27420*/  SEL R10, R8, R87, !P3 ;  /* 0x00000057080a7207 */ /* 0x008fca0005800000 */
[----:B--2---:R-:W-:Y:S02]  /*27430*/  IMAD R7, R10, R14, RZ ;  /* 0x0000000e0a077224 */ /* 0x004fe400078e02ff */
[----:B------:R-:W2:Y:S01]  /*27440*/  LDC R14, c[0x0][0x3b0] ;  /* 0x0000ec00ff0e7b82 */ /* 0x000ea20000000800 */
[C---:B----4-:R-:W-:Y:S02]  /*27450*/  SEL R9, R8.reuse, R89, !P3 ;  /* 0x0000005908097207 */ /* 0x050fe40005800000 */
[----:B------:R-:W3:Y:S01]  /*27460*/  LDL R89, [R1+0x2f2c] ;  /* 0x002f2c0001597983 */ /* 0x000ee20000100800 */
[----:B------:R-:W-:-:S03]  /*27470*/  SEL R12, R8, R91, !P3 ;  /* 0x0000005b080c7207 */ /* 0x000fc60005800000 */
[----:B------:R-:W4:Y:S01]  /*27480*/  LDL R91, [R1+0x2f34] ;  /* 0x002f3400015b7983 */ /* 0x000f220000100800 */
[----:B------:R-:W-:Y:S01]  /*27490*/  SEL R11, R8, R88, !P3 ;  /* 0x00000058080b7207 */ /* 0x000fe20005800000 */
[----:B------:R-:W-:Y:S02]  /*274a0*/  IMAD R0, R9, R15, RZ ;  /* 0x0000000f09007224 */ /* 0x000fe400078e02ff */
[----:B------:R0:W-:Y:S01]  /*274b0*/  STL [R1+0x89c], R7 ;  /* 0x00089c0701007387 */ /* 0x0001e20000100800 */
[----:B------:R-:W-:Y:S01]  /*274c0*/  IMAD R9, R12, R20, RZ ;  /* 0x000000140c097224 */ /* 0x000fe200078e02ff */
[----:B------:R-:W1:Y:S02]  /*274d0*/  LDC R15, c[0x0][0x3b0] ;  /* 0x0000ec00ff0f7b82 */ /* 0x000e640000000800 */
[----:B------:R-:W-:Y:S01]  /*274e0*/  STL [R1+0x130], R0 ;  /* 0x0001300001007387 */ /* 0x000fe20000100800 */
[----:B0-----:R-:W-:-:S03]  /*274f0*/  IMAD R7, R11, R18, RZ ;  /* 0x000000120b077224 */ /* 0x001fc600078e02ff */
[----:B------:R0:W-:Y:S01]  /*27500*/  STL [R1+0x8a8], R9 ;  /* 0x0008a80901007387 */ /* 0x0001e20000100800 */
[----:B------:R-:W-:Y:S01]  /*27510*/  @P4 IMAD.MOV.U32 R11, RZ, RZ, R5 ;  /* 0x000000ffff0b4224 */ /* 0x000fe200078e0005 */
[----:B------:R-:W1:Y:S02]  /*27520*/  LDC R18, c[0x0][0x3b0] ;  /* 0x0000ec00ff127b82 */ /* 0x000e640000000800 */
[----:B------:R1:W-:Y:S04]  /*27530*/  STL [R1+0x8b4], R7 ;  /* 0x0008b40701007387 */ /* 0x0003e80000100800 */
[----:B------:R-:W2:Y:S04]  /*27540*/  LDL.LU R87, [R1+0x898] ;  /* 0x0008980001577983 */ /* 0x000ea80000300800 */
[----:B------:R-:W2:Y:S01]  /*27550*/  LDL.LU R5, [R1+0x894] ;  /* 0x0008940001057983 */ /* 0x000ea20000300800 */
[----:B------:R-:W-:-:S03]  /*27560*/  @P4 IMAD.MOV.U32 R10, RZ, RZ, R90 ;  /* 0x000000ffff0a4224 */ /* 0x000fc600078e005a */
[----:B------:R-:W2:Y:S04]  /*27570*/  LDL.LU R90, [R1+0x890] ;  /* 0x00089000015a7983 */ /* 0x000ea80000300800 */
[----:B------:R-:W2:Y:S01]  /*27580*/  LDL.LU R88, [R1+0x874] ;  /* 0x0008740001587983 */ /* 0x000ea20000300800 */
[----:B------:R-:W-:-:S03]  /*27590*/  SEL R12, R8, R4, !P3 ;  /* 0x00000004080c7207 */ /* 0x000fc60005800000 */
[----:B------:R1:W2:Y:S01]  /*275a0*/  @P4 LDG.E.U16 R22, desc[UR6][R10.64] ;  /* 0x000000060a164981 */ /* 0x0002a2000c1e1500 */
[----:B0-----:R-:W-:-:S03]  /*275b0*/  SEL R9, R8, R2, !P3 ;  /* 0x0000000208097207 */ /* 0x001fc60005800000 */
[----:B------:R-:W2:Y:S04]  /*275c0*/  LDL R2, [R1+0x2f10] ;  /* 0x002f100001027983 */ /* 0x000ea80000100800 */
[----:B------:R-:W2:Y:S01]  /*275d0*/  LDL R4, [R1+0x2f20] ;  /* 0x002f200001047983 */ /* 0x000ea20000100800 */
[----:B------:R-:W-:Y:S02]  /*275e0*/  LOP3.LUT R0, R37, 0x9e, RZ, 0xfc, !PT ;  /* 0x0000009e25007812 */ /* 0x000fe400078efcff */
[----:B-1----:R-:W-:Y:S02]  /*275f0*/  SEL R10, R8, R92, !P3 ;  /* 0x0000005c080a7207 */ /* 0x002fe40005800000 */
[----:B------:R-:W-:Y:S02]  /*27600*/  ISETP.LT.AND P4, PT, R0, R72, P0 ;  /* 0x000000480000720c */ /* 0x000fe40000781270 */
[----:B------:R-:W-:Y:S01]  /*27610*/  SEL R11, R8, R93, !P3 ;  /* 0x0000005d080b7207 */ /* 0x000fe20005800000 */
[----:B------:R-:W-:-:S02]  /*27620*/  IMAD R7, R10, R13, RZ ;  /* 0x0000000d0a077224 */ /* 0x000fc400078e02ff */
[----:B------:R-:W-:Y:S01]  /*27630*/  IMAD R0, R9, R16, RZ ;  /* 0x0000001009007224 */ /* 0x000fe200078e02ff */
[----:B------:R-:W-:Y:S01]  /*27640*/  PRMT R21, RZ, 0x7610, R21 ;  /* 0x00007610ff157816 */ /* 0x000fe20000000015 */
[----:B------:R-:W-:Y:S01]  /*27650*/  IMAD R9, R12, R19, RZ ;  /* 0x000000130c097224 */ /* 0x000fe200078e02ff */
[----:B------:R0:W-:Y:S01]  /*27660*/  STL [R1+0x8a0], R7 ;  /* 0x0008a00701007387 */ /* 0x0001e20000100800 */
[----:B------:R-:W1:Y:S03]  /*27670*/  LDC R13, c[0x0][0x3b0] ;  /* 0x0000ec00ff0d7b82 */ /* 0x000e660000000800 */
[----:B------:R1:W-:Y:S05]  /*27680*/  STL [R1+0x8a4], R0 ;  /* 0x0008a40001007387 */ /* 0x0003ea0000100800 */
[----:B------:R-:W1:Y:S01]  /*27690*/  LDC R16, c[0x0][0x3b0] ;  /* 0x0000ec00ff107b82 */ /* 0x000e620000000800 */
[----:B0-----:R-:W-:Y:S01]  /*276a0*/  IMAD R7, R11, R17, RZ ;  /* 0x000000110b077224 */ /* 0x001fe200078e02ff */
[----:B------:R0:W-:Y:S04]  /*276b0*/  STL [R1+0x8ac], R9 ;  /* 0x0008ac0901007387 */ /* 0x0001e80000100800 */
[----:B------:R0:W-:Y:S01]  /*276c0*/  STL [R1+0x8b0], R7 ;  /* 0x0008b00701007387 */ /* 0x0001e20000100800 */
[----:B----4-:R-:W-:-:S03]  /*276d0*/  @P4 IMAD.MOV.U32 R10, RZ, RZ, R91 ;  /* 0x000000ffff0a4224 */ /* 0x010fc600078e005b */
[----:B------:R-:W4:Y:S01]  /*276e0*/  LDL.LU R92, [R1+0x888] ;  /* 0x00088800015c7983 */ /* 0x000f220000300800 */
[----:B---3--:R-:W-:Y:S01]  /*276f0*/  @P4 IMAD.MOV.U32 R11, RZ, RZ, R89 ;  /* 0x000000ffff0b4224 */ /* 0x008fe200078e0059 */
[C---:B--2---:R-:W-:Y:S02]  /*27700*/  SEL R12, R8.reuse, R90, !P3 ;  /* 0x0000005a080c7207 */ /* 0x044fe40005800000 */
[----:B------:R-:W2:Y:S01]  /*27710*/  LDL.LU R89, [R1+0x884] ;  /* 0x0008840001597983 */ /* 0x000ea20000300800 */
[----:B-1----:R-:W-:Y:S01]  /*27720*/  LOP3.LUT R0, R37, 0xa6, RZ, 0xfc, !PT ;  /* 0x000000a625007812 */ /* 0x002fe200078efcff */
[----:B------:R-:W1:Y:S02]  /*27730*/  LDC R17, c[0x0][0x3b0] ;  /* 0x0000ec00ff117b82 */ /* 0x000e640000000800 */
[----:B------:R-:W3:Y:S04]  /*27740*/  LDL.LU R91, [R1+0x864] ;  /* 0x00086400015b7983 */ /* 0x000ee80000300800 */
[----:B------:R-:W2:Y:S01]  /*27750*/  LDL.LU R93, [R1+0x83c] ;  /* 0x00083c00015d7983 */ /* 0x000ea20000300800 */
[----:B0-----:R-:W-:-:S03]  /*27760*/  SEL R9, R8, R5, !P3 ;  /* 0x0000000508097207 */ /* 0x001fc60005800000 */
[----:B------:R-:W2:Y:S04]  /*27770*/  LDL R5, [R1+0x2ee8] ;  /* 0x002ee80001057983 */ /* 0x000ea80000100800 */
[----:B------:R-:W2:Y:S04]  /*27780*/  LDL R90, [R1+0x2f0c] ;  /* 0x002f0c00015a7983 */ /* 0x000ea80000100800 */
[----:B------:R0:W2:Y:S01]  /*27790*/  @P4 LDG.E.U16 R21, desc[UR6][R10.64] ;  /* 0x000000060a154981 */ /* 0x0000a2000c1e1500 */
[----:B------:R-:W-:Y:S02]  /*277a0*/  ISETP.LT.AND P4, PT, R0, R72, P0 ;  /* 0x000000480000720c */ /* 0x000fe40000781270 */
[----:B0-----:R-:W-:-:S02]  /*277b0*/  SEL R10, R8, R87, !P3 ;  /* 0x00000057080a7207 */ /* 0x001fc40005800000 */
[----:B------:R-:W-:-:S03]  /*277c0*/  SEL R11, R8, R88, !P3 ;  /* 0x00000058080b7207 */ /* 0x000fc60005800000 */
[----:B------:R-:W-:Y:S02]  /*277d0*/  IMAD R7, R10, R14, RZ ;  /* 0x0000000e0a077224 */ /* 0x000fe400078e02ff */
[----:B------:R-:W-:-:S04]  /*277e0*/  IMAD R0, R9, R15, RZ ;  /* 0x0000000f09007224 */ /* 0x000fc800078e02ff */
[----:B------:R-:W-:Y:S01]  /*277f0*/  @P4 MOV R10, R4 ;  /* 0x00000004000a4202 */ /* 0x000fe20000000f00 */
[----:B------:R-:W-:Y:S01]  /*27800*/  IMAD R9, R12, R25, RZ ;  /* 0x000000190c097224 */ /* 0x000fe200078e02ff */
[----:B------:R0:W-:Y:S01]  /*27810*/  STL [R1+0x874], R7 ;  /* 0x0008740701007387 */ /* 0x0001e20000100800 */
[----:B------:R-:W-:Y:S01]  /*27820*/  PRMT R20, RZ, 0x7610, R20 ;  /* 0x00007610ff147816 */ /* 0x000fe20000000014 */
[----:B------:R-:W1:Y:S02]  /*27830*/  LDC R14, c[0x0][0x3b0] ;  /* 0x0000ec00ff0e7b82 */ /* 0x000e640000000800 */
[----:B------:R0:W-:Y:S02]  /*27840*/  STL [R1+0x12c], R0 ;  /* 0x00012c0001007387 */ /* 0x0001e40000100800 */
[----:B0-----:R-:W-:Y:S02]  /*27850*/  IMAD R7, R11, R18, RZ ;  /* 0x000000120b077224 */ /* 0x001fe400078e02ff */
[----:B------:R-:W-:Y:S01]  /*27860*/  STL [R1+0x890], R9 ;  /* 0x0008900901007387 */ /* 0x000fe20000100800 */
[----:B------:R-:W-:Y:S01]  /*27870*/  @P4 IMAD.MOV.U32 R11, RZ, RZ, R2 ;  /* 0x000000ffff0b4224 */ /* 0x000fe200078e0002 */
[----:B------:R-:W0:Y:S02]  /*27880*/  LDC R15, c[0x0][0x3b0] ;  /* 0x0000ec00ff0f7b82 */ /* 0x000e240000000800 */
[----:B------:R0:W-:Y:S04]  /*27890*/  STL [R1+0x894], R7 ;  /* 0x0008940701007387 */ /* 0x0001e80000100800 */
[----:B------:R-:W2:Y:S01]  /*278a0*/  LDL.LU R87, [R1+0x880] ;  /* 0x0008800001577983 */ /* 0x000ea20000300800 */
[----:B------:R-:W-:Y:S01]  /*278b0*/  PRMT R19, RZ, 0x7610, R19 ;  /* 0x00007610ff137816 */ /* 0x000fe20000000013 */
[----:B------:R-:W0:Y:S02]  /*278c0*/  LDC R25, c[0x0][0x3b0] ;  /* 0x0000ec00ff197b82 */ /* 0x000e240000000800 */
[----:B------:R-:W2:Y:S04]  /*278d0*/  LDL.LU R2, [R1+0x87c] ;  /* 0x00087c0001027983 */ /* 0x000ea80000300800 */
[----:B------:R-:W2:Y:S04]  /*278e0*/  LDL.LU R4, [R1+0x878] ;  /* 0x0008780001047983 */ /* 0x000ea80000300800 */
[----:B------:R-:W2:Y:S01]  /*278f0*/  LDL.LU R88, [R1+0x870] ;  /* 0x0008700001587983 */ /* 0x000ea20000300800 */
[----:B------:R-:W-:-:S03]  /*27900*/  LOP3.LUT R0, R37, 0xae, RZ, 0xfc, !PT ;  /* 0x000000ae25007812 */ /* 0x000fc600078efcff */
[----:B------:R4:W2:Y:S01]  /*27910*/  @P4 LDG.E.U16 R20, desc[UR6][R10.64] ;  /* 0x000000060a144981 */ /* 0x0008a2000c1e1500 */
[----:B------:R-:W-:Y:S02]  /*27920*/  ISETP.LT.AND P4, PT, R0, R72, P0 ;  /* 0x000000480000720c */ /* 0x000fe40000781270 */
[----:B----4-:R-:W-:-:S05]  /*27930*/  SEL R10, R8, R92, !P3 ;  /* 0x0000005c080a7207 */ /* 0x010fca0005800000 */
[----:B0-----:R-:W-:Y:S01]  /*27940*/  IMAD R7, R10, R13, RZ ;  /* 0x0000000d0a077224 */ /* 0x001fe200078e02ff */
[C---:B---3--:R-:W-:Y:S01]  /*27950*/  SEL R12, R8.reuse, R91, !P3 ;  /* 0x0000005b080c7207 */ /* 0x048fe20005800000 */
[----:B------:R-:W0:Y:S01]  /*27960*/  LDC R13, c[0x0][0x3b0] ;  /* 0x0000ec00ff0d7b82 */ /* 0x000e220000000800 */
[C---:B--2---:R-:W-:Y:S01]  /*27970*/  SEL R9, R8.reuse, R89, !P3 ;  /* 0x0000005908097207 */ /* 0x044fe20005800000 */
[----:B------:R-:W2:Y:S04]  /*27980*/  LDL R91, [R1+0x2ed4] ;  /* 0x002ed400015b7983 */ /* 0x000ea80000100800 */
[----:B------:R-:W3:Y:S01]  /*27990*/  LDL R89, [R1+0x2ecc] ;  /* 0x002ecc0001597983 */ /* 0x000ee20000100800 */
[----:B------:R-:W-:Y:S01]  /*279a0*/  SEL R11, R8, R93, !P3 ;  /* 0x0000005d080b7207 */ /* 0x000fe20005800000 */
[----:B------:R-:W-:-:S02]  /*279b0*/  IMAD R0, R9, R16, RZ ;  /* 0x0000001009007224 */ /* 0x000fc400078e02ff */
[----:B------:R1:W-:Y:S01]  /*279c0*/  STL [R1+0x83c], R7 ;  /* 0x00083c0701007387 */ /* 0x0003e20000100800 */
[----:B------:R-:W-:Y:S01]  /*279d0*/  IMAD R9, R12, R24, RZ ;  /* 0x000000180c097224 */ /* 0x000fe200078e02ff */
[----:B------:R-:W-:Y:S01]  /*279e0*/  PRMT R18, RZ, 0x7610, R18 ;  /* 0x00007610ff127816 */ /* 0x000fe20000000012 */
[----:B------:R-:W-:Y:S01]  /*279f0*/  @P4 IMAD.MOV.U32 R10, RZ, RZ, R90 ;  /* 0x000000ffff0a4224 */ /* 0x000fe200078e005a */
[----:B------:R-:W-:Y:S01]  /*27a00*/  STL [R1+0x864], R0 ;  /* 0x0008640001007387 */ /* 0x000fe20000100800 */
[----:B------:R-:W4:Y:S01]  /*27a10*/  LDC R16, c[0x0][0x3b0] ;  /* 0x0000ec00ff107b82 */ /* 0x000f220000000800 */
[----:B-1----:R-:W-:Y:S02]  /*27a20*/  IMAD R7, R11, R17, RZ ;  /* 0x000000110b077224 */ /* 0x002fe400078e02ff */
[----:B------:R1:W-:Y:S01]  /*27a30*/  STL [R1+0x884], R9 ;  /* 0x0008840901007387 */ /* 0x0003e20000100800 */
[----:B------:R-:W-:-:S04]  /*27a40*/  @P4 IMAD.MOV.U32 R11, RZ, RZ, R5 ;  /* 0x000000ffff0b4224 */ /* 0x000fc800078e0005 */
[----:B------:R-:W0:Y:S01]  /*27a50*/  LDC R24, c[0x0][0x3b0] ;  /* 0x0000ec00ff187b82 */ /* 0x000e220000000800 */
[----:B------:R1:W-:Y:S04]  /*27a60*/  STL [R1+0x888], R7 ;  /* 0x0008880701007387 */ /* 0x0003e80000100800 */
[----:B------:R-:W3:Y:S04]  /*27a70*/  LDL.LU R92, [R1+0x86c] ;  /* 0x00086c00015c7983 */ /* 0x000ee80000300800 */
[----:B------:R-:W3:Y:S04]  /*27a80*/  LDL.LU R93, [R1+0x868] ;  /* 0x00086800015d7983 */ /* 0x000ee80000300800 */
[----:B------:R-:W3:Y:S04]  /*27a90*/  LDL.LU R5, [R1+0x84c] ;  /* 0x00084c0001057983 */ /* 0x000ee80000300800 */
[----:B------:R-:W4:Y:S04]  /*27aa0*/  LDL.LU R90, [R1+0x850] ;  /* 0x00085000015a7983 */ /* 0x000f280000300800 */
[----:B------:R1:W4:Y:S02]  /*27ab0*/  @P4 LDG.E.U16 R19, desc[UR6][R10.64] ;  /* 0x000000060a134981 */ /* 0x000324000c1e1500 */
[----:B-1----:R-:W-:-:S02]  /*27ac0*/  SEL R9, R8, R2, !P3 ;  /* 0x0000000208097207 */ /* 0x002fc40005800000 */
[----:B------:R-:W4:Y:S01]  /*27ad0*/  LDL R2, [R1+0x2eb0] ;  /* 0x002eb00001027983 */ /* 0x000f220000100800 */
[----:B------:R-:W-:-:S03]  /*27ae0*/  SEL R12, R8, R4, !P3 ;  /* 0x00000004080c7207 */ /* 0x000fc60005800000 */
[----:B------:R-:W4:Y:S01]  /*27af0*/  LDL R4, [R1+0x2ec0] ;  /* 0x002ec00001047983 */ /* 0x000f220000100800 */
[C---:B------:R-:W-:Y:S02]  /*27b00*/  SEL R10, R8.reuse, R87, !P3 ;  /* 0x00000057080a7207 */ /* 0x040fe40005800000 */
[----:B------:R-:W-:Y:S02]  /*27b10*/  LOP3.LUT R0, R37, 0xb6, RZ, 0xfc, !PT ;  /* 0x000000b625007812 */ /* 0x000fe400078efcff */
[----:B------:R-:W-:Y:S01]  /*27b20*/  SEL R11, R8, R88, !P3 ;  /* 0x00000058080b7207 */ /* 0x000fe20005800000 */
[----:B------:R-:W-:Y:S01]  /*27b30*/  IMAD R7, R10, R14, RZ ;  /* 0x0000000e0a077224 */ /* 0x000fe200078e02ff */
[----:B------:R-:W-:Y:S01]  /*27b40*/  ISETP.LT.AND P4, PT, R0, R72, P0 ;  /* 0x000000480000720c */ /* 0x000fe20000781270 */
[----:B------:R-:W-:Y:S01]  /*27b50*/  IMAD R0, R9, R15, RZ ;  /* 0x0000000f09007224 */ /* 0x000fe200078e02ff */
[----:B------:R-:W1:Y:S01]  /*27b60*/  LDC R14, c[0x0][0x3b0] ;  /* 0x0000ec00ff0e7b82 */ /* 0x000e620000000800 */
[----:B------:R-:W-:Y:S01]  /*27b70*/  IMAD R9, R12, R27, RZ ;  /* 0x0000001b0c097224 */ /* 0x000fe200078e02ff */
[----:B------:R0:W-:Y:S04]  /*27b80*/  STL [R1+0x870], R7 ;  /* 0x0008700701007387 */ /* 0x0001e80000100800 */
[----:B------:R1:W-:Y:S01]  /*27b90*/  STL [R1+0x128], R0 ;  /* 0x0001280001007387 */ /* 0x0003e20000100800 */
[----:B------:R-:W-:Y:S01]  /*27ba0*/  PRMT R17, RZ, 0x7610, R17 ;  /* 0x00007610ff117816 */ /* 0x000fe20000000011 */
[----:B------:R-:W1:Y:S01]  /*27bb0*/  LDC R15, c[0x0][0x3b0] ;  /* 0x0000ec00ff0f7b82 */ /* 0x000e620000000800 */
[----:B0-----:R-:W-:Y:S01]  /*27bc0*/  IMAD R7, R11, R26, RZ ;  /* 0x0000001a0b077224 */ /* 0x001fe200078e02ff */
[----:B------:R0:W-:Y:S01]  /*27bd0*/  STL [R1+0x878], R9 ;  /* 0x0008780901007387 */ /* 0x0001e20000100800 */
[----:B--2---:R-:W-:-:S03]  /*27be0*/  @P4 IMAD.MOV.U32 R10, RZ, RZ, R91 ;  /* 0x000000ffff0a4224 */ /* 0x004fc600078e005b */
[----:B------:R2:W-:Y:S01]  /*27bf0*/  STL [R1+0x87c], R7 ;  /* 0x00087c0701007387 */ /* 0x0005e20000100800 */
[----:B---3--:R-:W-:-:S03]  /*27c00*/  SEL R12, R8, R5, !P3 ;  /* 0x00000005080c7207 */ /* 0x008fc60005800000 */
[----:B------:R-:W3:Y:S01]  /*27c10*/  LDL.LU R85, [R1+0x858] ;  /* 0x0008580001557983 */ /* 0x000ee20000300800 */
[----:B------:R-:W-:Y:S01]  /*27c20*/  @P4 IMAD.MOV.U32 R11, RZ, RZ, R89 ;  /* 0x000000ffff0b4224 */ /* 0x000fe200078e0059 */
[----:B-1----:R-:W-:Y:S01]  /*27c30*/  LOP3.LUT R0, R37, 0xbe, RZ, 0xfc, !PT ;  /* 0x000000be25007812 */ /* 0x002fe200078efcff */
[----:B------:R-:W1:Y:S01]  /*27c40*/  LDC R27, c[0x0][0x3b0] ;  /* 0x0000ec00ff1b7b82 */ /* 0x000e620000000800 */
[----:B------:R-:W3:Y:S04]  /*27c50*/  LDL.LU R88, [R1+0x860] ;  /* 0x0008600001587983 */ /* 0x000ee80000300800 */
[----:B------:R-:W3:Y:S03]  /*27c60*/  LDL.LU R89, [R1+0x85c] ;  /* 0x00085c0001597983 */ /* 0x000ee60000300800 */
[----:B------:R-:W1:Y:S01]  /*27c70*/  LDC R26, c[0x0][0x3b0] ;  /* 0x0000ec00ff1a7b82 */ /* 0x000e620000000800 */
[----:B------:R-:W3:Y:S04]  /*27c80*/  LDL.LU R91, [R1+0x854] ;  /* 0x00085400015b7983 */ /* 0x000ee80000300800 */
[----:B------:R-:W3:Y:S04]  /*27c90*/  LDL R5, [R1+0x2e88] ;  /* 0x002e880001057983 */ /* 0x000ee80000100800 */
[----:B------:R4:W3:Y:S02]  /*27ca0*/  @P4 LDG.E.U16 R18, desc[UR6][R10.64] ;  /* 0x000000060a124981 */ /* 0x0008e4000c1e1500 */
[----:B----4-:R-:W-:-:S02]  /*27cb0*/  SEL R11, R8, R90, !P3 ;  /* 0x0000005a080b7207 */ /* 0x010fc40005800000 */
[----:B------:R-:W4:Y:S01]  /*27cc0*/  LDL R90, [R1+0x2eac] ;  /* 0x002eac00015a7983 */ /* 0x000f220000100800 */
[C---:B------:R-:W-:Y:S02]  /*27cd0*/  SEL R10, R8.reuse, R92, !P3 ;  /* 0x0000005c080a7207 */ /* 0x040fe40005800000 */
[----:B0-----:R-:W-:-:S03]  /*27ce0*/  SEL R9, R8, R93, !P3 ;  /* 0x0000005d08097207 */ /* 0x001fc60005800000 */
[----:B--2---:R-:W-:Y:S01]  /*27cf0*/  IMAD R7, R10, R13, RZ ;  /* 0x0000000d0a077224 */ /* 0x004fe200078e02ff */
[----:B------:R-:W-:Y:S01]  /*27d00*/  ISETP.LT.AND P4, PT, R0, R72, P0 ;  /* 0x000000480000720c */ /* 0x000fe20000781270 */
[----:B------:R-:W-:Y:S02]  /*27d10*/  IMAD R0, R9, R16, RZ ;  /* 0x0000001009007224 */ /* 0x000fe400078e02ff */
[----:B------:R-:W-:Y:S01]  /*27d20*/  IMAD R9, R12, R25, RZ ;  /* 0x000000190c097224 */ /* 0x000fe200078e02ff */
[----:B------:R0:W-:Y:S01]  /*27d30*/  STL [R1+0x84c], R7 ;  /* 0x00084c0701007387 */ /* 0x0001e20000100800 */
[----:B------:R-:W2:Y:S03]  /*27d40*/  LDC R25, c[0x0][0x3b0] ;  /* 0x0000ec00ff197b82 */ /* 0x000ea60000000800 */
[----:B------:R1:W-:Y:S01]  /*27d50*/  STL [R1+0x850], R0 ;  /* 0x0008500001007387 */ /* 0x0003e20000100800 */
[----:B0-----:R-:W-:-:S03]  /*27d60*/  IMAD R7, R11, R24, RZ ;  /* 0x000000180b077224 */ /* 0x001fc600078e02ff */
[----:B------:R3:W-:Y:S01]  /*27d70*/  STL [R1+0x868], R9 ;  /* 0x0008680901007387 */ /* 0x0007e20000100800 */
[----:B------:R-:W-:Y:S01]  /*27d80*/  @P4 IMAD.MOV.U32 R11, RZ, RZ, R2 ;  /* 0x000000ffff0b4224 */ /* 0x000fe200078e0002 */
[----:B------:R-:W0:Y:S02]  /*27d90*/  LDC R24, c[0x0][0x3b0] ;  /* 0x0000ec00ff187b82 */ /* 0x000e240000000800 */
[----:B------:R0:W-:Y:S04]  /*27da0*/  STL [R1+0x86c], R7 ;  /* 0x00086c0701007387 */ /* 0x0001e80000100800 */
[----:B------:R-:W2:Y:S01]  /*27db0*/  LDL.LU R87, [R1+0x848] ;  /* 0x0008480001577983 */ /* 0x000ea20000300800 */
[----:B------:R-:W-:-:S03]  /*27dc0*/  @P4 IMAD.MOV.U32 R10, RZ, RZ, R4 ;  /* 0x000000ffff0a4224 */ /* 0x000fc600078e0004 */
[----:B------:R-:W2:Y:S04]  /*27dd0*/  LDL.LU R92, [R1+0x844] ;  /* 0x00084400015c7983 */ /* 0x000ea80000300800 */
[----:B------:R-:W2:Y:S04]  /*27de0*/  LDL.LU R93, [R1+0x840] ;  /* 0x00084000015d7983 */ /* 0x000ea80000300800 */
[----:B------:R-:W2:Y:S04]  /*27df0*/  LDL.LU R2, [R1+0x81c] ;  /* 0x00081c0001027983 */ /* 0x000ea80000300800 */
[----:B------:R-:W2:Y:S01]  /*27e00*/  LDL.LU R4, [R1+0x814] ;  /* 0x0008140001047983 */ /* 0x000ea20000300800 */
[----:B-1----:R-:W-:-:S03]  /*27e10*/  LOP3.LUT R0, R37, 0xc6, RZ, 0xfc, !PT ;  /* 0x000000c625007812 */ /* 0x002fc600078efcff */
[----:B------:R1:W2:Y:S01]  /*27e20*/  @P4 LDG.E.U16 R17, desc[UR6][R10.64] ;  /* 0x000000060a114981 */ /* 0x0002a2000c1e1500 */
[----:B------:R-:W-:Y:S02]  /*27e30*/  ISETP.LT.AND P4, PT, R0, R72, P0 ;  /* 0x000000480000720c */ /* 0x000fe40000781270 */
[----:B---3--:R-:W-:-:S05]  /*27e40*/  SEL R9, R8, R85, !P3 ;  /* 0x0000005508097207 */ /* 0x008fca0005800000 */
[----:B0-----:R-:W-:Y:S01]  /*27e50*/  IMAD R7, R9, R14, RZ ;  /* 0x0000000e09077224 */ /* 0x001fe200078e02ff */
[C---:B------:R-:W-:Y:S01]  /*27e60*/  SEL R12, R8.reuse, R88, !P3 ;  /* 0x00000058080c7207 */ /* 0x040fe20005800000 */
[----:B------:R-:W0:Y:S01]  /*27e70*/  LDC R14, c[0x0][0x3b0] ;  /* 0x0000ec00ff0e7b82 */ /* 0x000e220000000800 */
[C---:B-1----:R-:W-:Y:S02]  /*27e80*/  SEL R11, R8.reuse, R89, !P3 ;  /* 0x00000059080b7207 */ /* 0x042fe40005800000 */
[----:B------:R1:W-:Y:S01]  /*27e90*/  STL [R1+0x854], R7 ;  /* 0x0008540701007387 */ /* 0x0003e20000100800 */
[----:B------:R-:W-:-:S03]  /*27ea0*/  SEL R10, R8, R91, !P3 ;  /* 0x0000005b080a7207 */ /* 0x000fc60005800000 */
[----:B------:R-:W3:Y:S01]  /*27eb0*/  LDL R91, [R1+0x2e74] ;  /* 0x002e7400015b7983 */ /* 0x000ee20000100800 */
[----:B------:R-:W-:Y:S01]  /*27ec0*/  IMAD R0, R12, R62, RZ ;  /* 0x0000003e0c007224 */ /* 0x000fe200078e02ff */
[----:B------:R-:W-:Y:S01]  /*27ed0*/  PRMT R16, RZ, 0x7610, R16 ;  /* 0x00007610ff107816 */ /* 0x000fe20000000010 */
[----:B------:R-:W0:Y:S01]  /*27ee0*/  LDC R62, c[0x0][0x3b0] ;  /* 0x0000ec00ff3e7b82 */ /* 0x000e220000000800 */
[----:B------:R-:W3:Y:S01]  /*27ef0*/  LDL R88, [R1+0x2e6c] ;  /* 0x002e6c0001587983 */ /* 0x000ee20000100800 */
[----:B-1----:R-:W-:-:S03]  /*27f00*/  IMAD R7, R11, R63, RZ ;  /* 0x0000003f0b077224 */ /* 0x002fc600078e02ff */
[----:B------:R1:W-:Y:S01]  /*27f10*/  STL [R1+0x120], R0 ;  /* 0x0001200001007387 */ /* 0x0003e20000100800 */
[----:B------:R-:W-:Y:S02]  /*27f20*/  @P4 IMAD.MOV.U32 R11, RZ, RZ, R5 ;  /* 0x000000ffff0b4224 */ /* 0x000fe400078e0005 */
[----:B------:R-:W0:Y:S01]  /*27f30*/  LDC R63, c[0x0][0x3b0] ;  /* 0x0000ec00ff3f7b82 */ /* 0x000e220000000800 */
[----:B------:R-:W-:Y:S04]  /*27f40*/  STL [R1+0x858], R7 ;  /* 0x0008580701007387 */ /* 0x000fe80000100800 */
[----:B------:R-:W3:Y:S01]  /*27f50*/  LDL.LU R89, [R1+0x838] ;  /* 0x0008380001597983 */ /* 0x000ee20000300800 */
[----:B-1----:R-:W-:Y:S02]  /*27f60*/  IMAD R0, R10, R28, RZ ;  /* 0x0000001c0a007224 */ /* 0x002fe400078e02ff */
[----:B----4-:R-:W-:Y:S01]  /*27f70*/  @P4 IMAD.MOV.U32 R10, RZ, RZ, R90 ;  /* 0x000000ffff0a4224 */ /* 0x010fe200078e005a */
[----:B------:R-:W1:Y:S02]  /*27f80*/  LDC R28, c[0x0][0x3b0] ;  /* 0x0000ec00ff1c7b82 */ /* 0x000e640000000800 */
[----:B------:R4:W-:Y:S04]  /*27f90*/  STL [R1+0x85c], R0 ;  /* 0x00085c0001007387 */ /* 0x0009e80000100800 */
[----:B------:R-:W3:Y:S04]  /*27fa0*/  LDL.LU R5, [R1+0x834] ;  /* 0x0008340001057983 */ /* 0x000ee80000300800 */
[----:B------:R-:W3:Y:S01]  /*27fb0*/  LDL.LU R90, [R1+0x830] ;  /* 0x00083000015a7983 */ /* 0x000ee20000300800 */
[----:B----4-:R-:W-:-:S03]  /*27fc0*/  LOP3.LUT R0, R37, 0xce, RZ, 0xfc, !PT ;  /* 0x000000ce25007812 */ /* 0x010fc600078efcff */
[----:B------:R4:W3:Y:S01]  /*27fd0*/  @P4 LDG.E.U16 R16, desc[UR6][R10.64] ;  /* 0x000000060a104981 */ /* 0x0008e2000c1e1500 */
[----:B------:R-:W-:Y:S02]  /*27fe0*/  ISETP.LT.AND P4, PT, R0, R72, P0 ;  /* 0x000000480000720c */ /* 0x000fe40000781270 */
[C---:B--2---:R-:W-:Y:S02]  /*27ff0*/  SEL R13, R8.reuse, R87, !P3 ;  /* 0x00000057080d7207 */ /* 0x044fe40005800000 */
[----:B------:R-:W-:-:S03]  /*28000*/  SEL R12, R8, R92, !P3 ;  /* 0x0000005c080c7207 */ /* 0x000fc60005800000 */
[----:B------:R-:W-:Y:S02]  /*28010*/  IMAD R0, R13, R15, RZ ;  /* 0x0000000f0d007224 */ /* 0x000fe400078e02ff */
[----:B------:R-:W2:Y:S01]  /*28020*/  LDC R13, c[0x0][0x3b0] ;  /* 0x0000ec00ff0d7b82 */ /* 0x000ea20000000800 */
[C---:B----4-:R-:W-:Y:S02]  /*28030*/  SEL R11, R8.reuse, R93, !P3 ;  /* 0x0000005d080b7207 */ /* 0x050fe40005800000 */
[----:B------:R-:W-:-:S03]  /*28040*/  SEL R10, R8, R2, !P3 ;  /* 0x00000002080a7207 */ /* 0x000fc60005800000 */
[----:B------:R-:W-:Y:S01]  /*28050*/  IMAD R2, R11, R25, RZ ;  /* 0x000000190b027224 */ /* 0x000fe200078e02ff */
[----:B------:R-:W-:Y:S01]  /*28060*/  SEL R9, R8, R4, !P3 ;  /* 0x0000000408097207 */ /* 0x000fe20005800000 */
[----:B------:R-:W-:Y:S01]  /*28070*/  IMAD R4, R12, R24, RZ ;  /* 0x000000180c047224 */ /* 0x000fe200078e02ff */
[----:B------:R4:W-:Y:S01]  /*28080*/  STL [R1+0x814], R0 ;  /* 0x0008140001007387 */ /* 0x0009e20000100800 */
[----:B------:R-:W-:Y:S01]  /*28090*/  PRMT R15, RZ, 0x7610, R15 ;  /* 0x00007610ff0f7816 */ /* 0x000fe2000000000f */
[----:B------:R-:W0:Y:S02]  /*280a0*/  LDC R24, c[0x0][0x3b0] ;  /* 0x0000ec00ff187b82 */ /* 0x000e240000000800 */
[----:B------:R-:W-:Y:S04]  /*280b0*/  STL [R1+0x81c], R4 ;  /* 0x00081c0401007387 */ /* 0x000fe80000100800 */
[----:B------:R-:W2:Y:S01]  /*280c0*/  LDL.LU R85, [R1+0x824] ;  /* 0x0008240001557983 */ /* 0x000ea20000300800 */
[----:B----4-:R-:W-:Y:S01]  /*280d0*/  IMAD R0, R10, R27, RZ ;  /* 0x0000001b0a007224 */ /* 0x010fe200078e02ff */
[----:B------:R-:W4:Y:S02]  /*280e0*/  LDC R25, c[0x0][0x3b0] ;  /* 0x0000ec00ff197b82 */ /* 0x000f240000000800 */
[----:B------:R1:W-:Y:S04]  /*280f0*/  STL [R1+0x840], R2 ;  /* 0x0008400201007387 */ /* 0x0003e80000100800 */
[----:B------:R-:W4:Y:S02]  /*28100*/  LDL.LU R93, [R1+0x820] ;  /* 0x00082000015d7983 */ /* 0x000f240000300800 */
[----:B------:R-:W0:Y:S02]  /*28110*/  LDC R27, c[0x0][0x3b0] ;  /* 0x0000ec00ff1b7b82 */ /* 0x000e240000000800 */
[----:B------:R1:W-:Y:S04]  /*28120*/  STL [R1+0x844], R0 ;  /* 0x0008440001007387 */ /* 0x0003e80000100800 */
[----:B-1----:R-:W4:Y:S04]  /*28130*/  LDL R2, [R1+0x2e50] ;  /* 0x002e500001027983 */ /* 0x002f280000100800 */
[----:B------:R-:W4:Y:S01]  /*28140*/  LDL R4, [R1+0x2e60] ;  /* 0x002e600001047983 */ /* 0x000f220000100800 */
[----:B------:R-:W-:-:S02]  /*28150*/  IMAD R0, R9, R26, RZ ;  /* 0x0000001a09007224 */ /* 0x000fc400078e02ff */
[----:B------:R-:W1:Y:S03]  /*28160*/  LDC R26, c[0x0][0x3b0] ;  /* 0x0000ec00ff1a7b82 */ /* 0x000e660000000800 */
[----:B------:R0:W-:Y:S04]  /*28170*/  STL [R1+0x848], R0 ;  /* 0x0008480001007387 */ /* 0x0001e80000100800 */
[----:B------:R-:W4:Y:S04]  /*28180*/  LDL.LU R87, [R1+0x82c] ;  /* 0x00082c0001577983 */ /* 0x000f280000300800 */
[----:B------:R-:W4:Y:S01]  /*28190*/  LDL.LU R92, [R1+0x828] ;  /* 0x00082800015c7983 */ /* 0x000f220000300800 */
[----:B0-----:R-:W-:Y:S01]  /*281a0*/  LOP3.LUT R0, R37, 0xd6, RZ, 0xfc, !PT ;  /* 0x000000d625007812 */ /* 0x001fe200078efcff */
[----:B---3--:R-:W-:-:S02]  /*281b0*/  @P4 IMAD.MOV.U32 R10, RZ, RZ, R91 ;  /* 0x000000ffff0a4224 */ /* 0x008fc400078e005b */
[----:B------:R-:W3:Y:S01]  /*281c0*/  LDL.LU R91, [R1+0x818] ;  /* 0x00081800015b7983 */ /* 0x000ee20000300800 */
[----:B------:R-:W-:-:S03]  /*281d0*/  @P4 IMAD.MOV.U32 R11, RZ, RZ, R88 ;  /* 0x000000ffff0b4224 */ /* 0x000fc600078e0058 */
[----:B------:R-:W3:Y:S04]  /*281e0*/  LDL R88, [R1+0x2dc0] ;  /* 0x002dc00001587983 */ /* 0x000ee80000100800 */
[----:B------:R0:W3:Y:S01]  /*281f0*/  @P4 LDG.E.U16 R15, desc[UR6][R10.64] ;  /* 0x000000060a0f4981 */ /* 0x0000e2000c1e1500 */
[----:B------:R-:W-:Y:S02]  /*28200*/  ISETP.LT.AND P4, PT, R0, R72, P0 ;  /* 0x000000480000720c */ /* 0x000fe40000781270 */
[C---:B0-----:R-:W-:Y:S02]  /*28210*/  SEL R11, R8.reuse, R89, !P3 ;  /* 0x00000059080b7207 */ /* 0x041fe40005800000 */
[----:B------:R-:W3:Y:S03]  /*28220*/  LDL R89, [R1+0x2e4c] ;  /* 0x002e4c0001597983 */ /* 0x000ee60000100800 */
[----:B------:R-:W-:Y:S01]  /*28230*/  IMAD R0, R11, R14, RZ ;  /* 0x0000000e0b007224 */ /* 0x000fe200078e02ff */
[----:B------:R-:W-:-:S04]  /*28240*/  SEL R10, R8, R5, !P3 ;  /* 0x00000005080a7207 */ /* 0x000fc80005800000 */
[----:B------:R0:W-:Y:S04]  /*28250*/  STL [R1+0x11c], R0 ;  /* 0x00011c0001007387 */ /* 0x0001e80000100800 */
[----:B------:R-:W3:Y:S01]  /*28260*/  LDL.LU R5, [R1+0x80c] ;  /* 0x00080c0001057983 */ /* 0x000ee20000300800 */
[----:B------:R-:W-:Y:S01]  /*28270*/  IMAD R7, R10, R28, RZ ;  /* 0x0000001c0a077224 */ /* 0x000fe200078e02ff */
[----:B------:R-:W-:Y:S01]  /*28280*/  SEL R9, R8, R90, !P3 ;  /* 0x0000005a08097207 */ /* 0x000fe20005800000 */
[----:B------:R-:W1:Y:S03]  /*28290*/  LDC R28, c[0x0][0x3b0] ;  /* 0x0000ec00ff1c7b82 */ /* 0x000e660000000800 */
[----:B------:R-:W-:Y:S04]  /*282a0*/  STL [R1+0x830], R7 ;  /* 0x0008300701007387 */ /* 0x000fe80000100800 */
[----:B------:R-:W3:Y:S01]  /*282b0*/  LDL.LU R90, [R1+0x804] ;  /* 0x00080400015a7983 */ /* 0x000ee20000300800 */
[----:B0-----:R-:W-:Y:S01]  /*282c0*/  IMAD R0, R9, R62, RZ ;  /* 0x0000003e09007224 */ /* 0x001fe200078e02ff */
[----:B------:R-:W-:Y:S01]  /*282d0*/  PRMT R14, RZ, 0x7610, R14 ;  /* 0x00007610ff0e7816 */ /* 0x000fe2000000000e */
[----:B------:R-:W0:Y:S03]  /*282e0*/  LDC R62, c[0x0][0x3b0] ;  /* 0x0000ec00ff3e7b82 */ /* 0x000e260000000800 */
[----:B------:R2:W-:Y:S02]  /*282f0*/  STL [R1+0x834], R0 ;  /* 0x0008340001007387 */ /* 0x0005e40000100800 */
[----:B--2---:R-:W-:-:S02]  /*28300*/  LOP3.LUT R0, R37, 0xde, RZ, 0xfc, !PT ;  /* 0x000000de25007812 */ /* 0x004fc400078efcff */
[C---:B------:R-:W-:Y:S02]  /*28310*/  SEL R12, R8.reuse, R85, !P3 ;  /* 0x00000055080c7207 */ /* 0x040fe40005800000 */
[----:B----4-:R-:W-:Y:S02]  /*28320*/  SEL R9, R8, R93, !P3 ;  /* 0x0000005d08097207 */ /* 0x010fe40005800000 */
[----:B------:R-:W2:Y:S01]  /*28330*/  LDL.LU R93, [R1+0x808] ;  /* 0x00080800015d7983 */ /* 0x000ea20000300800 */
[----:B------:R-:W-:Y:S02]  /*28340*/  @P4 IMAD.MOV.U32 R11, RZ, RZ, R2 ;  /* 0x000000ffff0b4224 */ /* 0x000fe400078e0002 */
[----:B------:R-:W-:Y:S02]  /*28350*/  @P4 IMAD.MOV.U32 R10, RZ, RZ, R4 ;  /* 0x000000ffff0a4224 */ /* 0x000fe400078e0004 */
[----:B------:R-:W-:-:S03]  /*28360*/  IMAD R2, R12, R13, RZ ;  /* 0x0000000d0c027224 */ /* 0x000fc600078e02ff */
[----:B------:R4:W2:Y:S01]  /*28370*/  @P4 LDG.E.U16 R14, desc[UR6][R10.64] ;  /* 0x000000060a0e4981 */ /* 0x0008a2000c1e1500 */
[----:B------:R-:W-:Y:S01]  /*28380*/  ISETP.LT.AND P4, PT, R0, R72, P0 ;  /* 0x000000480000720c */ /* 0x000fe20000781270 */
[----:B------:R-:W-:Y:S02]  /*28390*/  IMAD R0, R9, R24, RZ ;  /* 0x0000001809007224 */ /* 0x000fe400078e02ff */
[----:B------:R0:W-:Y:S01]  /*283a0*/  STL [R1+0x820], R2 ;  /* 0x0008200201007387 */ /* 0x0001e20000100800 */
[----:B------:R-:W-:Y:S01]  /*283b0*/  PRMT R13, RZ, 0x7610, R13 ;  /* 0x00007610ff0d7816 */ /* 0x000fe2000000000d */
[----:B------:R-:W1:Y:S02]  /*283c0*/  LDC R24, c[0x0][0x3b0] ;  /* 0x0000ec00ff187b82 */ /* 0x000e640000000800 */
[----:B0-----:R-:W2:Y:S04]  /*283d0*/  LDL.LU R2, [R1+0x7e4] ;  /* 0x0007e40001027983 */ /* 0x001ea80000300800 */
[----:B------:R0:W-:Y:S04]  /*283e0*/  STL [R1+0x824], R0 ;  /* 0x0008240001007387 */ /* 0x0001e80000100800 */
[----:B------:R-:W2:Y:S01]  /*283f0*/  LDL.LU R4, [R1+0x7e0] ;  /* 0x0007e00001047983 */ /* 0x000ea20000300800 */
[----:B----4-:R-:W-:-:S02]  /*28400*/  SEL R11, R8, R87, !P3 ;  /* 0x00000057080b7207 */ /* 0x010fc40005800000 */
[----:B------:R-:W-:Y:S01]  /*28410*/  SEL R10, R8, R92, !P3 ;  /* 0x0000005c080a7207 */ /* 0x000fe20005800000 */
[----:B------:R-:W4:Y:S02]  /*28420*/  LDL R85, [R1+0x2ddc] ;  /* 0x002ddc0001557983 */ /* 0x000f240000100800 */
[----:B------:R-:W-:Y:S02]  /*28430*/  IMAD R7, R11, R27, RZ ;  /* 0x0000001b0b077224 */ /* 0x000fe400078e02ff */
[----:B0-----:R-:W-:Y:S01]  /*28440*/  IMAD R0, R10, R25, RZ ;  /* 0x000000190a007224 */ /* 0x001fe200078e02ff */
[----:B------:R-:W-:Y:S01]  /*28450*/  PRMT R12, RZ, 0x7610, R12 ;  /* 0x00007610ff0c7816 */ /* 0x000fe2000000000c */
[----:B------:R-:W0:Y:S01]  /*28460*/  LDC R25, c[0x0][0x3b0] ;  /* 0x0000ec00ff197b82 */ /* 0x000e220000000800 */
[----:B------:R-:W-:Y:S07]  /*28470*/  STL [R1+0x818], R7 ;  /* 0x0008180701007387 */ /* 0x000fee0000100800 */
[----:B------:R-:W0:Y:S01]  /*28480*/  LDC R27, c[0x0][0x3b0] ;  /* 0x0000ec00ff1b7b82 */ /* 0x000e220000000800 */
[----:B---3--:R-:W-:-:S02]  /*28490*/  SEL R9, R8, R91, !P3 ;  /* 0x0000005b08097207 */ /* 0x008fc40005800000 */
[----:B------:R-:W3:Y:S04]  /*284a0*/  LDL R91, [R1+0x2de0] ;  /* 0x002de000015b7983 */ /* 0x000ee80000100800 */
[----:B------:R1:W-:Y:S01]  /*284b0*/  STL [R1+0x828], R0 ;  /* 0x0008280001007387 */ /* 0x0003e20000100800 */
[----:B------:R-:W-:-:S03]  /*284c0*/  @P4 IMAD.MOV.U32 R11, RZ, RZ, R88 ;  /* 0x000000ffff0b4224 */ /* 0x000fc600078e0058 */
[----:B------:R-:W3:Y:S01]  /*284d0*/  LDL.LU R87, [R1+0x7fc] ;  /* 0x0007fc0001577983 */ /* 0x000ee20000300800 */
[----:B-1----:R-:W-:Y:S02]  /*284e0*/  IMAD R0, R9, R26, RZ ;  /* 0x0000001a09007224 */ /* 0x002fe400078e02ff */
[----:B------:R-:W1:Y:S03]  /*284f0*/  LDC R26, c[0x0][0x3b0] ;  /* 0x0000ec00ff1a7b82 */ /* 0x000e660000000800 */
[----:B------:R-:W-:Y:S01]  /*28500*/  STL [R1+0x82c], R0 ;  /* 0x00082c0001007387 */ /* 0x000fe20000100800 */
[----:B------:R-:W-:-:S03]  /*28510*/  @P4 IMAD.MOV.U32 R10, RZ, RZ, R89 ;  /* 0x000000ffff0a4224 */ /* 0x000fc600078e0059 */
[----:B------:R-:W3:Y:S04]  /*28520*/  LDL.LU R88, [R1+0x7f8] ;  /* 0x0007f80001587983 */ /* 0x000ee80000300800 */
[----:B------:R0:W3:Y:S04]  /*28530*/  @P4 LDG.E.U16 R13, desc[UR6][R10.64] ;  /* 0x000000060a0d4981 */ /* 0x0000e8000c1e1500 */
[----:B------:R-:W3:Y:S01]  /*28540*/  LDL.LU R89, [R1+0x7dc] ;  /* 0x0007dc0001597983 */ /* 0x000ee20000300800 */
[----:B0-----:R-:W-:-:S05]  /*28550*/  SEL R10, R8, R5, !P3 ;  /* 0x00000005080a7207 */ /* 0x001fca0005800000 */
[----:B------:R-:W-:Y:S01]  /*28560*/  IMAD R5, R10, R63, RZ ;  /* 0x0000003f0a057224 */ /* 0x000fe200078e02ff */
[----:B------:R-:W-:Y:S01]  /*28570*/  SEL R9, R8, R90, !P3 ;  /* 0x0000005a08097207 */ /* 0x000fe20005800000 */
[----:B------:R-:W0:Y:S03]  /*28580*/  LDC R63, c[0x0][0x3b0] ;  /* 0x0000ec00ff3f7b82 */ /* 0x000e260000000800 */
[----:B------:R1:W-:Y:S04]  /*28590*/  STL [R1+0x118], R5 ;  /* 0x0001180501007387 */ /* 0x0003e80000100800 */
[----:B-1----:R-:W3:Y:S04]  /*285a0*/  LDL.LU R5, [R1+0x71c] ;  /* 0x00071c0001057983 */ /* 0x002ee80000300800 */
[----:B------:R-:W3:Y:S01]  /*285b0*/  LDL.LU R90, [R1+0x710] ;  /* 0x00071000015a7983 */ /* 0x000ee20000300800 */
[----:B------:R-:W-:-:S04]  /*285c0*/  LOP3.LUT R0, R37, 0xe6, RZ, 0xfc, !PT ;  /* 0x000000e625007812 */ /* 0x000fc800078efcff */
[----:B------:R-:W-:Y:S01]  /*285d0*/  ISETP.LT.AND P4, PT, R0, R72, P0 ;  /* 0x000000480000720c */ /* 0x000fe20000781270 */
[----:B------:R-:W-:Y:S02]  /*285e0*/  IMAD R0, R9, R65, RZ ;  /* 0x0000004109007224 */ /* 0x000fe400078e02ff */
[----:B------:R-:W1:Y:S03]  /*285f0*/  LDC R65, c[0x0][0x3b0] ;  /* 0x0000ec00ff417b82 */ /* 0x000e660000000800 */
[----:B------:R-:W-:Y:S04]  /*28600*/  STL [R1+0x804], R0 ;  /* 0x0008040001007387 */ /* 0x000fe80000100800 */
[----:B------:R-:W3:Y:S01]  /*28610*/  LDL R92, [R1+0x2dfc] ;  /* 0x002dfc00015c7983 */ /* 0x000ee20000100800 */
[----:B--2---:R-:W-:-:S05]  /*28620*/  SEL R11, R8, R93, !P3 ;  /* 0x0000005d080b7207 */ /* 0x004fca0005800000 */
[----:B------:R-:W-:Y:S02]  /*28630*/  IMAD R7, R11, R62, RZ ;  /* 0x0000003e0b077224 */ /* 0x000fe400078e02ff */
[----:B------:R-:W2:Y:S01]  /*28640*/  LDC R62, c[0x0][0x3b0] ;  /* 0x0000ec00ff3e7b82 */ /* 0x000ea20000000800 */
[C---:B------:R-:W-:Y:S02]  /*28650*/  SEL R10, R8.reuse, R2, !P3 ;  /* 0x00000002080a7207 */ /* 0x040fe40005800000 */
[----:B------:R-:W2:Y:S01]  /*28660*/  LDL R2, [R1+0x2e00] ;  /* 0x002e000001027983 */ /* 0x000ea20000100800 */
[----:B------:R-:W-:Y:S02]  /*28670*/  SEL R9, R8, R4, !P3 ;  /* 0x0000000408097207 */ /* 0x000fe40005800000 */
[----:B------:R-:W-:Y:S01]  /*28680*/  IMAD R4, R10, R64, RZ ;  /* 0x000000400a047224 */ /* 0x000fe200078e02ff */
[----:B------:R-:W-:Y:S01]  /*28690*/  STL [R1+0x7e0], R7 ;  /* 0x0007e00701007387 */ /* 0x000fe20000100800 */
[----:B------:R-:W0:Y:S03]  /*286a0*/  LDC R64, c[0x0][0x3b0] ;  /* 0x0000ec00ff407b82 */ /* 0x000e260000000800 */
[----:B------:R-:W2:Y:S04]  /*286b0*/  LDL.LU R93, [R1+0x7f4] ;  /* 0x0007f400015d7983 */ /* 0x000ea80000300800 */
[----:B------:R1:W-:Y:S04]  /*286c0*/  STL [R1+0x7e4], R4 ;  /* 0x0007e40401007387 */ /* 0x0003e80000100800 */
[----:B-1----:R-:W2:Y:S01]  /*286d0*/  LDL.LU R4, [R1+0x7f0] ;  /* 0x0007f00001047983 */ /* 0x002ea20000300800 */
[----:B----4-:R-:W-:-:S02]  /*286e0*/  @P4 IMAD.MOV.U32 R11, RZ, RZ, R85 ;  /* 0x000000ffff0b4224 */ /* 0x010fc400078e0055 */
[----:B------:R-:W-:Y:S02]  /*286f0*/  IMAD R0, R9, R28, RZ ;  /* 0x0000001c09007224 */ /* 0x000fe400078e02ff */
[----:B------:R-:W1:Y:S03]  /*28700*/  LDC R28, c[0x0][0x3b0] ;  /* 0x0000ec00ff1c7b82 */ /* 0x000e660000000800 */
[----:B------:R4:W-:Y:S01]  /*28710*/  STL [R1+0x808], R0 ;  /* 0x0008080001007387 */ /* 0x0009e20000100800 */
[----:B---3--:R-:W-:-:S03]  /*28720*/  @P4 IMAD.MOV.U32 R10, RZ, RZ, R91 ;  /* 0x000000ffff0a4224 */ /* 0x008fc600078e005b */
[----:B------:R-:W3:Y:S04]  /*28730*/  LDL.LU R91, [R1+0x7ec] ;  /* 0x0007ec00015b7983 */ /* 0x000ee80000300800 */
[----:B------:R0:W3:Y:S02]  /*28740*/  @P4 LDG.E.U16 R12, desc[UR6][R10.64] ;  /* 0x000000060a0c4981 */ /* 0x0000e4000c1e1500 */
[C---:B0-----:R-:W-:Y:S02]  /*28750*/  SEL R10, R8.reuse, R87, !P3 ;  /* 0x00000057080a7207 */ /* 0x041fe40005800000 */
[----:B------:R-:W-:-:S03]  /*28760*/  SEL R9, R8, R88, !P3 ;  /* 0x0000005808097207 */ /* 0x000fc60005800000 */
[----:B------:R-:W-:Y:S02]  /*28770*/  IMAD R10, R10, R24, RZ ;  /* 0x000000180a0a7224 */ /* 0x000fe400078e02ff */
[----:B------:R-:W-:-:S03]  /*28780*/  IMAD R7, R9, R25, RZ ;  /* 0x0000001909077224 */ /* 0x000fc600078e02ff */
[----:B------:R-:W-:Y:S01]  /*28790*/  STL [R1+0x7f8], R10 ;  /* 0x0007f80a01007387 */ /* 0x000fe20000100800 */
[----:B------:R-:W-:-:S03]  /*287a0*/  SEL R24, R8, R89, !P3 ;  /* 0x0000005908187207 */ /* 0x000fc60005800000 */
[----:B------:R0:W-:Y:S04]  /*287b0*/  STL [R1+0x7fc], R7 ;  /* 0x0007fc0701007387 */ /* 0x0001e80000100800 */
[----:B------:R-:W3:Y:S04]  /*287c0*/  LDL.LU R88, [R1+0x7e8] ;  /* 0x0007e80001587983 */ /* 0x000ee80000300800 */
[----:B------:R-:W3:Y:S01]  /*287d0*/  LDL.LU R89, [R1+0x7c0] ;  /* 0x0007c00001597983 */ /* 0x000ee20000300800 */
[----:B------:R-:W-:-:S03]  /*287e0*/  SEL R9, R8, R90, !P3 ;  /* 0x0000005a08097207 */ /* 0x000fc60005800000 */
[----:B------:R-:W3:Y:S01]  /*287f0*/  LDL R90, [R1+0x2e20] ;  /* 0x002e2000015a7983 */ /* 0x000ee20000100800 */
[----:B----4-:R-:W-:-:S04]  /*28800*/  LOP3.LUT R0, R37, 0xee, RZ, 0xfc, !PT ;  /* 0x000000ee25007812 */ /* 0x010fc800078efcff */
[----:B------:R-:W-:Y:S01]  /*28810*/  ISETP.LT.AND P4, PT, R0, R72, P0 ;  /* 0x000000480000720c */ /* 0x000fe20000781270 */
[----:B0-----:R-:W-:Y:S01]  /*28820*/  IMAD R7, R24, R63, RZ ;  /* 0x0000003f18077224 */ /* 0x001fe200078e02ff */
[----:B------:R-:W-:Y:S01]  /*28830*/  SEL R10, R8, R5, !P3 ;  /* 0x00000005080a7207 */ /* 0x000fe20005800000 */
[----:B------:R-:W0:Y:S01]  /*28840*/  LDC R0, c[0x0][0x3b0] ;  /* 0x0000ec00ff007b82 */ /* 0x000e220000000800 */
[----:B------:R-:W4:Y:S01]  /*28850*/  LDL R5, [R1+0x2e1c] ;  /* 0x002e1c0001057983 */ /* 0x000f220000100800 */
[----:B------:R-:W-:Y:S02]  /*28860*/  PRMT R11, RZ, 0x7610, R11 ;  /* 0x00007610ff0b7816 */ /* 0x000fe4000000000b */
[----:B------:R-:W-:Y:S01]  /*28870*/  IMAD R10, R10, R68, RZ ;  /* 0x000000440a0a7224 */ /* 0x000fe200078e02ff */
[----:B------:R1:W-:Y:S03]  /*28880*/  STL [R1+0x71c], R7 ;  /* 0x00071c0701007387 */ /* 0x0003e60000100800 */
[----:B------:R-:W0:Y:S02]  /*28890*/  LDC R63, c[0x0][0x3b0] ;  /* 0x0000ec00ff3f7b82 */ /* 0x000e240000000800 */
[----:B------:R-:W-:Y:S01]  /*288a0*/  @P4 IMAD.MOV.U32 R25, RZ, RZ, R92 ;  /* 0x000000ffff194224 */ /* 0x000fe200078e005c */
[----:B------:R0:W-:Y:S01]  /*288b0*/  STL [R1+0x110], R10 ;  /* 0x0001100a01007387 */ /* 0x0001e20000100800 */
[----:B-1----:R-:W-:-:S04]  /*288c0*/  IMAD R7, R9, R26, RZ ;  /* 0x0000001a09077224 */ /* 0x002fc800078e02ff */
[----:B------:R-:W1:Y:S01]  /*288d0*/  LDC R68, c[0x0][0x3b0] ;  /* 0x0000ec00ff447b82 */ /* 0x000e620000000800 */
[----:B------:R-:W-:Y:S04]  /*288e0*/  STL [R1+0x7dc], R7 ;  /* 0x0007dc0701007387 */ /* 0x000fe80000100800 */
[----:B------:R-:W4:Y:S03]  /*288f0*/  LDL.LU R86, [R1+0x7d0] ;  /* 0x0007d00001567983 */ /* 0x000f260000300800 */
[----:B------:R-:W1:Y:S01]  /*28900*/  LDC R26, c[0x0][0x3b0] ;  /* 0x0000ec00ff1a7b82 */ /* 0x000e620000000800 */
[----:B------:R-:W4:Y:S04]  /*28910*/  LDL.LU R85, [R1+0x7d4] ;  /* 0x0007d40001557983 */ /* 0x000f280000300800 */
[----:B------:R-:W4:Y:S01]  /*28920*/  LDL.LU R92, [R1+0x7d8] ;  /* 0x0007d800015c7983 */ /* 0x000f220000300800 */
[----:B--2---:R-:W-:Y:S01]  /*28930*/  @P4 IMAD.MOV.U32 R24, RZ, RZ, R2 ;  /* 0x000000ffff184224 */ /* 0x004fe200078e0002 */
[----:B------:R-:W-:-:S04]  /*28940*/  LOP3.LUT R2, R37, 0xf6, RZ, 0xfc, !PT ;  /* 0x000000f625027812 */ /* 0x000fc800078efcff */
[----:B------:R2:W4:Y:S01]  /*28950*/  @P4 LDG.E.U16 R11, desc[UR6][R24.64] ;  /* 0x00000006180b4981 */ /* 0x000522000c1e1500 */
[----:B------:R-:W-:Y:S02]  /*28960*/  ISETP.LT.AND P4, PT, R2, R72, P0 ;  /* 0x000000480200720c */ /* 0x000fe40000781270 */
[----:B--2---:R-:W-:Y:S02]  /*28970*/  SEL R24, R8, R93, !P3 ;  /* 0x0000005d08187207 */ /* 0x004fe40005800000 */
[----:B------:R-:W2:Y:S03]  /*28980*/  LDL.LU R93, [R1+0x7cc] ;  /* 0x0007cc00015d7983 */ /* 0x000ea60000300800 */
[----:B------:R-:W-:Y:S02]  /*28990*/  IMAD R2, R24, R28, RZ ;  /* 0x0000001c18027224 */ /* 0x000fe400078e02ff */
[----:B------:R-:W1:Y:S01]  /*289a0*/  LDC R28, c[0x0][0x3b0] ;  /* 0x0000ec00ff1c7b82 */ /* 0x000e620000000800 */
[----:B0-----:R-:W-:-:S02]  /*289b0*/  SEL R10, R8, R4, !P3 ;  /* 0x00000004080a7207 */ /* 0x001fc40005800000 */
[----:B------:R0:W-:Y:S03]  /*289c0*/  STL [R1+0x710], R2 ;  /* 0x0007100201007387 */ /* 0x0001e60000100800 */
[----:B------:R-:W-:Y:S01]  /*289d0*/  IMAD R4, R10, R27, RZ ;  /* 0x0000001b0a047224 */ /* 0x000fe200078e02ff */
[----:B0-----:R-:W2:Y:S04]  /*289e0*/  LDL.LU R2, [R1+0x7c8] ;  /* 0x0007c80001027983 */ /* 0x001ea80000300800 */
[----:B------:R0:W-:Y:S04]  /*289f0*/  STL [R1+0x7ec], R4 ;  /* 0x0007ec0401007387 */ /* 0x0001e80000100800 */
[----:B0-----:R-:W2:Y:S01]  /*28a00*/  LDL R4, [R1+0x2e30] ;  /* 0x002e300001047983 */ /* 0x001ea20000100800 */
[----:B---3--:R-:W-:-:S03]  /*28a10*/  SEL R9, R8, R91, !P3 ;  /* 0x0000005b08097207 */ /* 0x008fc60005800000 */
[----:B------:R-:W3:Y:S02]  /*28a20*/  LDL R91, [R1+0x2e34] ;  /* 0x002e3400015b7983 */ /* 0x000ee40000100800 */
[----:B------:R-:W-:Y:S01]  /*28a30*/  IMAD R7, R9, R67, RZ ;  /* 0x0000004309077224 */ /* 0x000fe200078e02ff */
[C---:B------:R-:W-:Y:S02]  /*28a40*/  SEL R24, R8.reuse, R88, !P3 ;  /* 0x0000005808187207 */ /* 0x040fe40005800000 */
[----:B------:R-:W-:Y:S02]  /*28a50*/  SEL R9, R8, R89, !P3 ;  /* 0x0000005908097207 */ /* 0x000fe40005800000 */
[----:B------:R0:W-:Y:S01]  /*28a60*/  STL [R1+0x7f0], R7 ;  /* 0x0007f00701007387 */ /* 0x0001e20000100800 */
[----:B------:R-:W-:Y:S01]  /*28a70*/  IMAD R24, R24, R0, RZ ;  /* 0x0000000018187224 */ /* 0x000fe200078e02ff */
[----:B------:R-:W-:Y:S01]  /*28a80*/  PRMT R10, RZ, 0x7610, R10 ;  /* 0x00007610ff0a7816 */ /* 0x000fe2000000000a */
[----:B------:R-:W1:Y:S03]  /*28a90*/  LDC R67, c[0x0][0x3b0] ;  /* 0x0000ec00ff437b82 */ /* 0x000e660000000800 */
[----:B------:R0:W-:Y:S02]  /*28aa0*/  STL [R1+0x7e8], R24 ;  /* 0x0007e81801007387 */ /* 0x0001e40000100800 */
[----:B0-----:R-:W-:Y:S01]  /*28ab0*/  IMAD R7, R9, R65, RZ ;  /* 0x0000004109077224 */ /* 0x001fe200078e02ff */
[----:B------:R-:W-:-:S02]  /*28ac0*/  LOP3.LUT R0, R37, 0xfe, RZ, 0xfc, !PT ;  /* 0x000000fe25007812 */ /* 0x000fc400078efcff */
[----:B------:R-:W0:Y:S02]  /*28ad0*/  LDC R65, c[0x0][0x3b0] ;  /* 0x0000ec00ff417b82 */ /* 0x000e240000000800 */
[----:B------:R4:W-:Y:S01]  /*28ae0*/  STL [R1+0x7f4], R7 ;  /* 0x0007f40701007387 */ /* 0x0009e20000100800 */
[----:B------:R-:W-:-:S03]  /*28af0*/  @P4 IMAD.MOV.U32 R24, RZ, RZ, R90 ;  /* 0x000000ffff184224 */ /* 0x000fc600078e005a */
[----:B------:R-:W3:Y:S02]  /*28b00*/  LDL.LU R90, [R1+0x7c4] ;  /* 0x0007c400015a7983 */ /* 0x000ee40000300800 */
[----:B----4-:R-:W4:Y:S02]  /*28b10*/  LDC R7, c[0x0][0x3b0] ;  /* 0x0000ec00ff077b82 */ /* 0x010f240000000800 */
[----:B------:R-:W4:Y:S01]  /*28b20*/  LDL.LU R87, [R1+0x7bc] ;  /* 0x0007bc0001577983 */ /* 0x000f220000300800 */
[----:B------:R-:W-:-:S03]  /*28b30*/  @P4 IMAD.MOV.U32 R25, RZ, RZ, R5 ;  /* 0x000000ffff194224 */ /* 0x000fc600078e0005 */
[----:B------:R-:W4:Y:S02]  /*28b40*/  LDL.LU R88, [R1+0x7b8] ;  /* 0x0007b80001587983 */ /* 0x000f240000300800 */
[----:B------:R-:W0:Y:S02]  /*28b50*/  LDC R5, c[0x0][0x3b0] ;  /* 0x0000ec00ff057b82 */ /* 0x000e240000000800 */
[----:B------:R1:W4:Y:S01]  /*28b60*/  @P4 LDG.E.U16 R10, desc[UR6][R24.64] ;  /* 0x00000006180a4981 */ /* 0x000322000c1e1500 */
[----:B------:R-:W-:-:S03]  /*28b70*/  ISETP.LT.AND P4, PT, R0, R72, P0 ;  /* 0x000000480000720c */ /* 0x000fc60000781270 */
[----:B------:R-:W4:Y:S02]  /*28b80*/  LDL.LU R89, [R1+0x7b4] ;  /* 0x0007b40001597983 */ /* 0x000f240000300800 */
[----:B------:R-:W0:Y:S01]  /*28b90*/  LDC R0, c[0x0][0x3b0] ;  /* 0x0000ec00ff007b82 */ /* 0x000e220000000800 */
[C---:B-1----:R-:W-:Y:S02]  /*28ba0*/  SEL R24, R8.reuse, R86, !P3 ;  /* 0x0000005608187207 */ /* 0x042fe40005800000 */
[----:B------:R-:W-:-:S03]  /*28bb0*/  SEL R9, R8, R85, !P3 ;  /* 0x0000005508097207 */ /* 0x000fc60005800000 */
[----:B------:R-:W-:Y:S02]  /*28bc0*/  IMAD R27, R24, R64, RZ ;  /* 0x00000040181b7224 */ /* 0x000fe400078e02ff */
[----:B------:R-:W1:Y:S01]  /*28bd0*/  LDC R64, c[0x0][0x3b0] ;  /* 0x0000ec00ff407b82 */ /* 0x000e620000000800 */
[C---:B------:R-:W-:Y:S01]  /*28be0*/  SEL R25, R8.reuse, R92, !P3 ;  /* 0x0000005c08197207 */ /* 0x040fe20005800000 */
[----:B------:R-:W-:Y:S01]  /*28bf0*/  IMAD R24, R9, R62, RZ ;  /* 0x0000003e09187224 */ /* 0x000fe200078e02ff */
[----:B------:R-:W-:Y:S03]  /*28c00*/  STL [R1+0x7c0], R27 ;  /* 0x0007c01b01007387 */ /* 0x000fe60000100800 */
[----:B------:R-:W-:Y:S01]  /*28c10*/  IMAD R37, R25, R26, RZ ;  /* 0x0000001a19257224 */ /* 0x000fe200078e02ff */
[----:B------:R-:W-:Y:S01]  /*28c20*/  STL [R1+0x10c], R24 ;  /* 0x00010c1801007387 */ /* 0x000fe20000100800 */
[----:B------:R-:W-:Y:S01]  /*28c30*/  PRMT R9, RZ, 0x7610, R9 ;  /* 0x00007610ff097816 */ /* 0x000fe20000000009 */
[----:B------:R-:W0:Y:S02]  /*28c40*/  LDC R62, c[0x0][0x3b0] ;  /* 0x0000ec00ff3e7b82 */ /* 0x000e240000000800 */
[----:B------:R2:W-:Y:S06]  /*28c50*/  STL [R1+0x7cc], R37 ;  /* 0x0007cc2501007387 */ /* 0x0005ec0000100800 */
[----:B--2---:R-:W2:Y:S01]  /*28c60*/  LDC R37, c[0x0][0x3b0] ;  /* 0x0000ec00ff257b82 */ /* 0x004ea20000000800 */
[----:B------:R-:W-:-:S02]  /*28c70*/  SEL R27, R8, R93, !P3 ;  /* 0x0000005d081b7207 */ /* 0x000fc40005800000 */
[----:B------:R-:W-:Y:S02]  /*28c80*/  SEL R26, R8, R2, !P3 ;  /* 0x00000002081a7207 */ /* 0x000fe40005800000 */
[----:B------:R-:W2:Y:S04]  /*28c90*/  LDL.LU R2, [R1+0x7b0] ;  /* 0x0007b00001027983 */ /* 0x000ea80000300800 */
[----:B------:R-:W2:Y:S04]  /*28ca0*/  LDL.LU R92, [R1+0x7ac] ;  /* 0x0007ac00015c7983 */ /* 0x000ea80000300800 */
[----:B------:R-:W2:Y:S01]  /*28cb0*/  LDL.LU R93, [R1+0x7a8] ;  /* 0x0007a800015d7983 */ /* 0x000ea20000300800 */
[----:B------:R-:W-:-:S02]  /*28cc0*/  @P4 IMAD.MOV.U32 R25, RZ, RZ, R4 ;  /* 0x000000ffff194224 */ /* 0x000fc400078e0004 */
[----:B------:R-:W-:-:S05]  /*28cd0*/  IMAD R4, R27, R28, RZ ;  /* 0x0000001c1b047224 */ /* 0x000fca00078e02ff */
[----:B------:R0:W-:Y:S04]  /*28ce0*/  STL [R1+0x7c8], R4 ;  /* 0x0007c80401007387 */ /* 0x0001e80000100800 */
[----:B0-----:R-:W2:Y:S01]  /*28cf0*/  LDL.LU R4, [R1+0x798] ;  /* 0x0007980001047983 */ /* 0x001ea20000300800 */
[----:B---3--:R-:W-:-:S03]  /*28d00*/  @P4 IMAD.MOV.U32 R24, RZ, RZ, R91 ;  /* 0x000000ffff184224 */ /* 0x008fc600078e005b */
[----:B------:R-:W3:Y:S04]  /*28d10*/  LDL.LU R91, [R1+0x77c] ;  /* 0x00077c00015b7983 */ /* 0x000ee80000300800 */
[----:B------:R0:W3:Y:S02]  /*28d20*/  @P4 LDG.E.U16 R9, desc[UR6][R24.64] ;  /* 0x0000000618094981 */ /* 0x0000e4000c1e1500 */
[----:B0-----:R-:W-:Y:S02]  /*28d30*/  IMAD R24, R26, R63, RZ ;  /* 0x0000003f1a187224 */ /* 0x001fe400078e02ff */
[----:B------:R-:W0:Y:S03]  /*28d40*/  LDC R63, c[0x0][0x3b0] ;  /* 0x0000ec00ff3f7b82 */ /* 0x000e260000000800 */
[----:B------:R0:W-:Y:S01]  /*28d50*/  STL [R1+0x7d0], R24 ;  /* 0x0007d01801007387 */ /* 0x0001e20000100800 */
[----:B------:R-:W-:-:S03]  /*28d60*/  SEL R27, R8, R90, !P3 ;  /* 0x0000005a081b7207 */ /* 0x000fc60005800000 */
[----:B------:R-:W3:Y:S01]  /*28d70*/  LDL.LU R90, [R1+0x79c] ;  /* 0x00079c00015a7983 */ /* 0x000ee20000300800 */
[C---:B----4-:R-:W-:Y:S01]  /*28d80*/  SEL R26, R8.reuse, R87, !P3 ;  /* 0x00000057081a7207 */ /* 0x050fe20005800000 */
[----:B------:R-:W-:Y:S01]  /*28d90*/  IMAD R27, R27, R7, RZ ;  /* 0x000000071b1b7224 */ /* 0x000fe200078e02ff */
[----:B------:R-:W-:-:S03]  /*28da0*/  SEL R25, R8, R88, !P3 ;  /* 0x0000005808197207 */ /* 0x000fc60005800000 */
[----:B------:R-:W-:Y:S01]  /*28db0*/  IMAD R7, R26, R5, RZ ;  /* 0x000000051a077224 */ /* 0x000fe200078e02ff */
[----:B------:R-:W-:Y:S01]  /*28dc0*/  STL [R1+0x7b4], R27 ;  /* 0x0007b41b01007387 */ /* 0x000fe20000100800 */
[----:B------:R-:W-:Y:S01]  /*28dd0*/  IMAD R5, R25, R68, RZ ;  /* 0x0000004419057224 */ /* 0x000fe200078e02ff */
[----:B0-----:R-:W-:Y:S02]  /*28de0*/  SEL R24, R8, R89, !P3 ;  /* 0x0000005908187207 */ /* 0x001fe40005800000 */
[----:B------:R-:W-:Y:S01]  /*28df0*/  STL [R1+0x7b8], R7 ;  /* 0x0007b80701007387 */ /* 0x000fe20000100800 */
[----:B------:R-:W0:Y:S02]  /*28e00*/  LDC R68, c[0x0][0x3b0] ;  /* 0x0000ec00ff447b82 */ /* 0x000e240000000800 */
[----:B------:R-:W-:Y:S01]  /*28e10*/  IMAD R0, R24, R0, RZ ;  /* 0x0000000018007224 */ /* 0x000fe200078e02ff */
[----:B------:R-:W4:Y:S04]  /*28e20*/  LDL.LU R84, [R1+0x7a4] ;  /* 0x0007a40001547983 */ /* 0x000f280000300800 */
[----:B------:R1:W-:Y:S04]  /*28e30*/  STL [R1+0x7bc], R5 ;  /* 0x0007bc0501007387 */ /* 0x0003e80000100800 */
[----:B------:R-:W4:Y:S04]  /*28e40*/  LDL.LU R86, [R1+0x7a0] ;  /* 0x0007a00001567983 */ /* 0x000f280000300800 */
[----:B------:R0:W-:Y:S01]  /*28e50*/  STL [R1+0x7c4], R0 ;  /* 0x0007c40001007387 */ /* 0x0001e20000100800 */
[----:B-1----:R-:W1:Y:S03]  /*28e60*/  LDC R5, c[0x0][0x3b0] ;  /* 0x0000ec00ff057b82 */ /* 0x002e660000000800 */
[----:B------:R-:W4:Y:S04]  /*28e70*/  LDL.LU R85, [R1+0x78c] ;  /* 0x00078c0001557983 */ /* 0x000f280000300800 */
[----:B------:R-:W4:Y:S04]  /*28e80*/  LDL.LU R88, [R1+0x790] ;  /* 0x0007900001587983 */ /* 0x000f280000300800 */
[----:B------:R-:W4:Y:S01]  /*28e90*/  LDL.LU R89, [R1+0x794] ;  /* 0x0007940001597983 */ /* 0x000f220000300800 */
[----:B--2---:R-:W-:-:S02]  /*28ea0*/  SEL R24, R8, R2, !P3 ;  /* 0x0000000208187207 */ /* 0x004fc40005800000 */
[----:B------:R-:W2:Y:S01]  /*28eb0*/  LDC R2, c[0x0][0x3b0] ;  /* 0x0000ec00ff027b82 */ /* 0x000ea20000000800 */
[----:B------:R-:W-:Y:S02]  /*28ec0*/  SEL R28, R8, R92, !P3 ;  /* 0x0000005c081c7207 */ /* 0x000fe40005800000 */
[----:B0-----:R-:W-:Y:S01]  /*28ed0*/  IMAD R0, R24, R37, RZ ;  /* 0x0000002518007224 */ /* 0x001fe200078e02ff */
[----:B------:R-:W-:Y:S02]  /*28ee0*/  SEL R27, R8, R93, !P3 ;  /* 0x0000005d081b7207 */ /* 0x000fe40005800000 */
[----:B------:R-:W-:Y:S02]  /*28ef0*/  IMAD R7, R28, R62, RZ ;  /* 0x0000003e1c077224 */ /* 0x000fe400078e02ff */
[----:B------:R-:W-:Y:S01]  /*28f00*/  STL [R1+0x108], R0 ;  /* 0x0001080001007387 */ /* 0x000fe20000100800 */
[----:B------:R-:W0:Y:S03]  /*28f10*/  LDC R37, c[0x0][0x3b0] ;  /* 0x0000ec00ff257b82 */ /* 0x000e260000000800 */
[----:B------:R1:W-:Y:S04]  /*28f20*/  STL [R1+0x77c], R7 ;  /* 0x00077c0701007387 */ /* 0x0003e80000100800 */
[----:B------:R-:W2:Y:S01]  /*28f30*/  LDL.LU R87, [R1+0x788] ;  /* 0x0007880001577983 */ /* 0x000ea20000300800 */
[----:B------:R-:W0:Y:S08]  /*28f40*/  LDC R62, c[0x0][0x3b0] ;  /* 0x0000ec00ff3e7b82 */ /* 0x000e300000000800 */
[----:B-1----:R-:W1:Y:S01]  /*28f50*/  LDC R7, c[0x0][0x3b0] ;  /* 0x0000ec00ff077b82 */ /* 0x002e620000000800 */
[----:B------:R-:W-:Y:S01]  /*28f60*/  SEL R26, R8, R4, !P3 ;  /* 0x00000004081a7207 */ /* 0x000fe20005800000 */
[----:B------:R-:W-:-:S05]  /*28f70*/  IMAD R4, R27, R63, RZ ;  /* 0x0000003f1b047224 */ /* 0x000fca00078e02ff */
[----:B------:R0:W-:Y:S01]  /*28f80*/  STL [R1+0x798], R4 ;  /* 0x0007980401007387 */ /* 0x0001e20000100800 */
[----:B------:R-:W-:Y:S01]  /*28f90*/  IMAD R0, R26, R64, RZ ;  /* 0x000000401a007224 */ /* 0x000fe200078e02ff */
[----:B------:R-:W1:Y:S02]  /*28fa0*/  LDC R63, c[0x0][0x3b0] ;  /* 0x0000ec00ff3f7b82 */ /* 0x000e640000000800 */
[----:B------:R-:W2:Y:S04]  /*28fb0*/  LDL.LU R92, [R1+0x784] ;  /* 0x00078400015c7983 */ /* 0x000ea80000300800 */
[----:B------:R0:W-:Y:S02]  /*28fc0*/  STL [R1+0x7a8], R0 ;  /* 0x0007a80001007387 */ /* 0x0001e40000100800 */
[----:B------:R-:W1:Y:S02]  /*28fd0*/  LDC R64, c[0x0][0x3b0] ;  /* 0x0000ec00ff407b82 */ /* 0x000e640000000800 */
[----:B------:R-:W2:Y:S04]  /*28fe0*/  LDL.LU R93, [R1+0x780] ;  /* 0x00078000015d7983 */ /* 0x000ea80000300800 */
[----:B0-----:R-:W2:Y:S01]  /*28ff0*/  LDL.LU R4, [R1+0x774] ;  /* 0x0007740001047983 */ /* 0x001ea20000300800 */
[----:B---3--:R-:W-:-:S05]  /*29000*/  SEL R25, R8, R91, !P3 ;  /* 0x0000005b08197207 */ /* 0x008fca0005800000 */
[----:B------:R-:W-:Y:S02]  /*29010*/  IMAD R0, R25, R67, RZ ;  /* 0x0000004319007224 */ /* 0x000fe400078e02ff */
[----:B------:R-:W0:Y:S03]  /*29020*/  LDC R67, c[0x0][0x3b0] ;  /* 0x0000ec00ff437b82 */ /* 0x000e260000000800 */
[----:B------:R3:W-:Y:S04]  /*29030*/  STL [R1+0x79c], R0 ;  /* 0x00079c0001007387 */ /* 0x0007e80000100800 */
[----:B------:R-:W2:Y:S01]  /*29040*/  LDL.LU R91, [R1+0x778] ;  /* 0x00077800015b7983 */ /* 0x000ea20000300800 */
[----:B------:R-:W-:-:S03]  /*29050*/  SEL R24, R8, R90, !P3 ;  /* 0x0000005a08187207 */ /* 0x000fc60005800000 */
[----:B------:R-:W2:Y:S02]  /*29060*/  LDL.LU R90, [R1+0x770] ;  /* 0x00077000015a7983 */ /* 0x000ea40000300800 */
[----:B---3--:R-:W-:Y:S02]  /*29070*/  IMAD R0, R24, R65, RZ ;  /* 0x0000004118007224 */ /* 0x008fe400078e02ff */
[----:B------:R-:W3:Y:S03]  /*29080*/  LDC R65, c[0x0][0x3b0] ;  /* 0x0000ec00ff417b82 */ /* 0x000ee60000000800 */
[----:B------:R0:W-:Y:S01]  /*29090*/  STL [R1+0x7ac], R0 ;  /* 0x0007ac0001007387 */ /* 0x0001e20000100800 */
[----:B----4-:R-:W-:-:S04]  /*290a0*/  SEL R28, R8, R84, !P3 ;  /* 0x00000054081c7207 */ /* 0x010fc80005800000 */
[----:B0-----:R-:W0:Y:S01]  /*290b0*/  LDC R0, c[0x0][0x3b0] ;  /* 0x0000ec00ff007b82 */ /* 0x001e220000000800 */
[----:B------:R-:W-:Y:S01]  /*290c0*/  SEL R27, R8, R86, !P3 ;  /* 0x00000056081b7207 */ /* 0x000fe20005800000 */
[----:B------:R-:W-:-:S06]  /*290d0*/  IMAD R28, R28, R68, RZ ;  /* 0x000000441c1c7224 */ /* 0x000fcc00078e02ff */
[----:B------:R-:W4:Y:S01]  /*290e0*/  LDC R68, c[0x0][0x3b0] ;  /* 0x0000ec00ff447b82 */ /* 0x000f220000000800 */
[C---:B------:R-:W-:Y:S01]  /*290f0*/  SEL R26, R8.reuse, R85, !P3 ;  /* 0x00000055081a7207 */ /* 0x040fe20005800000 */
[----:B------:R-:W-:Y:S01]  /*29100*/  IMAD R27, R27, R76, RZ ;  /* 0x0000004c1b1b7224 */ /* 0x000fe200078e02ff */
[----:B------:R-:W-:-:S03]  /*29110*/  SEL R25, R8, R88, !P3 ;  /* 0x0000005808197207 */ /* 0x000fc60005800000 */
[----:B------:R-:W-:Y:S01]  /*29120*/  IMAD R26, R26, R75, RZ ;  /* 0x0000004b1a1a7224 */ /* 0x000fe200078e02ff */
[----:B------:R-:W-:Y:S01]  /*29130*/  SEL R24, R8, R89, !P3 ;  /* 0x0000005908187207 */ /* 0x000fe20005800000 */
[----:B------:R-:W-:Y:S01]  /*29140*/  IMAD R25, R25, R5, RZ ;  /* 0x0000000519197224 */ /* 0x000fe200078e02ff */
[----:B------:R1:W-:Y:S01]  /*29150*/  STL [R1+0x78c], R28 ;  /* 0x00078c1c01007387 */ /* 0x0003e20000100800 */
[----:B------:R-:W0:Y:S02]  /*29160*/  LDC R75, c[0x0][0x3b0] ;  /* 0x0000ec00ff4b7b82 */ /* 0x000e240000000800 */
[----:B--2---:R-:W-:Y:S01]  /*29170*/  IMAD R5, R24, R2, RZ ;  /* 0x0000000218057224 */ /* 0x004fe200078e02ff */
[----:B------:R-:W-:Y:S04]  /*29180*/  STL [R1+0x790], R27 ;  /* 0x0007901b01007387 */ /* 0x000fe80000100800 */
[----:B------:R-:W-:Y:S01]  /*29190*/  STL [R1+0x104], R26 ;  /* 0x0001041a01007387 */ /* 0x000fe20000100800 */
[----:B-1----:R-:W1:Y:S03]  /*291a0*/  LDC R28, c[0x0][0x3b0] ;  /* 0x0000ec00ff1c7b82 */ /* 0x002e660000000800 */
[----:B------:R-:W2:Y:S04]  /*291b0*/  LDL.LU R88, [R1+0x76c] ;  /* 0x00076c0001587983 */ /* 0x000ea80000300800 */
[----:B------:R-:W-:Y:S04]  /*291c0*/  STL [R1+0x794], R25 ;  /* 0x0007941901007387 */ /* 0x000fe80000100800 */
[----:B------:R-:W3:Y:S04]  /*291d0*/  LDL.LU R2, [R1+0x768] ;  /* 0x0007680001027983 */ /* 0x000ee80000300800 */
[----:B------:R4:W-:Y:S04]  /*291e0*/  STL [R1+0x7a0], R5 ;  /* 0x0007a00501007387 */ /* 0x0009e80000100800 */
[----:B------:R-:W3:Y:S04]  /*291f0*/  LDL.LU R89, [R1+0x764] ;  /* 0x0007640001597983 */ /* 0x000ee80000300800 */
[----:B----4-:R-:W4:Y:S01]  /*29200*/  LDL.LU R5, [R1+0x760] ;  /* 0x0007600001057983 */ /* 0x010f220000300800 */
[----:B------:R-:W-:-:S05]  /*29210*/  SEL R26, R8, R87, !P3 ;  /* 0x00000057081a7207 */ /* 0x000fca0005800000 */
[----:B------:R-:W-:Y:S02]  /*29220*/  IMAD R26, R26, R37, RZ ;  /* 0x000000251a1a7224 */ /* 0x000fe400078e02ff */
[----:B------:R-:W0:Y:S03]  /*29230*/  LDC R37, c[0x0][0x3b0] ;  /* 0x0000ec00ff257b82 */ /* 0x000e260000000800 */
[----:B------:R1:W-:Y:S01]  /*29240*/  STL [R1+0x780], R26 ;  /* 0x0007801a01007387 */ /* 0x0003e20000100800 */
[----:B------:R-:W-:-:S05]  /*29250*/  SEL R25, R8, R92, !P3 ;  /* 0x0000005c08197207 */ /* 0x000fca0005800000 */
[----:B------:R-:W-:Y:S02]  /*29260*/  IMAD R25, R25, R62, RZ ;  /* 0x0000003e19197224 */ /* 0x000fe400078e02ff */
[----:B------:R-:W0:Y:S01]  /*29270*/  LDC R62, c[0x0][0x3b0] ;  /* 0x0000ec00ff3e7b82 */ /* 0x000e220000000800 */
[C---:B------:R-:W-:Y:S02]  /*29280*/  SEL R24, R8.reuse, R93, !P3 ;  /* 0x0000005d08187207 */ /* 0x040fe40005800000 */
[----:B------:R0:W-:Y:S01]  /*29290*/  STL [R1+0x784], R25 ;  /* 0x0007841901007387 */ /* 0x0001e20000100800 */
[----:B-1----:R-:W-:-:S03]  /*292a0*/  SEL R26, R8, R4, !P3 ;  /* 0x00000004081a7207 */ /* 0x002fc60005800000 */
[----:B------:R-:W4:Y:S01]  /*292b0*/  LDL.LU R4, [R1+0x75c] ;  /* 0x00075c0001047983 */ /* 0x000f220000300800 */
[----:B------:R-:W-:Y:S02]  /*292c0*/  IMAD R24, R24, R63, RZ ;  /* 0x0000003f18187224 */ /* 0x000fe400078e02ff */
[----:B------:R-:W-:Y:S01]  /*292d0*/  IMAD R26, R26, R74, RZ ;  /* 0x0000004a1a1a7224 */ /* 0x000fe200078e02ff */
[----:B------:R-:W1:Y:S02]  /*292e0*/  LDC R63, c[0x0][0x3b0] ;  /* 0x0000ec00ff3f7b82 */ /* 0x000e640000000800 */
[----:B------:R0:W-:Y:S04]  /*292f0*/  STL [R1+0x788], R24 ;  /* 0x0007881801007387 */ /* 0x0001e80000100800 */
[----:B------:R-:W4:Y:S02]  /*29300*/  LDL.LU R85, [R1+0x758] ;  /* 0x0007580001557983 */ /* 0x000f240000300800 */
[----:B------:R-:W0:Y:S02]  /*29310*/  LDC R74, c[0x0][0x3b0] ;  /* 0x0000ec00ff4a7b82 */ /* 0x000e240000000800 */
[----:B0-----:R-:W-:-:S02]  /*29320*/  SEL R25, R8, R91, !P3 ;  /* 0x0000005b08197207 */ /* 0x001fc40005800000 */
[----:B------:R-:W4:Y:S04]  /*29330*/  LDL.LU R91, [R1+0x754] ;  /* 0x00075400015b7983 */ /* 0x000f280000300800 */
[----:B------:R-:W-:Y:S01]  /*29340*/  STL [R1+0x770], R26 ;  /* 0x0007701a01007387 */ /* 0x000fe20000100800 */
[----:B------:R-:W-:-:S03]  /*29350*/  SEL R24, R8, R90, !P3 ;  /* 0x0000005a08187207 */ /* 0x000fc60005800000 */
[----:B------:R-:W4:Y:S01]  /*29360*/  LDL.LU R90, [R1+0x750] ;  /* 0x00075000015a7983 */ /* 0x000f220000300800 */
[----:B------:R-:W-:Y:S02]  /*29370*/  IMAD R7, R25, R7, RZ ;  /* 0x0000000719077224 */ /* 0x000fe400078e02ff */
[----:B------:R-:W-:-:S03]  /*29380*/  IMAD R0, R24, R0, RZ ;  /* 0x0000000018007224 */ /* 0x000fc600078e02ff */
[----:B------:R0:W-:Y:S04]  /*29390*/  STL [R1+0x774], R7 ;  /* 0x0007740701007387 */ /* 0x0001e80000100800 */
[----:B------:R-:W4:Y:S04]  /*293a0*/  LDL.LU R87, [R1+0x74c] ;  /* 0x00074c0001577983 */ /* 0x000f280000300800 */
[----:B------:R1:W-:Y:S01]  /*293b0*/  STL [R1+0xfc], R0 ;  /* 0x0000fc0001007387 */ /* 0x0003e20000100800 */
[----:B0-----:R-:W0:Y:S03]  /*293c0*/  LDC R7, c[0x0][0x3b0] ;  /* 0x0000ec00ff077b82 */ /* 0x001e260000000800 */
[----:B------:R-:W4:Y:S04]  /*293d0*/  LDL.LU R92, [R1+0x748] ;  /* 0x00074800015c7983 */ /* 0x000f280000300800 */
[----:B------:R-:W4:Y:S01]  /*293e0*/  LDL.LU R93, [R1+0x724] ;  /* 0x00072400015d7983 */ /* 0x000f220000300800 */
[----:B--2---:R-:W-:-:S03]  /*293f0*/  SEL R27, R8, R88, !P3 ;  /* 0x00000058081b7207 */ /* 0x004fc60005800000 */
[----:B------:R-:W2:Y:S01]  /*29400*/  LDL.LU R88, [R1+0x728] ;  /* 0x0007280001587983 */ /* 0x000ea20000300800 */
[----:B---3--:R-:W-:-:S03]  /*29410*/  SEL R26, R8, R2, !P3 ;  /* 0x00000002081a7207 */ /* 0x008fc60005800000 */
[----:B------:R-:W3:Y:S02]  /*29420*/  LDL.LU R2, [R1+0x72c] ;  /* 0x00072c0001027983 */ /* 0x000ee40000300800 */
[----:B-1----:R-:W-:Y:S02]  /*29430*/  IMAD R0, R26, R68, RZ ;  /* 0x000000441a007224 */ /* 0x002fe400078e02ff */
[----:B------:R-:W1:Y:S01]  /*29440*/  LDC R68, c[0x0][0x3b0] ;  /* 0x0000ec00ff447b82 */ /* 0x000e620000000800 */
[C---:B------:R-:W-:Y:S02]  /*29450*/  SEL R25, R8.reuse, R89, !P3 ;  /* 0x0000005908197207 */ /* 0x040fe40005800000 */
[----:B----4-:R-:W-:Y:S01]  /*29460*/  SEL R24, R8, R5, !P3 ;  /* 0x0000000508187207 */ /* 0x010fe20005800000 */
[----:B------:R-:W-:-:S04]  /*29470*/  IMAD R5, R27, R67, RZ ;  /* 0x000000431b057224 */ /* 0x000fc800078e02ff */
[----:B------:R-:W4:Y:S01]  /*29480*/  LDC R67, c[0x0][0x3b0] ;  /* 0x0000ec00ff437b82 */ /* 0x000f220000000800 */
[----:B------:R0:W-:Y:S04]  /*29490*/  STL [R1+0x760], R5 ;  /* 0x0007600501007387 */ /* 0x0001e80000100800 */
[----:B------:R-:W4:Y:S04]  /*294a0*/  LDL.LU R89, [R1+0x730] ;  /* 0x0007300001597983 */ /* 0x000f280000300800 */
[----:B------:R0:W-:Y:S02]  /*294b0*/  STL [R1+0x764], R0 ;  /* 0x0007640001007387 */ /* 0x0001e40000100800 */
[----:B0-----:R-:W-:-:S02]  /*294c0*/  IMAD R5, R25, R64, RZ ;  /* 0x0000004019057224 */ /* 0x001fc400078e02ff */
[----:B------:R-:W0:Y:S01]  /*294d0*/  LDC R64, c[0x0][0x3b0] ;  /* 0x0000ec00ff407b82 */ /* 0x000e220000000800 */
[----:B------:R-:W-:Y:S02]  /*294e0*/  IMAD R0, R24, R65, RZ ;  /* 0x0000004118007224 */ /* 0x000fe400078e02ff */
[----:B------:R1:W-:Y:S05]  /*294f0*/  STL [R1+0x768], R5 ;  /* 0x0007680501007387 */ /* 0x0003ea0000100800 */
[----:B------:R-:W0:Y:S01]  /*29500*/  LDC R65, c[0x0][0x3b0] ;  /* 0x0000ec00ff417b82 */ /* 0x000e220000000800 */
[----:B------:R1:W-:Y:S07]  /*29510*/  STL [R1+0x76c], R0 ;  /* 0x00076c0001007387 */ /* 0x0003ee0000100800 */
[----:B-1----:R-:W1:Y:S01]  /*29520*/  LDC R5, c[0x0][0x3b0] ;  /* 0x0000ec00ff057b82 */ /* 0x002e620000000800 */
[----:B------:R-:W-:-:S02]  /*29530*/  SEL R26, R8, R4, !P3 ;  /* 0x00000004081a7207 */ /* 0x000fc40005800000 */
[----:B------:R-:W4:Y:S03]  /*29540*/  LDL.LU R4, [R1+0x744] ;  /* 0x0007440001047983 */ /* 0x000f260000300800 */
[----:B------:R-:W-:Y:S02]  /*29550*/  IMAD R26, R26, R62, RZ ;  /* 0x0000003e1a1a7224 */ /* 0x000fe400078e02ff */
[----:B------:R-:W0:Y:S01]  /*29560*/  LDC R62, c[0x0][0x3b0] ;  /* 0x0000ec00ff3e7b82 */ /* 0x000e220000000800 */
[----:B------:R-:W-:-:S05]  /*29570*/  SEL R25, R8, R85, !P3 ;  /* 0x0000005508197207 */ /* 0x000fca0005800000 */
[----:B------:R-:W-:Y:S02]  /*29580*/  IMAD R0, R25, R37, RZ ;  /* 0x0000002519007224 */ /* 0x000fe400078e02ff */
[----:B------:R-:W0:Y:S01]  /*29590*/  LDC R37, c[0x0][0x3b0] ;  /* 0x0000ec00ff257b82 */ /* 0x000e220000000800 */
[----:B------:R-:W-:Y:S02]  /*295a0*/  SEL R24, R8, R91, !P3 ;  /* 0x0000005b08187207 */ /* 0x000fe40005800000 */
[----:B------:R-:W4:Y:S03]  /*295b0*/  LDL.LU R91, [R1+0x73c] ;  /* 0x00073c00015b7983 */ /* 0x000f260000300800 */
[----:B------:R-:W-:Y:S01]  /*295c0*/  IMAD R24, R24, R28, RZ ;  /* 0x0000001c18187224 */ /* 0x000fe200078e02ff */
[----:B------:R-:W-:Y:S01]  /*295d0*/  STL [R1+0x754], R26 ;  /* 0x0007541a01007387 */ /* 0x000fe20000100800 */
[----:B------:R-:W0:Y:S03]  /*295e0*/  LDC R28, c[0x0][0x3b0] ;  /* 0x0000ec00ff1c7b82 */ /* 0x000e260000000800 */
[----:B------:R1:W-:Y:S04]  /*295f0*/  STL [R1+0x758], R0 ;  /* 0x0007580001007387 */ /* 0x0003e80000100800 */
[----:B------:R0:W-:Y:S01]  /*29600*/  STL [R1+0x75c], R24 ;  /* 0x00075c1801007387 */ /* 0x0001e20000100800 */
[----:B-1----:R-:W1:Y:S01]  /*29610*/  LDC R0, c[0x0][0x3b0] ;  /* 0x0000ec00ff007b82 */ /* 0x002e620000000800 */
[----:B------:R-:W-:-:S02]  /*29620*/  SEL R27, R8, R90, !P3 ;  /* 0x0000005a081b7207 */ /* 0x000fc40005800000 */
[----:B------:R-:W4:Y:S03]  /*29630*/  LDL.LU R90, [R1+0x740] ;  /* 0x00074000015a7983 */ /* 0x000f260000300800 */
[----:B------:R-:W-:Y:S01]  /*29640*/  IMAD R27, R27, R75, RZ ;  /* 0x0000004b1b1b7224 */ /* 0x000fe200078e02ff */
[C---:B------:R-:W-:Y:S02]  /*29650*/  SEL R26, R8.reuse, R87, !P3 ;  /* 0x00000057081a7207 */ /* 0x040fe40005800000 */
[----:B------:R-:W-:-:S03]  /*29660*/  SEL R25, R8, R92, !P3 ;  /* 0x0000005c08197207 */ /* 0x000fc60005800000 */
[----:B------:R-:W-:Y:S01]  /*29670*/  IMAD R26, R26, R74, RZ ;  /* 0x0000004a1a1a7224 */ /* 0x000fe200078e02ff */
[----:B0-----:R-:W-:Y:S01]  /*29680*/  SEL R24, R8, R93, !P3 ;  /* 0x0000005d08187207 */ /* 0x001fe20005800000 */
[----:B------:R-:W-:Y:S01]  /*29690*/  IMAD R25, R25, R7, RZ ;  /* 0x0000000719197224 */ /* 0x000fe200078e02ff */
[----:B------:R0:W-:Y:S03]  /*296a0*/  STL [R1+0xf8], R27 ;  /* 0x0000f81b01007387 */ /* 0x0001e60000100800 */
[----:B------:R-:W-:Y:S01]  /*296b0*/  IMAD R7, R24, R63, RZ ;  /* 0x0000003f18077224 */ /* 0x000fe200078e02ff */
[----:B------:R-:W-:Y:S01]  /*296c0*/  STL [R1+0x724], R26 ;  /* 0x0007241a01007387 */ /* 0x000fe20000100800 */
[----:B------:R-:W1:Y:S03]  /*296d0*/  LDC R63, c[0x0][0x3b0] ;  /* 0x0000ec00ff3f7b82 */ /* 0x000e660000000800 */
[----:B------:R-:W-:Y:S04]  /*296e0*/  STL [R1+0x748], R25 ;  /* 0x0007481901007387 */ /* 0x000fe80000100800 */
[----:B------:R2:W-:Y:S01]  /*296f0*/  STL [R1+0x74c], R7 ;  /* 0x00074c0701007387 */ /* 0x0005e20000100800 */
[----:B0-----:R-:W0:Y:S03]  /*29700*/  LDC R27, c[0x0][0x3b0] ;  /* 0x0000ec00ff1b7b82 */ /* 0x001e260000000800 */
[----:B------:R-:W4:Y:S01]  /*29710*/  LDL.LU R82, [R1+0x738] ;  /* 0x0007380001527983 */ /* 0x000f220000300800 */
[----:B--2---:R-:W-:-:S05]  /*29720*/  SEL R24, R8, R88, !P3 ;  /* 0x0000005808187207 */ /* 0x004fca0005800000 */
[----:B------:R-:W-:Y:S01]  /*29730*/  IMAD R7, R24, R5, RZ ;  /* 0x0000000518077224 */ /* 0x000fe200078e02ff */
[----:B---3--:R-:W-:Y:S02]  /*29740*/  SEL R26, R8, R2, !P3 ;  /* 0x00000002081a7207 */ /* 0x008fe40005800000 */
[----:B------:R-:W2:Y:S04]  /*29750*/  LDL.LU R2, [R1+0x734] ;  /* 0x0007340001027983 */ /* 0x000ea80000300800 */
[----:B------:R-:W3:Y:S01]  /*29760*/  LDL.LU R83, [R1+0x720] ;  /* 0x0007200001537983 */ /* 0x000ee20000300800 */
[----:B------:R-:W-:Y:S02]  /*29770*/  IMAD R5, R26, R68, RZ ;  /* 0x000000441a057224 */ /* 0x000fe400078e02ff */
[----:B------:R-:W0:Y:S01]  /*29780*/  LDC R68, c[0x0][0x3b0] ;  /* 0x0000ec00ff447b82 */ /* 0x000e220000000800 */
[----:B------:R-:W-:Y:S04]  /*29790*/  STL [R1+0x728], R7 ;  /* 0x0007280701007387 */ /* 0x000fe80000100800 */
[----:B------:R-:W3:Y:S01]  /*297a0*/  LDL.LU R84, [R1+0x718] ;  /* 0x0007180001547983 */ /* 0x000ee20000300800 */
[----:B----4-:R-:W-:-:S03]  /*297b0*/  SEL R25, R8, R89, !P3 ;  /* 0x0000005908197207 */ /* 0x010fc60005800000 */
[----:B------:R4:W-:Y:S02]  /*297c0*/  STL [R1+0x72c], R5 ;  /* 0x00072c0501007387 */ /* 0x0009e40000100800 */
[----:B----4-:R-:W4:Y:S01]  /*297d0*/  LDC R5, c[0x0][0x3b0] ;  /* 0x0000ec00ff057b82 */ /* 0x010f220000000800 */
[----:B------:R-:W-:Y:S01]  /*297e0*/  SEL R24, R8, R4, !P3 ;  /* 0x0000000408187207 */ /* 0x000fe20005800000 */
[----:B------:R-:W-:-:S06]  /*297f0*/  IMAD R4, R25, R67, RZ ;  /* 0x0000004319047224 */ /* 0x000fcc00078e02ff */
[----:B------:R-:W0:Y:S01]  /*29800*/  LDC R67, c[0x0][0x3b0] ;  /* 0x0000ec00ff437b82 */ /* 0x000e220000000800 */
[----:B------:R1:W-:Y:S04]  /*29810*/  STL [R1+0x730], R4 ;  /* 0x0007300401007387 */ /* 0x0003e80000100800 */
[----:B------:R-:W4:Y:S04]  /*29820*/  LDL.LU R86, [R1+0x714] ;  /* 0x0007140001567983 */ /* 0x000f280000300800 */
[----:B------:R-:W4:Y:S01]  /*29830*/  LDL.LU R85, [R1+0x70c] ;  /* 0x00070c0001557983 */ /* 0x000f220000300800 */
[----:B-1----:R-:W-:-:S03]  /*29840*/  IMAD R4, R24, R37, RZ ;  /* 0x0000002518047224 */ /* 0x002fc600078e02ff */
[----:B------:R-:W4:Y:S01]  /*29850*/  LDL.LU R87, [R1+0x708] ;  /* 0x0007080001577983 */ /* 0x000f220000300800 */
[----:B------:R-:W1:Y:S03]  /*29860*/  LDC R37, c[0x0][0x3b0] ;  /* 0x0000ec00ff257b82 */ /* 0x000e660000000800 */
[----:B------:R-:W4:Y:S04]  /*29870*/  LDL.LU R92, [R1+0x704] ;  /* 0x00070400015c7983 */ /* 0x000f280000300800 */
[----:B------:R0:W-:Y:S04]  /*29880*/  STL [R1+0x73c], R4 ;  /* 0x00073c0401007387 */ /* 0x0001e80000100800 */
[----:B------:R-:W4:Y:S04]  /*29890*/  LDL.LU R93, [R1+0x700] ;  /* 0x00070000015d7983 */ /* 0x000f280000300800 */
[----:B------:R-:W4:Y:S04]  /*298a0*/  LDL.LU R88, [R1+0x6fc] ;  /* 0x0006fc0001587983 */ /* 0x000f280000300800 */
[----:B------:R-:W4:Y:S01]  /*298b0*/  LDL.LU R89, [R1+0x6f8] ;  /* 0x0006f80001597983 */ /* 0x000f220000300800 */
[----:B------:R-:W-:-:S05]  /*298c0*/  SEL R25, R8, R91, !P3 ;  /* 0x0000005b08197207 */ /* 0x000fca0005800000 */
[----:B------:R-:W-:-:S05]  /*298d0*/  IMAD R0, R25, R0, RZ ;  /* 0x0000000019007224 */ /* 0x000fca00078e02ff */
[----:B------:R1:W-:Y:S04]  /*298e0*/  STL [R1+0xf4], R0 ;  /* 0x0000f40001007387 */ /* 0x0003e80000100800 */
[----:B0-----:R-:W4:Y:S04]  /*298f0*/  LDL.LU R4, [R1+0x6f0] ;  /* 0x0006f00001047983 */ /* 0x001f280000300800 */
[----:B------:R-:W4:Y:S01]  /*29900*/  LDL.LU R91, [R1+0x6ec] ;  /* 0x0006ec00015b7983 */ /* 0x000f220000300800 */
[----:B------:R-:W-:-:S03]  /*29910*/  SEL R24, R8, R90, !P3 ;  /* 0x0000005a08187207 */ /* 0x000fc60005800000 */
[----:B------:R-:W4:Y:S02]  /*29920*/  LDL.LU R90, [R1+0x6e8] ;  /* 0x0006e800015a7983 */ /* 0x000f240000300800 */
[----:B-1----:R-:W-:Y:S02]  /*29930*/  IMAD R0, R24, R65, RZ ;  /* 0x0000004118007224 */ /* 0x002fe400078e02ff */
[----:B------:R-:W0:Y:S03]  /*29940*/  LDC R65, c[0x0][0x3b0] ;  /* 0x0000ec00ff417b82 */ /* 0x000e260000000800 */
[----:B------:R1:W-:Y:S05]  /*29950*/  STL [R1+0x740], R0 ;  /* 0x0007400001007387 */ /* 0x0003ea0000100800 */
[----:B-1----:R-:W1:Y:S01]  /*29960*/  LDC R0, c[0x0][0x3b0] ;  /* 0x0000ec00ff007b82 */ /* 0x002e620000000800 */
[----:B------:R-:W-:-:S05]  /*29970*/  SEL R26, R8, R82, !P3 ;  /* 0x00000052081a7207 */ /* 0x000fca0005800000 */
[----:B------:R-:W-:Y:S02]  /*29980*/  IMAD R7, R26, R64, RZ ;  /* 0x000000401a077224 */ /* 0x000fe400078e02ff */
[----:B------:R-:W0:Y:S03]  /*29990*/  LDC R64, c[0x0][0x3b0] ;  /* 0x0000ec00ff407b82 */ /* 0x000e260000000800 */
[----:B------:R1:W-:Y:S01]  /*299a0*/  STL [R1+0x720], R7 ;  /* 0x0007200701007387 */ /* 0x0003e20000100800 */
[----:B--2---:R-:W-:-:S04]  /*299b0*/  SEL R25, R8, R2, !P3 ;  /* 0x0000000208197207 */ /* 0x004fc80005800000 */
[----:B------:R-:W2:Y:S01]  /*299c0*/  LDC R2, c[0x0][0x3b0] ;  /* 0x0000ec00ff027b82 */ /* 0x000ea20000000800 */
[----:B---3--:R-:W-:Y:S01]  /*299d0*/  SEL R24, R8, R83, !P3 ;  /* 0x0000005308187207 */ /* 0x008fe20005800000 */
[----:B------:R-:W-:-:S04]  /*299e0*/  IMAD R25, R25, R63, RZ ;  /* 0x0000003f19197224 */ /* 0x000fc800078e02ff */
[----:B-1----:R-:W-:Y:S02]  /*299f0*/  IMAD R7, R24, R27, RZ ;  /* 0x0000001b18077224 */ /* 0x002fe400078e02ff */
[----:B------:R-:W1:Y:S01]  /*29a00*/  LDC R63, c[0x0][0x3b0] ;  /* 0x0000ec00ff3f7b82 */ /* 0x000e620000000800 */
[----:B------:R-:W-:Y:S01]  /*29a10*/  SEL R24, R8, R84, !P3 ;  /* 0x0000005408187207 */ /* 0x000fe20005800000 */
[----:B------:R-:W-:Y:S04]  /*29a20*/  STL [R1+0x734], R25 ;  /* 0x0007341901007387 */ /* 0x000fe80000100800 */
[----:B------:R3:W-:Y:S02]  /*29a30*/  STL [R1+0x738], R7 ;  /* 0x0007380701007387 */ /* 0x0007e40000100800 */
[----:B---3--:R-:W-:-:S05]  /*29a40*/  IMAD R7, R24, R28, RZ ;  /* 0x0000001c18077224 */ /* 0x008fca00078e02ff */
[----:B------:R3:W-:Y:S01]  /*29a50*/  STL [R1+0x70c], R7 ;  /* 0x00070c0701007387 */ /* 0x0007e20000100800 */
[C---:B----4-:R-:W-:Y:S02]  /*29a60*/  SEL R27, R8.reuse, R86, !P3 ;  /* 0x00000056081b7207 */ /* 0x050fe40005800000 */
[----:B------:R-:W-:-:S03]  /*29a70*/  SEL R26, R8, R85, !P3 ;  /* 0x00000055081a7207 */ /* 0x000fc60005800000 */
[----:B------:R-:W-:Y:S02]  /*29a80*/  IMAD R74, R27, R62, RZ ;  /* 0x0000003e1b4a7224 */ /* 0x000fe400078e02ff */
[----:B---3--:R-:W-:Y:S01]  /*29a90*/  IMAD R7, R26, R37, RZ ;  /* 0x000000251a077224 */ /* 0x008fe200078e02ff */
[C---:B------:R-:W-:Y:S02]  /*29aa0*/  SEL R24, R8.reuse, R92, !P3 ;  /* 0x0000005c08187207 */ /* 0x040fe40005800000 */
[----:B------:R3:W-:Y:S01]  /*29ab0*/  STL [R1+0x704], R74 ;  /* 0x0007044a01007387 */ /* 0x0007e20000100800 */
[----:B------:R-:W-:-:S03]  /*29ac0*/  SEL R25, R8, R87, !P3 ;  /* 0x0000005708197207 */ /* 0x000fc60005800000 */
[----:B------:R4:W-:Y:S01]  /*29ad0*/  STL [R1+0x708], R7 ;  /* 0x0007080701007387 */ /* 0x0009e20000100800 */
[----:B------:R-:W-:Y:S01]  /*29ae0*/  SEL R26, R8, R93, !P3 ;  /* 0x0000005d081a7207 */ /* 0x000fe20005800000 */
[----:B---3--:R-:W-:Y:S02]  /*29af0*/  IMAD R74, R25, R67, RZ ;  /* 0x00000043194a7224 */ /* 0x008fe400078e02ff */
[----:B----4-:R-:W-:Y:S01]  /*29b00*/  IMAD R7, R24, R68, RZ ;  /* 0x0000004418077224 */ /* 0x010fe200078e02ff */
[C---:B------:R-:W-:Y:S02]  /*29b10*/  SEL R24, R8.reuse, R89, !P3 ;  /* 0x0000005908187207 */ /* 0x040fe40005800000 */
[----:B------:R-:W-:-:S03]  /*29b20*/  SEL R25, R8, R88, !P3 ;  /* 0x0000005808197207 */ /* 0x000fc60005800000 */
[----:B------:R-:W-:Y:S02]  /*29b30*/  IMAD R0, R24, R0, RZ ;  /* 0x0000000018007224 */ /* 0x000fe400078e02ff */
[----:B------:R-:W-:Y:S02]  /*29b40*/  IMAD R5, R26, R5, RZ ;  /* 0x000000051a057224 */ /* 0x000fe400078e02ff */
[----:B--2---:R-:W-:Y:S01]  /*29b50*/  IMAD R2, R25, R2, RZ ;  /* 0x0000000219027224 */ /* 0x004fe200078e02ff */
[----:B------:R-:W-:Y:S04]  /*29b60*/  STL [R1+0xf0], R74 ;  /* 0x0000f04a01007387 */ /* 0x000fe80000100800 */
[----:B------:R2:W-:Y:S04]  /*29b70*/  STL [R1+0x700], R7 ;  /* 0x0007000701007387 */ /* 0x0005e80000100800 */
[----:B------:R-:W-:Y:S04]  /*29b80*/  STL [R1+0x6f8], R5 ;  /* 0x0006f80501007387 */ /* 0x000fe80000100800 */
[----:B------:R-:W-:Y:S04]  /*29b90*/  STL [R1+0x6f0], R2 ;  /* 0x0006f00201007387 */ /* 0x000fe80000100800 */
[----:B------:R3:W-:Y:S04]  /*29ba0*/  STL [R1+0x6fc], R0 ;  /* 0x0006fc0001007387 */ /* 0x0007e80000100800 */
[----:B--2---:R-:W2:Y:S04]  /*29bb0*/  LDL.LU R7, [R1+0x2f4] ;  /* 0x0002f40001077983 */ /* 0x004ea80000300800 */
[----:B---3--:R-:W3:Y:S01]  /*29bc0*/  LDL.LU R0, [R1+0x2f0] ;  /* 0x0002f00001007983 */ /* 0x008ee20000300800 */
[----:B------:R-:W-:-:S05]  /*29bd0*/  SEL R26, R8, R4, !P3 ;  /* 0x00000004081a7207 */ /* 0x000fca0005800000 */
[----:B0-----:R-:W-:-:S05]  /*29be0*/  IMAD R2, R26, R65, RZ ;  /* 0x000000411a027224 */ /* 0x001fca00078e02ff */
[----:B------:R0:W-:Y:S04]  /*29bf0*/  STL [R1+0x6e8], R2 ;  /* 0x0006e80201007387 */ /* 0x0001e80000100800 */
[----:B------:R-:W4:Y:S04]  /*29c00*/  LDL.LU R74, [R1+0x2e8] ;  /* 0x0002e800014a7983 */ /* 0x000f280000300800 */
[----:B------:R-:W2:Y:S04]  /*29c10*/  LDL.LU R75, [R1+0x2e0] ;  /* 0x0002e000014b7983 */ /* 0x000ea80000300800 */
[----:B------:R-:W2:Y:S04]  /*29c20*/  LDL.LU R76, [R1+0x2dc] ;  /* 0x0002dc00014c7983 */ /* 0x000ea80000300800 */
[----:B------:R-:W2:Y:S04]  /*29c30*/  LDL.LU R77, [R1+0x2d8] ;  /* 0x0002d800014d7983 */ /* 0x000ea80000300800 */
[----:B------:R-:W2:Y:S04]  /*29c40*/  LDL.LU R78, [R1+0x2d0] ;  /* 0x0002d000014e7983 */ /* 0x000ea80000300800 */
[----:B------:R-:W2:Y:S01]  /*29c50*/  LDL.LU R79, [R1+0xe8] ;  /* 0x0000e800014f7983 */ /* 0x000ea20000300800 */
[----:B------:R-:W-:-:S03]  /*29c60*/  SEL R24, R8, R90, !P3 ;  /* 0x0000005a08187207 */ /* 0x000fc60005800000 */
[----:B------:R-:W2:Y:S01]  /*29c70*/  LDL.LU R80, [R1+0xe0] ;  /* 0x0000e00001507983 */ /* 0x000ea20000300800 */
[----:B------:R-:W0:Y:S03]  /*29c80*/  S2R R90, SR_TID.X ;  /* 0x00000000005a7919 */ /* 0x000e260000002100 */
[----:B------:R-:W2:Y:S04]  /*29c90*/  LDL.LU R81, [R1+0xdc] ;  /* 0x0000dc0001517983 */ /* 0x000ea80000300800 */
[----:B------:R-:W2:Y:S01]  /*29ca0*/  LDL.LU R82, [R1+0xd8] ;  /* 0x0000d80001527983 */ /* 0x000ea20000300800 */
[----:B------:R-:W-:-:S03]  /*29cb0*/  SEL R25, R8, R91, !P3 ;  /* 0x0000005b08197207 */ /* 0x000fc60005800000 */
[----:B------:R-:W2:Y:S04]  /*29cc0*/  LDL.LU R83, [R1+0xd4] ;  /* 0x0000d40001537983 */ /* 0x000ea80000300800 */
[----:B------:R-:W2:Y:S04]  /*29cd0*/  LDL.LU R84, [R1+0xcc] ;  /* 0x0000cc0001547983 */ /* 0x000ea80000300800 */
[----:B------:R-:W2:Y:S04]  /*29ce0*/  LDL.LU R86, [R1+0xc8] ;  /* 0x0000c80001567983 */ /* 0x000ea80000300800 */
[----:B------:R-:W2:Y:S04]  /*29cf0*/  LDL.LU R85, [R1+0xc4] ;  /* 0x0000c40001557983 */ /* 0x000ea80000300800 */
[----:B------:R-:W2:Y:S01]  /*29d00*/  LDL.LU R87, [R1+0xbc] ;  /* 0x0000bc0001577983 */ /* 0x000ea20000300800 */
[----:B-1----:R-:W-:-:S03]  /*29d10*/  IMAD R25, R25, R63, RZ ;  /* 0x0000003f19197224 */ /* 0x002fc600078e02ff */
[----:B------:R-:W2:Y:S01]  /*29d20*/  LDL.LU R92, [R1+0xb8] ;  /* 0x0000b800015c7983 */ /* 0x000ea20000300800 */
[----:B0-----:R-:W-:-:S03]  /*29d30*/  LOP3.LUT R90, R90, 0x7f, RZ, 0xc0, !PT ;  /* 0x0000007f5a5a7812 */ /* 0x001fc600078ec0ff */
[----:B------:R-:W2:Y:S01]  /*29d40*/  LDL.LU R93, [R1+0xb4] ;  /* 0x0000b400015d7983 */ /* 0x000ea20000300800 */
[----:B------:R-:W-:-:S03]  /*29d50*/  IMAD R24, R24, R64, RZ ;  /* 0x0000004018187224 */ /* 0x000fc600078e02ff */
[----:B------:R-:W2:Y:S04]  /*29d60*/  LDL.LU R88, [R1+0xb0] ;  /* 0x0000b00001587983 */ /* 0x000ea80000300800 */
[----:B------:R-:W2:Y:S04]  /*29d70*/  LDL.LU R2, [R1+0xac] ;  /* 0x0000ac0001027983 */ /* 0x000ea80000300800 */
[----:B------:R-:W2:Y:S04]  /*29d80*/  LDL.LU R89, [R1+0xa8] ;  /* 0x0000a80001597983 */ /* 0x000ea80000300800 */
[----:B------:R-:W2:Y:S01]  /*29d90*/  LDL.LU R5, [R1+0xa4] ;  /* 0x0000a40001057983 */ /* 0x000ea20000300800 */
[----:B------:R-:W-:-:S03]  /*29da0*/  LOP3.LUT R8, R90, 0x80, RZ, 0xfc, !PT ;  /* 0x000000805a087812 */ /* 0x000fc600078efcff */
[----:B------:R-:W2:Y:S01]  /*29db0*/  LDL.LU R4, [R1+0xa0] ;  /* 0x0000a00001047983 */ /* 0x000ea20000300800 */
[----:B------:R-:W-:-:S03]  /*29dc0*/  ISETP.LT.AND P4, PT, R90, R72, P0 ;  /* 0x000000485a00720c */ /* 0x000fc60000781270 */
[----:B------:R-:W2:Y:S04]  /*29dd0*/  LDL.LU R91, [R1+0x9c] ;  /* 0x00009c00015b7983 */ /* 0x000ea80000300800 */
[----:B------:R-:W-:Y:S04]  /*29de0*/  STL [R1+0x6ec], R25 ;  /* 0x0006ec1901007387 */ /* 0x000fe80000100800 */
[----:B------:R-:W-:Y:S04]  /*29df0*/  STL [R1+0x714], R24 ;  /* 0x0007141801007387 */ /* 0x000fe80000100800 */
[----:B------:R-:W2:Y:S01]  /*29e00*/  LDL.LU R90, [R1+0x98] ;  /* 0x00009800015a7983 */ /* 0x000ea20000300800 */
[----:B------:R-:W-:-:S04]  /*29e10*/  @!UP0 UIADD3 UR8, UPT, UPT, -UR8, 0x100000, URZ ;  /* 0x0010000008088890 */ /* 0x000fc8000fffe1ff */
[----:B------:R-:W-:Y:S02]  /*29e20*/  @!UP0 USHF.L.U32 UR9, UR8, 0xb, URZ ;  /* 0x0000000b08098899 */ /* 0x000fe400080006ff */
[----:B------:R-:W-:Y:S01]  /*29e30*/  @!UP0 USHF.L.U32 UR8, UR8, 0x1, URZ ;  /* 0x0000000108088899 */ /* 0x000fe200080006ff */
[----:B------:R-:W-:-:S11]  /*29e40*/  VOTEU.ALL UP0, P2 ;  /* 0x0000000000ff7886 */ /* 0x000fd60001000000 */
[----:B------:R0:W1:Y:S01]  /*29e50*/  @!UP0 SYNCS.EXCH.64 URZ, [UR76+0x90008], UR8 ;  /* 0x090008084cff85b2 */ /* 0x0000620008000100 */
[----:B---3--:R-:W-:Y:S04]  /*29e60*/  STS.U16 [R3+UR76+0x80400], R0 ;  /* 0x0804000003007988 */ /* 0x008fe8000800044c */
[----:B----4-:R3:W-:Y:S04]  /*29e70*/  STS.U16 [R3+UR76+0x80800], R74 ;  /* 0x0808004a03007988 */ /* 0x0107e8000800044c */
[----:B--2---:R2:W-:Y:S04]  /*29e80*/  STS.U16 [R3+UR76+0x80c00], R75 ;  /* 0x080c004b03007988 */ /* 0x0045e8000800044c */
[----:B---3--:R-:W3:Y:S04]  /*29e90*/  LDL.LU R74, [R1+0x94] ;  /* 0x00009400014a7983 */ /* 0x008ee80000300800 */
[----:B--2---:R-:W2:Y:S04]  /*29ea0*/  LDL.LU R75, [R1+0x90] ;  /* 0x00009000014b7983 */ /* 0x004ea80000300800 */
[----:B------:R-:W4:Y:S04]  /*29eb0*/  LDL.LU R0, [R1+0x88] ;  /* 0x0000880001007983 */ /* 0x000f280000300800 */
[----:B------:R0:W-:Y:S04]  /*29ec0*/  STS.U16 [R3+UR76+0x81000], R76 ;  /* 0x0810004c03007988 */ /* 0x0001e8000800044c */
[----:B------:R1:W-:Y:S04]  /*29ed0*/  STS.U16 [R3+UR76+0x81400], R77 ;  /* 0x0814004d03007988 */ /* 0x0003e8000800044c */
[----:B------:R1:W-:Y:S04]  /*29ee0*/  STS.U16 [R3+UR76+0x81800], R78 ;  /* 0x0818004e03007988 */ /* 0x0003e8000800044c */
[----:B0-----:R-:W4:Y:S04]  /*29ef0*/  LDL.LU R76, [R1+0x84] ;  /* 0x00008400014c7983 */ /* 0x001f280000300800 */
[----:B-1----:R-:W4:Y:S04]  /*29f00*/  LDL.LU R77, [R1+0x80] ;  /* 0x00008000014d7983 */ /* 0x002f280000300800 */
[----:B------:R0:W-:Y:S04]  /*29f10*/  STS.U16 [R3+UR76+0x81c00], R79 ;  /* 0x081c004f03007988 */ /* 0x0001e8000800044c */
[----:B------:R-:W4:Y:S04]  /*29f20*/  LDL.LU R78, [R1+0x7c] ;  /* 0x00007c00014e7983 */ /* 0x000f280000300800 */
[----:B------:R1:W-:Y:S04]  /*29f30*/  STS.U16 [R3+UR76+0x82000], R80 ;  /* 0x0820005003007988 */ /* 0x0003e8000800044c */
[----:B0-----:R-:W4:Y:S04]  /*29f40*/  LDL.LU R79, [R1+0x78] ;  /* 0x00007800014f7983 */ /* 0x001f280000300800 */
[----:B------:R0:W-:Y:S04]  /*29f50*/  STS.U16 [R3+UR76+0x82400], R81 ;  /* 0x0824005103007988 */ /* 0x0001e8000800044c */
[----:B-1----:R-:W4:Y:S04]  /*29f60*/  LDL.LU R80, [R1+0x74] ;  /* 0x0000740001507983 */ /* 0x002f280000300800 */
        /* <DEDUP_REMOVED lines=30> */
[----:B-1----:R-:W4:Y:S01]  /*2a150*/  LDL.LU R90, [R1+0x30] ;  /* 0x00003000015a7983 */ /* 0x002f220000300800 */
[----:B------:R-:W-:-:S03]  /*2a160*/  ISETP.LT.AND P0, PT, R8, R72, P0 ;  /* 0x000000480800720c */ /* 0x000fc60000701270 */
[----:B------:R-:W4:Y:S04]  /*2a170*/  LDL.LU R8, [R1+0x2c] ;  /* 0x00002c0001087983 */ /* 0x000f280000300800 */
[----:B------:R-:W4:Y:S04]  /*2a180*/  LDL.LU R24, [R1+0x28] ;  /* 0x0000280001187983 */ /* 0x000f280000300800 */
[----:B------:R-:W4:Y:S04]  /*2a190*/  LDL.LU R25, [R1+0x24] ;  /* 0x0000240001197983 */ /* 0x000f280000300800 */
[----:B------:R0:W-:Y:S04]  /*2a1a0*/  STS.U16 [R3+UR76+0x80000], R7 ;  /* 0x0800000703007988 */ /* 0x0001e8000800044c */
[----:B------:R-:W4:Y:S04]  /*2a1b0*/  LDL.LU R26, [R1+0x20] ;  /* 0x00002000011a7983 */ /* 0x000f280000300800 */
[----:B0-----:R-:W4:Y:S04]  /*2a1c0*/  LDL.LU R7, [R1+0x1c] ;  /* 0x00001c0001077983 */ /* 0x001f280000300800 */
[----:B---3--:R0:W-:Y:S04]  /*2a1d0*/  STS.U16 [R3+UR76+0x86400], R74 ;  /* 0x0864004a03007988 */ /* 0x0081e8000800044c */
[----:B--2---:R1:W-:Y:S04]  /*2a1e0*/  STS.U16 [R3+UR76+0x86800], R75 ;  /* 0x0868004b03007988 */ /* 0x0043e8000800044c */
[----:B----4-:R2:W-:Y:S04]  /*2a1f0*/  STS.U16 [R3+UR76+0x86c00], R0 ;  /* 0x086c000003007988 */ /* 0x0105e8000800044c */
[----:B0-----:R-:W3:Y:S04]  /*2a200*/  LDL.LU R74, [R1+0x5568] ;  /* 0x00556800014a7983 */ /* 0x001ee80000300800 */
[----:B-1----:R-:W4:Y:S01]  /*2a210*/  LDL.LU R75, [R1+0x5564] ;  /* 0x00556400014b7983 */ /* 0x002f220000300800 */
[----:B--2---:R-:W-:-:S03]  /*2a220*/  LOP3.LUT R0, R3, 0x20, RZ, 0x3c, !PT ;  /* 0x0000002003007812 */ /* 0x004fc600078e3cff */
[----:B------:R0:W-:Y:S04]  /*2a230*/  STS.U16 [R3+UR76+0x87000], R76 ;  /* 0x0870004c03007988 */ /* 0x0001e8000800044c */
[----:B------:R1:W-:Y:S04]  /*2a240*/  STS.U16 [R3+UR76+0x87400], R77 ;  /* 0x0874004d03007988 */ /* 0x0003e8000800044c */
[----:B0-----:R-:W2:Y:S04]  /*2a250*/  LDL.LU R76, [R1+0x5560] ;  /* 0x00556000014c7983 */ /* 0x001ea80000300800 */
[----:B-1----:R-:W2:Y:S04]  /*2a260*/  LDL.LU R77, [R1+0x555c] ;  /* 0x00555c00014d7983 */ /* 0x002ea80000300800 */
[----:B------:R0:W-:Y:S04]  /*2a270*/  STS.U16 [R3+UR76+0x87800], R78 ;  /* 0x0878004e03007988 */ /* 0x0001e8000800044c */
[----:B------:R1:W-:Y:S04]  /*2a280*/  STS.U16 [R3+UR76+0x87c00], R79 ;  /* 0x087c004f03007988 */ /* 0x0003e8000800044c */
[----:B0-----:R-:W2:Y:S04]  /*2a290*/  LDL.LU R78, [R1+0x5558] ;  /* 0x00555800014e7983 */ /* 0x001ea80000300800 */
[----:B-1----:R-:W2:Y:S04]  /*2a2a0*/  LDL.LU R79, [R1+0x5554] ;  /* 0x00555400014f7983 */ /* 0x002ea80000300800 */
[----:B------:R0:W-:Y:S04]  /*2a2b0*/  STS.U16 [R0+UR76+0x80100], R80 ;  /* 0x0801005000007988 */ /* 0x0001e8000800044c */
[----:B------:R1:W-:Y:S04]  /*2a2c0*/  STS.U16 [R0+UR76+0x80500], R81 ;  /* 0x0805005100007988 */ /* 0x0003e8000800044c */
[----:B------:R1:W-:Y:S04]  /*2a2d0*/  STS.U16 [R0+UR76+0x80900], R82 ;  /* 0x0809005200007988 */ /* 0x0003e8000800044c */
[----:B0-----:R-:W2:Y:S04]  /*2a2e0*/  LDL.LU R80, [R1+0x5550] ;  /* 0x0055500001507983 */ /* 0x001ea80000300800 */
[----:B-1----:R-:W2:Y:S04]  /*2a2f0*/  LDL.LU R81, [R1+0x554c] ;  /* 0x00554c0001517983 */ /* 0x002ea80000300800 */
[----:B------:R-:W2:Y:S04]  /*2a300*/  LDL.LU R82, [R1+0x5548] ;  /* 0x0055480001527983 */ /* 0x000ea80000300800 */
        /* <DEDUP_REMOVED lines=26> */
[----:B0-----:R-:W2:Y:S04]  /*2a4b0*/  LDL.LU R91, [R1+0x5514] ;  /* 0x00551400015b7983 */ /* 0x001ea80000300800 */
[----:B-1----:R-:W2:Y:S04]  /*2a4c0*/  LDL.LU R90, [R1+0x5510] ;  /* 0x00551000015a7983 */ /* 0x002ea80000300800 */
[----:B------:R0:W-:Y:S04]  /*2a4d0*/  STS.U16 [R0+UR76+0x84500], R8 ;  /* 0x0845000800007988 */ /* 0x0001e8000800044c */
[----:B------:R1:W-:Y:S04]  /*2a4e0*/  STS.U16 [R0+UR76+0x84900], R24 ;  /* 0x0849001800007988 */ /* 0x0003e8000800044c */
[----:B------:R1:W-:Y:S01]  /*2a4f0*/  STS.U16 [R0+UR76+0x84d00], R25 ;  /* 0x084d001900007988 */ /* 0x0003e2000800044c */
[----:B0-----:R-:W0:Y:S03]  /*2a500*/  LDC R8, c[0x0][0x39c] ;  /* 0x0000e700ff087b82 */ /* 0x001e260000000800 */
[----:B------:R-:W-:Y:S04]  /*2a510*/  STS.U16 [R0+UR76+0x85100], R26 ;  /* 0x0851001a00007988 */ /* 0x000fe8000800044c */
[----:B------:R-:W-:Y:S01]  /*2a520*/  STS.U16 [R0+UR76+0x85500], R7 ;  /* 0x0855000700007988 */ /* 0x000fe2000800044c */
[----:B-1----:R-:W1:Y:S08]  /*2a530*/  LDC R24, c[0x0][0x3b0] ;  /* 0x0000ec00ff187b82 */ /* 0x002e700000000800 */
[----:B------:R-:W0:Y:S01]  /*2a540*/  LDC R25, c[0x0][0x3b0] ;  /* 0x0000ec00ff197b82 */ /* 0x000e220000000800 */
[----:B--2---:R2:W-:Y:S04]  /*2a550*/  STS.U16 [R0+UR76+0x85900], R90 ;  /* 0x0859005a00007988 */ /* 0x0045e8000800044c */
[----:B------:R-:W-:Y:S04]  /*2a560*/  STS.U16 [R0+UR76+0x85d00], R91 ;  /* 0x085d005b00007988 */ /* 0x000fe8000800044c */
[----:B------:R-:W-:Y:S04]  /*2a570*/  STS.U16 [R0+UR76+0x86100], R4 ;  /* 0x0861000400007988 */ /* 0x000fe8000800044c */
[----:B------:R-:W-:Y:S04]  /*2a580*/  STS.U16 [R0+UR76+0x86500], R5 ;  /* 0x0865000500007988 */ /* 0x000fe8000800044c */
[----:B------:R-:W-:Y:S04]  /*2a590*/  STS.U16 [R0+UR76+0x86900], R89 ;  /* 0x0869005900007988 */ /* 0x000fe8000800044c */
[----:B------:R0:W-:Y:S04]  /*2a5a0*/  STS.U16 [R0+UR76+0x86d00], R2 ;  /* 0x086d000200007988 */ /* 0x0001e8000800044c */
[----:B------:R-:W-:Y:S04]  /*2a5b0*/  STS.U16 [R0+UR76+0x87100], R88 ;  /* 0x0871005800007988 */ /* 0x000fe8000800044c */
[----:B--2---:R-:W2:Y:S01]  /*2a5c0*/  LDL.LU R90, [R1+0x550c] ;  /* 0x00550c00015a7983 */ /* 0x004ea20000300800 */
[----:B0-----:R-:W-:-:S03]  /*2a5d0*/  LOP3.LUT R2, R3, 0x40, RZ, 0x3c, !PT ;  /* 0x0000004003027812 */ /* 0x001fc600078e3cff */
[----:B------:R-:W-:Y:S04]  /*2a5e0*/  STS.U16 [R0+UR76+0x87500], R93 ;  /* 0x0875005d00007988 */ /* 0x000fe8000800044c */
[----:B------:R-:W2:Y:S04]  /*2a5f0*/  LDL.LU R91, [R1+0x5508] ;  /* 0x00550800015b7983 */ /* 0x000ea80000300800 */
[----:B------:R-:W-:Y:S04]  /*2a600*/  STS.U16 [R0+UR76+0x87900], R92 ;  /* 0x0879005c00007988 */ /* 0x000fe8000800044c */
[----:B------:R-:W2:Y:S04]  /*2a610*/  LDL.LU R4, [R1+0x5504] ;  /* 0x0055040001047983 */ /* 0x000ea80000300800 */
[----:B------:R0:W-:Y:S04]  /*2a620*/  STS.U16 [R0+UR76+0x87d00], R87 ;  /* 0x087d005700007988 */ /* 0x0001e8000800044c */
[----:B------:R-:W2:Y:S04]  /*2a630*/  LDL.LU R5, [R1+0x5500] ;  /* 0x0055000001057983 */ /* 0x000ea80000300800 */
[----:B------:R-:W-:Y:S01]  /*2a640*/  STL [R1+0x3f1c], R2 ;  /* 0x003f1c0201007387 */ /* 0x000fe20000100800 */
[----:B0-----:R-:W-:-:S03]  /*2a650*/  LOP3.LUT R0, R3, 0x60, RZ, 0x3c, !PT ;  /* 0x0000006003007812 */ /* 0x001fc600078e3cff */
[----:B------:R-:W-:Y:S04]  /*2a660*/  STL [R1+0x4130], R3 ;  /* 0x0041300301007387 */ /* 0x000fe80000100800 */
[----:B------:R-:W-:Y:S04]  /*2a670*/  STL [R1+0x4494], R3 ;  /* 0x0044940301007387 */ /* 0x000fe80000100800 */
[----:B------:R-:W-:Y:S04]  /*2a680*/  STL [R1+0x53e8], R3 ;  /* 0x0053e80301007387 */ /* 0x000fe80000100800 */
[----:B------:R-:W-:Y:S04]  /*2a690*/  STL [R1+0x3f18], R0 ;  /* 0x003f180001007387 */ /* 0x000fe80000100800 */
[----:B------:R-:W2:Y:S04]  /*2a6a0*/  LDL.LU R88, [R1+0x6f4] ;  /* 0x0006f40001587983 */ /* 0x000ea80000300800 */
[----:B------:R-:W-:Y:S04]  /*2a6b0*/  STS.U16 [R2+UR76+0x80600], R85 ;  /* 0x0806005502007988 */ /* 0x000fe8000800044c */
        /* <DEDUP_REMOVED lines=10> */
[----:B----4-:R-:W-:Y:S04]  /*2a760*/  STS.U16 [R2+UR76+0x82e00], R75 ;  /* 0x082e004b02007988 */ /* 0x010fe8000800044c */
[----:B---3--:R-:W-:Y:S04]  /*2a770*/  STS.U16 [R2+UR76+0x83200], R74 ;  /* 0x0832004a02007988 */ /* 0x008fe8000800044c */
        /* <DEDUP_REMOVED lines=18> */
[----:B------:R0:W-:Y:S04]  /*2a8a0*/  STS.U16 [R2+UR76+0x87e00], R47 ;  /* 0x087e002f02007988 */ /* 0x0001e8000800044c */
[----:B------:R-:W-:Y:S04]  /*2a8b0*/  STS.U16 [R0+UR76+0x80300], R46 ;  /* 0x0803002e00007988 */ /* 0x000fe8000800044c */
[----:B------:R-:W-:Y:S04]  /*2a8c0*/  STS.U16 [R0+UR76+0x80700], R45 ;  /* 0x0807002d00007988 */ /* 0x000fe8000800044c */
[----:B------:R-:W-:Y:S04]  /*2a8d0*/  STS.U16 [R0+UR76+0x80b00], R44 ;  /* 0x080b002c00007988 */ /* 0x000fe8000800044c */
[----:B------:R-:W-:Y:S04]  /*2a8e0*/  STS.U16 [R0+UR76+0x80f00], R43 ;  /* 0x080f002b00007988 */ /* 0x000fe8000800044c */
[----:B------:R-:W-:Y:S04]  /*2a8f0*/  STS.U16 [R0+UR76+0x81300], R42 ;  /* 0x0813002a00007988 */ /* 0x000fe8000800044c */
[----:B------:R-:W-:Y:S04]  /*2a900*/  STS.U16 [R0+UR76+0x81700], R41 ;  /* 0x0817002900007988 */ /* 0x000fe8000800044c */
[----:B0-----:R-:W3:Y:S04]  /*2a910*/  LDL.LU R2, [R1+0x6e4] ;  /* 0x0006e40001027983 */ /* 0x001ee80000300800 */
[----:B------:R-:W-:Y:S04]  /*2a920*/  STS.U16 [R0+UR76+0x81b00], R40 ;  /* 0x081b002800007988 */ /* 0x000fe8000800044c */
[----:B------:R-:W-:Y:S04]  /*2a930*/  STS.U16 [R0+UR76+0x81f00], R39 ;  /* 0x081f002700007988 */ /* 0x000fe8000800044c */
[----:B------:R-:W-:Y:S04]  /*2a940*/  STS.U16 [R0+UR76+0x82300], R38 ;  /* 0x0823002600007988 */ /* 0x000fe8000800044c */
[----:B------:R-:W-:Y:S04]  /*2a950*/  STS.U16 [R0+UR76+0x82700], R36 ;  /* 0x0827002400007988 */ /* 0x000fe8000800044c */
[----:B------:R-:W-:Y:S04]  /*2a960*/  STS.U16 [R0+UR76+0x82b00], R35 ;  /* 0x082b002300007988 */ /* 0x000fe8000800044c */
[----:B------:R-:W4:Y:S04]  /*2a970*/  LDL.LU R85, [R1+0x6e0] ;  /* 0x0006e00001557983 */ /* 0x000f280000300800 */
[----:B------:R-:W-:Y:S04]  /*2a980*/  STS.U16 [R0+UR76+0x82f00], R34 ;  /* 0x082f002200007988 */ /* 0x000fe8000800044c */
[----:B------:R-:W4:Y:S04]  /*2a990*/  LDL.LU R87, [R1+0x6dc] ;  /* 0x0006dc0001577983 */ /* 0x000f280000300800 */
[----:B------:R-:W-:Y:S04]  /*2a9a0*/  STS.U16 [R0+UR76+0x83300], R33 ;  /* 0x0833002100007988 */ /* 0x000fe8000800044c */
[----:B------:R-:W-:Y:S04]  /*2a9b0*/  STS.U16 [R0+UR76+0x83700], R32 ;  /* 0x0837002000007988 */ /* 0x000fe8000800044c */
[----:B------:R-:W4:Y:S04]  /*2a9c0*/  LDL.LU R92, [R1+0x6d8] ;  /* 0x0006d800015c7983 */ /* 0x000f280000300800 */
[----:B------:R-:W-:Y:S04]  /*2a9d0*/  STS.U16 [R0+UR76+0x83b00], R31 ;  /* 0x083b001f00007988 */ /* 0x000fe8000800044c */
[----:B------:R-:W-:Y:S04]  /*2a9e0*/  STS.U16 [R0+UR76+0x83f00], R30 ;  /* 0x083f001e00007988 */ /* 0x000fe8000800044c */
[----:B------:R-:W4:Y:S04]  /*2a9f0*/  LDL.LU R93, [R1+0x6d4] ;  /* 0x0006d400015d7983 */ /* 0x000f280000300800 */
[----:B------:R-:W-:Y:S04]  /*2aa00*/  STS.U16 [R0+UR76+0x84300], R29 ;  /* 0x0843001d00007988 */ /* 0x000fe8000800044c */
[----:B------:R0:W-:Y:S04]  /*2aa10*/  STS.U16 [R0+UR76+0x84700], R23 ;  /* 0x0847001700007988 */ /* 0x0001e8000800044c */
[----:B------:R-:W-:Y:S04]  /*2aa20*/  STS.U16 [R0+UR76+0x84b00], R22 ;  /* 0x084b001600007988 */ /* 0x000fe8000800044c */
[----:B------:R1:W-:Y:S01]  /*2aa30*/  STS.U16 [R0+UR76+0x84f00], R21 ;  /* 0x084f001500007988 */ /* 0x0003e2000800044c */
[----:B------:R-:W-:Y:S01]  /*2aa40*/  LOP3.LUT R8, RZ, R8, RZ, 0x33, !PT ;  /* 0x00000008ff087212 */ /* 0x000fe200078e33ff */
[----:B0-----:R-:W0:Y:S02]  /*2aa50*/  LDC R23, c[0x0][0x3b0] ;  /* 0x0000ec00ff177b82 */ /* 0x001e240000000800 */
[----:B------:R-:W-:Y:S04]  /*2aa60*/  STS.U16 [R0+UR76+0x85300], R20 ;  /* 0x0853001400007988 */ /* 0x000fe8000800044c */
[----:B------:R1:W-:Y:S02]  /*2aa70*/  STS.U16 [R0+UR76+0x85700], R19 ;  /* 0x0857001300007988 */ /* 0x0003e4000800044c */
[----:B-1----:R-:W1:Y:S02]  /*2aa80*/  LDC R21, c[0x0][0x3b0] ;  /* 0x0000ec00ff157b82 */ /* 0x002e640000000800 */
[----:B------:R-:W-:Y:S04]  /*2aa90*/  STS.U16 [R0+UR76+0x85b00], R18 ;  /* 0x085b001200007988 */ /* 0x000fe8000800044c */
[----:B------:R0:W-:Y:S02]  /*2aaa0*/  STS.U16 [R0+UR76+0x85f00], R17 ;  /* 0x085f001100007988 */ /* 0x0001e4000800044c */
[----:B------:R-:W1:Y:S02]  /*2aab0*/  LDC R19, c[0x0][0x3b0] ;  /* 0x0000ec00ff137b82 */ /* 0x000e640000000800 */
[----:B------:R-:W-:Y:S04]  /*2aac0*/  STS.U16 [R0+UR76+0x86300], R16 ;  /* 0x0863001000007988 */ /* 0x000fe8000800044c */
[----:B------:R0:W-:Y:S02]  /*2aad0*/  STS.U16 [R0+UR76+0x86700], R15 ;  /* 0x0867000f00007988 */ /* 0x0001e4000800044c */
[----:B0-----:R-:W0:Y:S02]  /*2aae0*/  LDC R17, c[0x0][0x3b0] ;  /* 0x0000ec00ff117b82 */ /* 0x001e240000000800 */
[----:B------:R1:W-:Y:S04]  /*2aaf0*/  STS.U16 [R0+UR76+0x86b00], R14 ;  /* 0x086b000e00007988 */ /* 0x0003e8000800044c */
[----:B------:R-:W4:Y:S02]  /*2ab00*/  LDL.LU R89, [R1+0x6d0] ;  /* 0x0006d00001597983 */ /* 0x000f240000300800 */
[----:B------:R-:W0:Y:S02]  /*2ab10*/  LDC R15, c[0x0][0x3b0] ;  /* 0x0000ec00ff0f7b82 */ /* 0x000e240000000800 */
[----:B------:R-:W-:Y:S04]  /*2ab20*/  STS.U16 [R0+UR76+0x86f00], R13 ;  /* 0x086f000d00007988 */ /* 0x000fe8000800044c */
[----:B------:R-:W-:Y:S02]  /*2ab30*/  STS.U16 [R0+UR76+0x87300], R12 ;  /* 0x0873000c00007988 */ /* 0x000fe4000800044c */
[----:B-1----:R-:W1:Y:S02]  /*2ab40*/  LDC R14, c[0x0][0x3b0] ;  /* 0x0000ec00ff0e7b82 */ /* 0x002e640000000800 */
[----:B------:R-:W4:Y:S04]  /*2ab50*/  LDL.LU R26, [R1+0x6cc] ;  /* 0x0006cc00011a7983 */ /* 0x000f280000300800 */
[----:B------:R-:W-:Y:S02]  /*2ab60*/  STS.U16 [R0+UR76+0x87700], R11 ;  /* 0x0877000b00007988 */ /* 0x000fe4000800044c */
[----:B------:R-:W0:Y:S02]  /*2ab70*/  LDC R16, c[0x0][0x3b0] ;  /* 0x0000ec00ff107b82 */ /* 0x000e240000000800 */
[----:B------:R-:W-:Y:S04]  /*2ab80*/  STS.U16 [R0+UR76+0x87b00], R10 ;  /* 0x087b000a00007988 */ /* 0x000fe8000800044c */
[----:B------:R2:W-:Y:S02]  /*2ab90*/  STS.U16 [R0+UR76+0x87f00], R9 ;  /* 0x087f000900007988 */ /* 0x0005e4000800044c */
[----:B------:R-:W0:Y:S02]  /*2aba0*/  LDC R18, c[0x0][0x3b0] ;  /* 0x0000ec00ff127b82 */ /* 0x000e240000000800 */
[----:B------:R-:W4:Y:S04]  /*2abb0*/  LDL.LU R7, [R1+0x6c4] ;  /* 0x0006c40001077983 */ /* 0x000f280000300800 */
[----:B--2---:R-:W2:Y:S02]  /*2abc0*/  LDL.LU R0, [R1+0x6b8] ;  /* 0x0006b80001007983 */ /* 0x004ea40000300800 */
[----:B------:R-:W0:Y:S01]  /*2abd0*/  LDC R22, c[0x0][0x3b0] ;  /* 0x0000ec00ff167b82 */ /* 0x000e220000000800 */
[----:B------:R-:W-:-:S02]  /*2abe0*/  SEL R13, R8, R88, !P3 ;  /* 0x00000058080d7207 */ /* 0x000fc40005800000 */
[----:B------:R-:W2:Y:S05]  /*2abf0*/  LDL.LU R88, [R1+0x640] ;  /* 0x0006400001587983 */ /* 0x000eaa0000300800 */
[----:B------:R-:W0:Y:S01]  /*2ac00*/  LDC R20, c[0x0][0x3b0] ;  /* 0x0000ec00ff147b82 */ /* 0x000e220000000800 */
[----:B------:R-:W-:Y:S01]  /*2ac10*/  IMAD R3, R13, R24, RZ ;  /* 0x000000180d037224 */ /* 0x000fe200078e02ff */
[----:B---3--:R-:W-:Y:S02]  /*2ac20*/  SEL R12, R8, R2, !P3 ;  /* 0x00000002080c7207 */ /* 0x008fe40005800000 */
[----:B------:R-:W3:Y:S03]  /*2ac30*/  LDL.LU R2, [R1+0x658] ;  /* 0x0006580001027983 */ /* 0x000ee60000300800 */
[----:B------:R-:W-:-:S05]  /*2ac40*/  IMAD R9, R12, R25, RZ ;  /* 0x000000190c097224 */ /* 0x000fca00078e02ff */
[----:B------:R0:W-:Y:S01]  /*2ac50*/  STL [R1+0x24], R9 ;  /* 0x0000240901007387 */ /* 0x0001e20000100800 */
[C---:B----4-:R-:W-:Y:S02]  /*2ac60*/  SEL R13, R8.reuse, R85, !P3 ;  /* 0x00000055080d7207 */ /* 0x050fe40005800000 */
[----:B------:R-:W-:-:S03]  /*2ac70*/  SEL R12, R8, R87, !P3 ;  /* 0x00000057080c7207 */ /* 0x000fc60005800000 */
[----:B-1----:R-:W-:Y:S02]  /*2ac80*/  IMAD R13, R13, R14, RZ ;  /* 0x0000000e0d0d7224 */ /* 0x002fe400078e02ff */
[----:B------:R-:W1:Y:S01]  /*2ac90*/  LDC R14, c[0x0][0x3b0] ;  /* 0x0000ec00ff0e7b82 */ /* 0x000e620000000800 */
[----:B0-----:R-:W-:Y:S01]  /*2aca0*/  IMAD R12, R12, R15, RZ ;  /* 0x0000000f0c0c7224 */ /* 0x001fe200078e02ff */
[C---:B------:R-:W-:Y:S01]  /*2acb0*/  SEL R11, R8.reuse, R92, !P3 ;  /* 0x0000005c080b7207 */ /* 0x040fe20005800000 */
[----:B------:R0:W-:Y:S05]  /*2acc0*/  STL [R1+0x20], R13 ;  /* 0x0000200d01007387 */ /* 0x0001ea0000100800 */
[----:B------:R-:W4:Y:S01]  /*2acd0*/  LDC R15, c[0x0][0x3b0] ;  /* 0x0000ec00ff0f7b82 */ /* 0x000f220000000800 */
[----:B------:R-:W-:Y:S01]  /*2ace0*/  IMAD R11, R11, R16, RZ ;  /* 0x000000100b0b7224 */ /* 0x000fe200078e02ff */
[----:B------:R0:W-:Y:S04]  /*2acf0*/  STL [R1+0x28], R12 ;  /* 0x0000280c01007387 */ /* 0x0001e80000100800 */
[----:B------:R-:W4:Y:S02]  /*2ad00*/  LDL.LU R84, [R1+0x6c8] ;  /* 0x0006c80001547983 */ /* 0x000f240000300800 */
[----:B------:R-:W0:Y:S01]  /*2ad10*/  LDC R16, c[0x0][0x3b0] ;  /* 0x0000ec00ff107b82 */ /* 0x000e220000000800 */
[----:B------:R-:W-:Y:S01]  /*2ad20*/  SEL R10, R8, R93, !P3 ;  /* 0x0000005d080a7207 */ /* 0x000fe20005800000 */
[----:B------:R2:W-:Y:S04]  /*2ad30*/  STL [R1+0x2c], R11 ;  /* 0x00002c0b01007387 */ /* 0x0005e80000100800 */
[----:B------:R-:W-:Y:S01]  /*2ad40*/  IMAD R10, R10, R17, RZ ;  /* 0x000000110a0a7224 */ /* 0x000fe200078e02ff */
[----:B------:R-:W4:Y:S01]  /*2ad50*/  LDL.LU R86, [R1+0x6c0] ;  /* 0x0006c00001567983 */ /* 0x000f220000300800 */
[----:B------:R-:W0:Y:S03]  /*2ad60*/  LDC R17, c[0x0][0x3b0] ;  /* 0x0000ec00ff117b82 */ /* 0x000e260000000800 */
[----:B------:R0:W-:Y:S04]  /*2ad70*/  STL [R1+0xb8], R10 ;  /* 0x0000b80a01007387 */ /* 0x0001e80000100800 */
[----:B------:R-:W4:Y:S01]  /*2ad80*/  LDL.LU R87, [R1+0x6bc] ;  /* 0x0006bc0001577983 */ /* 0x000f220000300800 */
[----:B------:R-:W1:Y:S03]  /*2ad90*/  LDC R93, c[0x0][0x3b0] ;  /* 0x0000ec00ff5d7b82 */ /* 0x000e660000000800 */
[----:B------:R-:W4:Y:S01]  /*2ada0*/  LDL.LU R92, [R1+0x6a4] ;  /* 0x0006a400015c7983 */ /* 0x000f220000300800 */
[----:B------:R-:W-:-:S03]  /*2adb0*/  SEL R9, R8, R89, !P3 ;  /* 0x0000005908097207 */ /* 0x000fc60005800000 */
[----:B------:R-:W4:Y:S02]  /*2adc0*/  LDL.LU R89, [R1+0x6ac] ;  /* 0x0006ac0001597983 */ /* 0x000f240000300800 */
[----:B------:R-:W-:Y:S02]  /*2add0*/  IMAD R9, R9, R19, RZ ;  /* 0x0000001309097224 */ /* 0x000fe400078e02ff */
[----:B------:R-:W1:Y:S01]  /*2ade0*/  LDC R19, c[0x0][0x3b0] ;  /* 0x0000ec00ff137b82 */ /* 0x000e620000000800 */
[C---:B0-----:R-:W-:Y:S02]  /*2adf0*/  SEL R13, R8.reuse, R26, !P3 ;  /* 0x0000001a080d7207 */ /* 0x041fe40005800000 */
[----:B------:R-:W-:Y:S01]  /*2ae00*/  STL [R1+0x6d0], R9 ;  /* 0x0006d00901007387 */ /* 0x000fe20000100800 */
[C---:B------:R-:W-:Y:S02]  /*2ae10*/  SEL R12, R8.reuse, R7, !P3 ;  /* 0x00000007080c7207 */ /* 0x040fe40005800000 */
[----:B--2---:R-:W-:Y:S01]  /*2ae20*/  SEL R11, R8, R0, !P3 ;  /* 0x00000000080b7207 */ /* 0x004fe20005800000 */
[----:B------:R-:W-:-:S02]  /*2ae30*/  IMAD R0, R13, R18, RZ ;  /* 0x000000120d007224 */ /* 0x000fc400078e02ff */
[----:B------:R-:W0:Y:S02]  /*2ae40*/  LDC R18, c[0x0][0x3b0] ;  /* 0x0000ec00ff127b82 */ /* 0x000e240000000800 */
[----:B------:R-:W-:Y:S01]  /*2ae50*/  IMAD R7, R11, R21, RZ ;  /* 0x000000150b077224 */ /* 0x000fe200078e02ff */
[----:B------:R-:W-:Y:S01]  /*2ae60*/  SEL R10, R8, R88, !P3 ;  /* 0x00000058080a7207 */ /* 0x000fe20005800000 */
[----:B------:R2:W-:Y:S04]  /*2ae70*/  STL [R1+0xbc], R0 ;  /* 0x0000bc0001007387 */ /* 0x0005e80000100800 */
[----:B------:R-:W0:Y:S01]  /*2ae80*/  LDC R21, c[0x0][0x3b0] ;  /* 0x0000ec00ff157b82 */ /* 0x000e220000000800 */
[----:B------:R-:W4:Y:S01]  /*2ae90*/  LDL.LU R85, [R1+0x6b0] ;  /* 0x0006b00001557983 */ /* 0x000f220000300800 */
[----:B--2---:R-:W-:-:S03]  /*2aea0*/  IMAD R0, R10, R22, RZ ;  /* 0x000000160a007224 */ /* 0x004fc600078e02ff */
[----:B------:R2:W-:Y:S03]  /*2aeb0*/  STL [R1+0xc4], R7 ;  /* 0x0000c40701007387 */ /* 0x0005e60000100800 */
[----:B------:R-:W0:Y:S01]  /*2aec0*/  LDC R22, c[0x0][0x3b0] ;  /* 0x0000ec00ff167b82 */ /* 0x000e220000000800 */
[----:B------:R-:W4:Y:S04]  /*2aed0*/  LDL.LU R26, [R1+0x6b4] ;  /* 0x0006b400011a7983 */ /* 0x000f280000300800 */
[----:B------:R1:W-:Y:S04]  /*2aee0*/  STL [R1+0x640], R0 ;  /* 0x0006400001007387 */ /* 0x0003e80000100800 */
[----:B--2---:R-:W2:Y:S04]  /*2aef0*/  LDL.LU R7, [R1+0x6a8] ;  /* 0x0006a80001077983 */ /* 0x004ea80000300800 */
[----:B-1----:R-:W2:Y:S04]  /*2af00*/  LDL.LU R0, [R1+0x698] ;  /* 0x0006980001007983 */ /* 0x002ea80000300800 */
[----:B------:R-:W2:Y:S01]  /*2af10*/  LDL.LU R88, [R1+0x69c] ;  /* 0x00069c0001587983 */ /* 0x000ea20000300800 */
[----:B---3--:R-:W-:Y:S01]  /*2af20*/  SEL R9, R8, R2, !P3 ;  /* 0x0000000208097207 */ /* 0x008fe20005800000 */
[----:B------:R-:W-:-:S02]  /*2af30*/  IMAD R2, R12, R20, RZ ;  /* 0x000000140c027224 */ /* 0x000fc400078e02ff */
[----:B------:R-:W1:Y:S02]  /*2af40*/  LDC R20, c[0x0][0x3b0] ;  /* 0x0000ec00ff147b82 */ /* 0x000e640000000800 */
[----:B------:R-:W-:-:S05]  /*2af50*/  IMAD R9, R9, R23, RZ ;  /* 0x0000001709097224 */ /* 0x000fca00078e02ff */
[----:B------:R3:W-:Y:S01]  /*2af60*/  STL [R1+0x6b8], R9 ;  /* 0x0006b80901007387 */ /* 0x0007e20000100800 */
[----:B------:R-:W0:Y:S01]  /*2af70*/  LDC R23, c[0x0][0x3b0] ;  /* 0x0000ec00ff177b82 */ /* 0x000e220000000800 */
[C---:B----4-:R-:W-:Y:S02]  /*2af80*/  SEL R13, R8.reuse, R84, !P3 ;  /* 0x00000054080d7207 */ /* 0x050fe40005800000 */
[----:B------:R-:W-:-:S03]  /*2af90*/  SEL R12, R8, R86, !P3 ;  /* 0x00000056080c7207 */ /* 0x000fc60005800000 */
[----:B------:R-:W-:Y:S02]  /*2afa0*/  IMAD R13, R13, R14, RZ ;  /* 0x0000000e0d0d7224 */ /* 0x000fe400078e02ff */
[----:B------:R-:W4:Y:S01]  /*2afb0*/  LDC R14, c[0x0][0x3b0] ;  /* 0x0000ec00ff0e7b82 */ /* 0x000f220000000800 */
[----:B------:R-:W-:Y:S01]  /*2afc0*/  IMAD R12, R12, R15, RZ ;  /* 0x0000000f0c0c7224 */ /* 0x000fe200078e02ff */
[C---:B------:R-:W-:Y:S02]  /*2afd0*/  SEL R11, R8.reuse, R87, !P3 ;  /* 0x00000057080b7207 */ /* 0x040fe40005800000 */
[----:B------:R-:W-:-:S03]  /*2afe0*/  SEL R10, R8, R92, !P3 ;  /* 0x0000005c080a7207 */ /* 0x000fc60005800000 */
[----:B------:R-:W-:Y:S01]  /*2aff0*/  IMAD R11, R11, R16, RZ ;  /* 0x000000100b0b7224 */ /* 0x000fe200078e02ff */
[----:B------:R0:W-:Y:S01]  /*2b000*/  STL [R1+0x658], R13 ;  /* 0x0006580d01007387 */ /* 0x0001e20000100800 */
[----:B------:R-:W0:Y:S01]  /*2b010*/  LDC R15, c[0x0][0x3b0] ;  /* 0x0000ec00ff0f7b82 */ /* 0x000e220000000800 */
[----:B------:R-:W-:Y:S02]  /*2b020*/  IMAD R10, R10, R17, RZ ;  /* 0x000000110a0a7224 */ /* 0x000fe400078e02ff */
[----:B------:R0:W-:Y:S04]  /*2b030*/  STL [R1+0x6a4], R12 ;  /* 0x0006a40c01007387 */ /* 0x0001e80000100800 */
[----:B------:R-:W4:Y:S01]  /*2b040*/  LDL.LU R83, [R1+0x6a0] ;  /* 0x0006a00001537983 */ /* 0x000f220000300800 */
[----:B------:R-:W0:Y:S03]  /*2b050*/  LDC R16, c[0x0][0x3b0] ;  /* 0x0000ec00ff107b82 */ /* 0x000e260000000800 */
[----:B------:R2:W-:Y:S04]  /*2b060*/  STL [R1+0x6ac], R11 ;  /* 0x0006ac0b01007387 */ /* 0x0005e80000100800 */
[----:B------:R-:W4:Y:S01]  /*2b070*/  LDL.LU R84, [R1+0x694] ;  /* 0x0006940001547983 */ /* 0x000f220000300800 */
[----:B------:R-:W0:Y:S03]  /*2b080*/  LDC R92, c[0x0][0x3b0] ;  /* 0x0000ec00ff5c7b82 */ /* 0x000e260000000800 */
[----:B------:R0:W-:Y:S04]  /*2b090*/  STL [R1+0x6bc], R10 ;  /* 0x0006bc0a01007387 */ /* 0x0001e80000100800 */
[----:B------:R-:W4:Y:S01]  /*2b0a0*/  LDL.LU R86, [R1+0x690] ;  /* 0x0006900001567983 */ /* 0x000f220000300800 */
[----:B------:R-:W1:Y:S03]  /*2b0b0*/  LDC R17, c[0x0][0x3b0] ;  /* 0x0000ec00ff117b82 */ /* 0x000e660000000800 */
[----:B------:R-:W4:Y:S01]  /*2b0c0*/  LDL.LU R87, [R1+0x68c] ;  /* 0x00068c0001577983 */ /* 0x000f220000300800 */
[----:B---3--:R-:W-:-:S03]  /*2b0d0*/  SEL R9, R8, R89, !P3 ;  /* 0x0000005908097207 */ /* 0x008fc60005800000 */
[----:B------:R-:W3:Y:S01]  /*2b0e0*/  LDL.LU R89, [R1+0x688] ;  /* 0x0006880001597983 */ /* 0x000ee20000300800 */
[C---:B0-----:R-:W-:Y:S02]  /*2b0f0*/  SEL R13, R8.reuse, R85, !P3 ;  /* 0x00000055080d7207 */ /* 0x041fe40005800000 */
[----:B------:R-:W-:-:S05]  /*2b100*/  SEL R12, R8, R26, !P3 ;  /* 0x0000001a080c7207 */ /* 0x000fca0005800000 */
[----:B-1----:R-:W-:Y:S01]  /*2b110*/  IMAD R12, R12, R20, RZ ;  /* 0x000000140c0c7224 */ /* 0x002fe200078e02ff */
[C---:B--2---:R-:W-:Y:S02]  /*2b120*/  SEL R11, R8.reuse, R7, !P3 ;  /* 0x00000007080b7207 */ /* 0x044fe40005800000 */
[----:B------:R-:W-:Y:S01]  /*2b130*/  SEL R10, R8, R0, !P3 ;  /* 0x00000000080a7207 */ /* 0x000fe20005800000 */
[----:B------:R-:W-:Y:S01]  /*2b140*/  IMAD R0, R13, R18, RZ ;  /* 0x000000120d007224 */ /* 0x000fe200078e02ff */
[----:B------:R-:W0:Y:S01]  /*2b150*/  LDC R20, c[0x0][0x3b0] ;  /* 0x0000ec00ff147b82 */ /* 0x000e220000000800 */
[----:B------:R-:W-:-:S03]  /*2b160*/  IMAD R7, R11, R21, RZ ;  /* 0x000000150b077224 */ /* 0x000fc600078e02ff */
[----:B------:R1:W-:Y:S04]  /*2b170*/  STL [R1+0x698], R0 ;  /* 0x0006980001007387 */ /* 0x0003e80000100800 */
[----:B------:R-:W-:Y:S01]  /*2b180*/  STL [R1+0x69c], R12 ;  /* 0x00069c0c01007387 */ /* 0x000fe20000100800 */
[----:B------:R-:W-:Y:S01]  /*2b190*/  IMAD R93, R9, R93, RZ ;  /* 0x0000005d095d7224 */ /* 0x000fe200078e02ff */
[----:B------:R-:W2:Y:S02]  /*2b1a0*/  LDC R18, c[0x0][0x3b0] ;  /* 0x0000ec00ff127b82 */ /* 0x000ea40000000800 */
[----:B------:R-:W2:Y:S01]  /*2b1b0*/  LDL.LU R85, [R1+0x684] ;  /* 0x0006840001557983 */ /* 0x000ea20000300800 */
[----:B-1----:R-:W-:-:S03]  /*2b1c0*/  IMAD R0, R10, R22, RZ ;  /* 0x000000160a007224 */ /* 0x002fc600078e02ff */
[----:B------:R1:W-:Y:S01]  /*2b1d0*/  STL [R1+0x6a8], R7 ;  /* 0x0006a80701007387 */ /* 0x0003e20000100800 */
[----:B------:R-:W-:Y:S01]  /*2b1e0*/  SEL R9, R8, R88, !P3 ;  /* 0x0000005808097207 */ /* 0x000fe20005800000 */
[----:B------:R-:W0:Y:S02]  /*2b1f0*/  LDC R21, c[0x0][0x3b0] ;  /* 0x0000ec00ff157b82 */ /* 0x000e240000000800 */
[----:B------:R-:W2:Y:S04]  /*2b200*/  LDL.LU R26, [R1+0x67c] ;  /* 0x00067c00011a7983 */ /* 0x000ea80000300800 */
[----:B------:R1:W-:Y:S02]  /*2b210*/  STL [R1+0x6b0], R0 ;  /* 0x0006b00001007387 */ /* 0x0003e40000100800 */
[----:B------:R-:W0:Y:S02]  /*2b220*/  LDC R22, c[0x0][0x3b0] ;  /* 0x0000ec00ff167b82 */ /* 0x000e240000000800 */
[----:B-1----:R-:W2:Y:S04]  /*2b230*/  LDL.LU R7, [R1+0x670] ;  /* 0x0006700001077983 */ /* 0x002ea80000300800 */
[----:B------:R-:W2:Y:S04]  /*2b240*/  LDL.LU R0, [R1+0x674] ;  /* 0x0006740001007983 */ /* 0x000ea80000300800 */
[----:B------:R-:W2:Y:S01]  /*2b250*/  LDL.LU R88, [R1+0x680] ;  /* 0x0006800001587983 */ /* 0x000ea20000300800 */
[----:B------:R-:W-:-:S02]  /*2b260*/  IMAD R9, R9, R23, RZ ;  /* 0x0000001709097224 */ /* 0x000fc400078e02ff */
[----:B------:R-:W1:Y:S03]  /*2b270*/  LDC R23, c[0x0][0x3b0] ;  /* 0x0000ec00ff177b82 */ /* 0x000e660000000800 */
[----:B------:R3:W-:Y:S01]  /*2b280*/  STL [R1+0x6b4], R9 ;  /* 0x0006b40901007387 */ /* 0x0007e20000100800 */
[C---:B----4-:R-:W-:Y:S02]  /*2b290*/  SEL R13, R8.reuse, R83, !P3 ;  /* 0x00000053080d7207 */ /* 0x050fe40005800000 */
[----:B------:R-:W-:-:S03]  /*2b2a0*/  SEL R12, R8, R84, !P3 ;  /* 0x00000054080c7207 */ /* 0x000fc60005800000 */
[----:B------:R-:W-:Y:S02]  /*2b2b0*/  IMAD R13, R13, R14, RZ ;  /* 0x0000000e0d0d7224 */ /* 0x000fe400078e02ff */
[----:B------:R-:W4:Y:S01]  /*2b2c0*/  LDC R14, c[0x0][0x3b0] ;  /* 0x0000ec00ff0e7b82 */ /* 0x000f220000000800 */
[----:B------:R-:W-:Y:S02]  /*2b2d0*/  IMAD R12, R12, R15, RZ ;  /* 0x0000000f0c0c7224 */ /* 0x000fe400078e02ff */
[----:B------:R2:W-:Y:S01]  /*2b2e0*/  STL [R1+0x688], R13 ;  /* 0x0006880d01007387 */ /* 0x0005e20000100800 */
[----:B------:R-:W-:-:S03]  /*2b2f0*/  SEL R10, R8, R87, !P3 ;  /* 0x00000057080a7207 */ /* 0x000fc60005800000 */
[----:B------:R0:W-:Y:S01]  /*2b300*/  STL [R1+0x68c], R12 ;  /* 0x00068c0c01007387 */ /* 0x0001e20000100800 */
[----:B------:R-:W-:Y:S01]  /*2b310*/  SEL R11, R8, R86, !P3 ;  /* 0x00000056080b7207 */ /* 0x000fe20005800000 */
[----:B------:R-:W0:Y:S01]  /*2b320*/  LDC R15, c[0x0][0x3b0] ;  /* 0x0000ec00ff0f7b82 */ /* 0x000e220000000800 */
[----:B------:R-:W-:Y:S01]  /*2b330*/  IMAD R10, R10, R16, RZ ;  /* 0x000000100a0a7224 */ /* 0x000fe200078e02ff */
[----:B------:R-:W4:Y:S04]  /*2b340*/  LDL.LU R81, [R1+0x678] ;  /* 0x0006780001517983 */ /* 0x000f280000300800 */
[----:B------:R-:W4:Y:S01]  /*2b350*/  LDL.LU R82, [R1+0x660] ;  /* 0x0006600001527983 */ /* 0x000f220000300800 */
[----:B---3--:R-:W-:Y:S01]  /*2b360*/  SEL R9, R8, R89, !P3 ;  /* 0x0000005908097207 */ /* 0x008fe20005800000 */
[----:B------:R-:W-:Y:S01]  /*2b370*/  IMAD R92, R11, R92, RZ ;  /* 0x0000005c0b5c7224 */ /* 0x000fe200078e02ff */
[----:B------:R-:W3:Y:S01]  /*2b380*/  LDC R16, c[0x0][0x3b0] ;  /* 0x0000ec00ff107b82 */ /* 0x000ee20000000800 */
[----:B------:R0:W-:Y:S04]  /*2b390*/  STL [R1+0x690], R10 ;  /* 0x0006900a01007387 */ /* 0x0001e80000100800 */
[----:B------:R-:W3:Y:S03]  /*2b3a0*/  LDL.LU R83, [R1+0x664] ;  /* 0x0006640001537983 */ /* 0x000ee60000300800 */
[----:B------:R-:W0:Y:S01]  /*2b3b0*/  LDC R87, c[0x0][0x3b0] ;  /* 0x0000ec00ff577b82 */ /* 0x000e220000000800 */
[----:B------:R-:W3:Y:S01]  /*2b3c0*/  LDL.LU R84, [R1+0x668] ;  /* 0x0006680001547983 */ /* 0x000ee20000300800 */
[----:B------:R-:W-:-:S03]  /*2b3d0*/  IMAD R9, R9, R19, RZ ;  /* 0x0000001309097224 */ /* 0x000fc600078e02ff */
[----:B------:R-:W3:Y:S03]  /*2b3e0*/  LDL.LU R89, [R1+0x66c] ;  /* 0x00066c0001597983 */ /* 0x000ee60000300800 */
[----:B------:R-:W0:Y:S01]  /*2b3f0*/  LDC R19, c[0x0][0x3b0] ;  /* 0x0000ec00ff137b82 */ /* 0x000e220000000800 */
[----:B------:R0:W-:Y:S07]  /*2b400*/  STL [R1+0x694], R9 ;  /* 0x0006940901007387 */ /* 0x0001ee0000100800 */
[----:B------:R-:W0:Y:S01]  /*2b410*/  LDC R86, c[0x0][0x3b0] ;  /* 0x0000ec00ff567b82 */ /* 0x000e220000000800 */
[----:B--2---:R-:W-:-:S02]  /*2b420*/  SEL R13, R8, R85, !P3 ;  /* 0x00000055080d7207 */ /* 0x004fc40005800000 */
[----:B0-----:R-:W-:-:S05]  /*2b430*/  SEL R12, R8, R26, !P3 ;  /* 0x0000001a080c7207 */ /* 0x001fca0005800000 */
[----:B------:R-:W-:Y:S02]  /*2b440*/  IMAD R12, R12, R18, RZ ;  /* 0x000000120c0c7224 */ /* 0x000fe400078e02ff */
[----:B------:R-:W0:Y:S01]  /*2b450*/  LDC R18, c[0x0][0x3b0] ;  /* 0x0000ec00ff127b82 */ /* 0x000e220000000800 */
[C---:B------:R-:W-:Y:S02]  /*2b460*/  SEL R11, R8.reuse, R7, !P3 ;  /* 0x00000007080b7207 */ /* 0x040fe40005800000 */
[C---:B------:R-:W-:Y:S01]  /*2b470*/  SEL R10, R8.reuse, R0, !P3 ;  /* 0x00000000080a7207 */ /* 0x040fe20005800000 */
[----:B------:R-:W-:Y:S02]  /*2b480*/  IMAD R0, R13, R17, RZ ;  /* 0x000000110d007224 */ /* 0x000fe400078e02ff */
[----:B------:R-:W-:Y:S01]  /*2b490*/  IMAD R7, R11, R20, RZ ;  /* 0x000000140b077224 */ /* 0x000fe200078e02ff */
[----:B------:R-:W-:Y:S01]  /*2b4a0*/  SEL R9, R8, R88, !P3 ;  /* 0x0000005808097207 */ /* 0x000fe20005800000 */
[----:B------:R-:W2:Y:S01]  /*2b4b0*/  LDC R20, c[0x0][0x3b0] ;  /* 0x0000ec00ff147b82 */ /* 0x000ea20000000800 */
[----:B------:R1:W-:Y:S04]  /*2b4c0*/  STL [R1+0x670], R0 ;  /* 0x0006700001007387 */ /* 0x0003e80000100800 */
[----:B------:R-:W-:Y:S03]  /*2b4d0*/  STL [R1+0x674], R12 ;  /* 0x0006740c01007387 */ /* 0x000fe60000100800 */
[----:B------:R-:W0:Y:S01]  /*2b4e0*/  LDC R17, c[0x0][0x3b0] ;  /* 0x0000ec00ff117b82 */ /* 0x000e220000000800 */
[----:B------:R-:W2:Y:S01]  /*2b4f0*/  LDL.LU R85, [R1+0x65c] ;  /* 0x00065c0001557983 */ /* 0x000ea20000300800 */
[----:B-1----:R-:W-:-:S03]  /*2b500*/  IMAD R0, R10, R21, RZ ;  /* 0x000000150a007224 */ /* 0x002fc600078e02ff */
[----:B------:R1:W-:Y:S01]  /*2b510*/  STL [R1+0x67c], R7 ;  /* 0x00067c0701007387 */ /* 0x0003e20000100800 */
[----:B------:R-:W-:Y:S02]  /*2b520*/  IMAD R9, R9, R22, RZ ;  /* 0x0000001609097224 */ /* 0x000fe400078e02ff */
[----:B------:R-:W0:Y:S01]  /*2b530*/  LDC R21, c[0x0][0x3b0] ;  /* 0x0000ec00ff157b82 */ /* 0x000e220000000800 */
[----:B------:R-:W2:Y:S04]  /*2b540*/  LDL.LU R26, [R1+0x654] ;  /* 0x00065400011a7983 */ /* 0x000ea80000300800 */
[----:B------:R1:W-:Y:S03]  /*2b550*/  STL [R1+0x680], R0 ;  /* 0x0006800001007387 */ /* 0x0003e60000100800 */
[----:B------:R-:W0:Y:S01]  /*2b560*/  LDC R22, c[0x0][0x3b0] ;  /* 0x0000ec00ff167b82 */ /* 0x000e220000000800 */
[----:B-1----:R-:W2:Y:S04]  /*2b570*/  LDL.LU R7, [R1+0x650] ;  /* 0x0006500001077983 */ /* 0x002ea80000300800 */
[----:B------:R-:W2:Y:S04]  /*2b580*/  LDL.LU R0, [R1+0x64c] ;  /* 0x00064c0001007983 */ /* 0x000ea80000300800 */
[----:B------:R-:W2:Y:S04]  /*2b590*/  LDL.LU R88, [R1+0x644] ;  /* 0x0006440001587983 */ /* 0x000ea80000300800 */
[----:B------:R1:W-:Y:S01]  /*2b5a0*/  STL [R1+0x684], R9 ;  /* 0x0006840901007387 */ /* 0x0003e20000100800 */
[----:B----4-:R-:W-:-:S05]  /*2b5b0*/  SEL R12, R8, R82, !P3 ;  /* 0x00000052080c7207 */ /* 0x010fca0005800000 */
[----:B------:R-:W-:Y:S01]  /*2b5c0*/  IMAD R12, R12, R14, RZ ;  /* 0x0000000e0c0c7224 */ /* 0x000fe200078e02ff */
[C---:B------:R-:W-:Y:S01]  /*2b5d0*/  SEL R13, R8.reuse, R81, !P3 ;  /* 0x00000051080d7207 */ /* 0x040fe20005800000 */
[----:B------:R-:W4:Y:S01]  /*2b5e0*/  LDC R14, c[0x0][0x3b0] ;  /* 0x0000ec00ff0e7b82 */ /* 0x000f220000000800 */
[C---:B---3--:R-:W-:Y:S02]  /*2b5f0*/  SEL R11, R8.reuse, R83, !P3 ;  /* 0x00000053080b7207 */ /* 0x048fe40005800000 */
[----:B------:R-:W-:-:S03]  /*2b600*/  SEL R10, R8, R84, !P3 ;  /* 0x00000054080a7207 */ /* 0x000fc60005800000 */
[----:B------:R-:W-:Y:S01]  /*2b610*/  IMAD R11, R11, R15, RZ ;  /* 0x0000000f0b0b7224 */ /* 0x000fe200078e02ff */
[----:B------:R3:W-:Y:S01]  /*2b620*/  STL [R1+0x660], R12 ;  /* 0x0006600c01007387 */ /* 0x0007e20000100800 */
[----:B------:R-:W-:Y:S01]  /*2b630*/  IMAD R87, R13, R87, RZ ;  /* 0x000000570d577224 */ /* 0x000fe200078e02ff */
[----:B-1----:R-:W-:Y:S01]  /*2b640*/  SEL R9, R8, R89, !P3 ;  /* 0x0000005908097207 */ /* 0x002fe20005800000 */
[----:B------:R-:W-:Y:S01]  /*2b650*/  IMAD R10, R10, R16, RZ ;  /* 0x000000100a0a7224 */ /* 0x000fe200078e02ff */
[----:B------:R-:W4:Y:S01]  /*2b660*/  LDL.LU R80, [R1+0x648] ;  /* 0x0006480001507983 */ /* 0x000f220000300800 */
[----:B------:R-:W1:Y:S03]  /*2b670*/  LDC R15, c[0x0][0x3b0] ;  /* 0x0000ec00ff0f7b82 */ /* 0x000e660000000800 */
[----:B------:R0:W-:Y:S04]  /*2b680*/  STL [R1+0x664], R11 ;  /* 0x0006640b01007387 */ /* 0x0001e80000100800 */
[----:B------:R-:W4:Y:S01]  /*2b690*/  LDL.LU R81, [R1+0x63c] ;  /* 0x00063c0001517983 */ /* 0x000f220000300800 */
[----:B------:R-:W-:Y:S01]  /*2b6a0*/  IMAD R9, R9, R19, RZ ;  /* 0x0000001309097224 */ /* 0x000fe200078e02ff */
[----:B------:R-:W0:Y:S02]  /*2b6b0*/  LDC R16, c[0x0][0x3b0] ;  /* 0x0000ec00ff107b82 */ /* 0x000e240000000800 */
[----:B------:R0:W-:Y:S04]  /*2b6c0*/  STL [R1+0x668], R10 ;  /* 0x0006680a01007387 */ /* 0x0001e80000100800 */
[----:B------:R-:W4:Y:S02]  /*2b6d0*/  LDL.LU R82, [R1+0x638] ;  /* 0x0006380001527983 */ /* 0x000f240000300800 */
[----:B------:R-:W0:Y:S02]  /*2b6e0*/  LDC R19, c[0x0][0x3b0] ;  /* 0x0000ec00ff137b82 */ /* 0x000e240000000800 */
[----:B------:R-:W4:Y:S04]  /*2b6f0*/  LDL.LU R83, [R1+0x634] ;  /* 0x0006340001537983 */ /* 0x000f280000300800 */
[----:B------:R-:W4:Y:S04]  /*2b700*/  LDL.LU R89, [R1+0x5e8] ;  /* 0x0005e80001597983 */ /* 0x000f280000300800 */
[----:B------:R0:W-:Y:S01]  /*2b710*/  STL [R1+0x66c], R9 ;  /* 0x00066c0901007387 */ /* 0x0001e20000100800 */
[----:B--2---:R-:W-:-:S02]  /*2b720*/  SEL R13, R8, R85, !P3 ;  /* 0x00000055080d7207 */ /* 0x004fc40005800000 */
[----:B------:R-:W2:Y:S03]  /*2b730*/  LDC R85, c[0x0][0x3b0] ;  /* 0x0000ec00ff557b82 */ /* 0x000ea60000000800 */
[----:B0-----:R-:W-:Y:S01]  /*2b740*/  IMAD R13, R13, R18, RZ ;  /* 0x000000120d0d7224 */ /* 0x001fe200078e02ff */
[----:B---3--:R-:W-:-:S04]  /*2b750*/  SEL R12, R8, R26, !P3 ;  /* 0x0000001a080c7207 */ /* 0x008fc80005800000 */
[----:B------:R-:W-:Y:S01]  /*2b760*/  STL [R1+0x644], R13 ;  /* 0x0006440d01007387 */ /* 0x000fe20000100800 */
[----:B------:R-:W0:Y:S03]  /*2b770*/  LDC R18, c[0x0][0x3b0] ;  /* 0x0000ec00ff127b82 */ /* 0x000e260000000800 */
[----:B------:R-:W3:Y:S01]  /*2b780*/  LDL.LU R84, [R1+0x5ec] ;  /* 0x0005ec0001547983 */ /* 0x000ee20000300800 */
[----:B------:R-:W-:Y:S01]  /*2b790*/  SEL R11, R8, R7, !P3 ;  /* 0x00000007080b7207 */ /* 0x000fe20005800000 */
[----:B------:R-:W-:-:S03]  /*2b7a0*/  IMAD R7, R12, R20, RZ ;  /* 0x000000140c077224 */ /* 0x000fc600078e02ff */
[----:B------:R-:W0:Y:S01]  /*2b7b0*/  LDC R20, c[0x0][0x3b0] ;  /* 0x0000ec00ff147b82 */ /* 0x000e220000000800 */
[C---:B------:R-:W-:Y:S01]  /*2b7c0*/  SEL R10, R8.reuse, R0, !P3 ;  /* 0x00000000080a7207 */ /* 0x040fe20005800000 */
[----:B------:R-:W-:Y:S01]  /*2b7d0*/  IMAD R0, R11, R21, RZ ;  /* 0x000000150b007224 */ /* 0x000fe200078e02ff */
[----:B------:R1:W-:Y:S01]  /*2b7e0*/  STL [R1+0x64c], R7 ;  /* 0x00064c0701007387 */ /* 0x0003e20000100800 */
[----:B------:R-:W-:Y:S02]  /*2b7f0*/  SEL R9, R8, R88, !P3 ;  /* 0x0000005808097207 */ /* 0x000fe40005800000 */
[----:B------:R-:W-:Y:S01]  /*2b800*/  IMAD R86, R10, R86, RZ ;  /* 0x000000560a567224 */ /* 0x000fe200078e02ff */
[----:B------:R-:W2:Y:S01]  /*2b810*/  LDL.LU R26, [R1+0x62c] ;  /* 0x00062c00011a7983 */ /* 0x000ea20000300800 */
[----:B------:R-:W0:Y:S03]  /*2b820*/  LDC R21, c[0x0][0x3b0] ;  /* 0x0000ec00ff157b82 */ /* 0x000e260000000800 */
[----:B------:R1:W-:Y:S04]  /*2b830*/  STL [R1+0x650], R0 ;  /* 0x0006500001007387 */ /* 0x0003e80000100800 */
        /* <DEDUP_REMOVED lines=15> */
[----:B------:R-:W1:Y:S01]  /*2b930*/  LDC R15, c[0x0][0x3b0] ;  /* 0x0000ec00ff0f7b82 */ /* 0x000e620000000800 */
[----:B------:R-:W-:Y:S02]  /*2b940*/  IMAD R10, R10, R17, RZ ;  /* 0x000000110a0a7224 */ /* 0x000fe400078e02ff */
[----:B------:R2:W-:Y:S04]  /*2b950*/  STL [R1+0x634], R12 ;  /* 0x0006340c01007387 */ /* 0x0005e80000100800 */
[----:B------:R-:W4:Y:S01]  /*2b960*/  LDL.LU R24, [R1+0x624] ;  /* 0x0006240001187983 */ /* 0x000f220000300800 */
[C---:B0-----:R-:W-:Y:S01]  /*2b970*/  SEL R9, R8.reuse, R89, !P3 ;  /* 0x0000005908097207 */ /* 0x041fe20005800000 */
[----:B------:R-:W0:Y:S02]  /*2b980*/  LDC R16, c[0x0][0x3b0] ;  /* 0x0000ec00ff107b82 */ /* 0x000e240000000800 */
[----:B------:R0:W-:Y:S04]  /*2b990*/  STL [R1+0x638], R11 ;  /* 0x0006380b01007387 */ /* 0x0001e80000100800 */
[----:B------:R-:W4:Y:S02]  /*2b9a0*/  LDL.LU R80, [R1+0x628] ;  /* 0x0006280001507983 */ /* 0x000f240000300800 */
[----:B------:R-:W0:Y:S02]  /*2b9b0*/  LDC R17, c[0x0][0x3b0] ;  /* 0x0000ec00ff117b82 */ /* 0x000e240000000800 */
[----:B------:R0:W-:Y:S04]  /*2b9c0*/  STL [R1+0x63c], R10 ;  /* 0x00063c0a01007387 */ /* 0x0001e80000100800 */
[----:B------:R-:W4:Y:S01]  /*2b9d0*/  LDL.LU R81, [R1+0x620] ;  /* 0x0006200001517983 */ /* 0x000f220000300800 */
[----:B------:R-:W-:Y:S01]  /*2b9e0*/  IMAD R9, R9, R19, RZ ;  /* 0x0000001309097224 */ /* 0x000fe200078e02ff */
[----:B------:R-:W0:Y:S02]  /*2b9f0*/  LDC R83, c[0x0][0x3b0] ;  /* 0x0000ec00ff537b82 */ /* 0x000e240000000800 */
[----:B------:R-:W4:Y:S04]  /*2ba00*/  LDL.LU R82, [R1+0x608] ;  /* 0x0006080001527983 */ /* 0x000f280000300800 */
[----:B------:R-:W4:Y:S02]  /*2ba10*/  LDL.LU R89, [R1+0x60c] ;  /* 0x00060c0001597983 */ /* 0x000f240000300800 */
[----:B------:R-:W0:Y:S02]  /*2ba20*/  LDC R19, c[0x0][0x3b0] ;  /* 0x0000ec00ff137b82 */ /* 0x000e240000000800 */
[----:B------:R0:W-:Y:S01]  /*2ba30*/  STL [R1+0x648], R9 ;  /* 0x0006480901007387 */ /* 0x0001e20000100800 */
[----:B---3--:R-:W-:-:S02]  /*2ba40*/  SEL R13, R8, R84, !P3 ;  /* 0x00000054080d7207 */ /* 0x008fc40005800000 */
[C---:B--2---:R-:W-:Y:S02]  /*2ba50*/  SEL R12, R8.reuse, R26, !P3 ;  /* 0x0000001a080c7207 */ /* 0x044fe40005800000 */
[C---:B0-----:R-:W-:Y:S01]  /*2ba60*/  SEL R11, R8.reuse, R7, !P3 ;  /* 0x00000007080b7207 */ /* 0x041fe20005800000 */
[----:B------:R-:W-:Y:S02]  /*2ba70*/  IMAD R7, R13, R18, RZ ;  /* 0x000000120d077224 */ /* 0x000fe400078e02ff */
[----:B------:R-:W0:Y:S01]  /*2ba80*/  LDC R18, c[0x0][0x3b0] ;  /* 0x0000ec00ff127b82 */ /* 0x000e220000000800 */
[C---:B------:R-:W-:Y:S01]  /*2ba90*/  SEL R10, R8.reuse, R0, !P3 ;  /* 0x00000000080a7207 */ /* 0x040fe20005800000 */
[----:B------:R-:W-:Y:S01]  /*2baa0*/  IMAD R0, R11, R20, RZ ;  /* 0x000000140b007224 */ /* 0x000fe200078e02ff */
[----:B------:R2:W-:Y:S01]  /*2bab0*/  STL [R1+0x5ec], R7 ;  /* 0x0005ec0701007387 */ /* 0x0005e20000100800 */
[----:B------:R-:W-:-:S04]  /*2bac0*/  SEL R9, R8, R88, !P3 ;  /* 0x0000005808097207 */ /* 0x000fc80005800000 */
[----:B------:R-:W3:Y:S01]  /*2bad0*/  LDC R20, c[0x0][0x3b0] ;  /* 0x0000ec00ff147b82 */ /* 0x000ee20000000800 */
[----:B------:R-:W3:Y:S04]  /*2bae0*/  LDL.LU R84, [R1+0x618] ;  /* 0x0006180001547983 */ /* 0x000ee80000300800 */
[----:B------:R-:W3:Y:S04]  /*2baf0*/  LDL.LU R26, [R1+0x610] ;  /* 0x00061000011a7983 */ /* 0x000ee80000300800 */
[----:B------:R1:W-:Y:S04]  /*2bb00*/  STL [R1+0x5f8], R0 ;  /* 0x0005f80001007387 */ /* 0x0003e80000100800 */
[----:B--2---:R-:W2:Y:S04]  /*2bb10*/  LDL.LU R7, [R1+0x614] ;  /* 0x0006140001077983 */ /* 0x004ea80000300800 */
[----:B-1----:R-:W2:Y:S04]  /*2bb20*/  LDL.LU R0, [R1+0x604] ;  /* 0x0006040001007983 */ /* 0x002ea80000300800 */
[----:B------:R-:W2:Y:S01]  /*2bb30*/  LDL.LU R88, [R1+0x600] ;  /* 0x0006000001587983 */ /* 0x000ea20000300800 */
[----:B------:R-:W-:-:S02]  /*2bb40*/  IMAD R85, R12, R85, RZ ;  /* 0x000000550c557224 */ /* 0x000fc400078e02ff */
[----:B------:R-:W-:Y:S02]  /*2bb50*/  IMAD R10, R10, R21, RZ ;  /* 0x000000150a0a7224 */ /* 0x000fe400078e02ff */
[----:B------:R-:W-:Y:S01]  /*2bb60*/  IMAD R9, R9, R22, RZ ;  /* 0x0000001609097224 */ /* 0x000fe200078e02ff */
[----:B------:R-:W1:Y:S02]  /*2bb70*/  LDC R21, c[0x0][0x3b0] ;  /* 0x0000ec00ff157b82 */ /* 0x000e640000000800 */
[----:B------:R0:W-:Y:S04]  /*2bb80*/  STL [R1+0x61c], R10 ;  /* 0x00061c0a01007387 */ /* 0x0001e80000100800 */
[----:B------:R0:W-:Y:S02]  /*2bb90*/  STL [R1+0x62c], R9 ;  /* 0x00062c0901007387 */ /* 0x0001e40000100800 */
[----:B------:R-:W0:Y:S01]  /*2bba0*/  LDC R22, c[0x0][0x3b0] ;  /* 0x0000ec00ff167b82 */ /* 0x000e220000000800 */
[----:B----4-:R-:W-:-:S05]  /*2bbb0*/  SEL R13, R8, R24, !P3 ;  /* 0x00000018080d7207 */ /* 0x010fca0005800000 */
[----:B------:R-:W-:Y:S02]  /*2bbc0*/  IMAD R13, R13, R14, RZ ;  /* 0x0000000e0d0d7224 */ /* 0x000fe400078e02ff */
[----:B------:R-:W4:Y:S01]  /*2bbd0*/  LDC R14, c[0x0][0x3b0] ;  /* 0x0000ec00ff0e7b82 */ /* 0x000f220000000800 */
[----:B------:R-:W-:Y:S02]  /*2bbe0*/  SEL R12, R8, R80, !P3 ;  /* 0x00000050080c7207 */ /* 0x000fe40005800000 */
[----:B------:R3:W-:Y:S03]  /*2bbf0*/  STL [R1+0x608], R13 ;  /* 0x0006080d01007387 */ /* 0x0007e60000100800 */
[----:B------:R-:W-:Y:S01]  /*2bc00*/  IMAD R12, R12, R15, RZ ;  /* 0x0000000f0c0c7224 */ /* 0x000fe200078e02ff */
[----:B------:R-:W4:Y:S01]  /*2bc10*/  LDL.LU R24, [R1+0x5fc] ;  /* 0x0005fc0001187983 */ /* 0x000f220000300800 */
[----:B------:R-:W1:Y:S01]  /*2bc20*/  LDC R15, c[0x0][0x3b0] ;  /* 0x0000ec00ff0f7b82 */ /* 0x000e620000000800 */
[----:B------:R-:W-:-:S02]  /*2bc30*/  SEL R11, R8, R81, !P3 ;  /* 0x00000051080b7207 */ /* 0x000fc40005800000 */
[----:B------:R1:W-:Y:S03]  /*2bc40*/  STL [R1+0x60c], R12 ;  /* 0x00060c0c01007387 */ /* 0x0003e60000100800 */
[----:B------:R-:W-:Y:S01]  /*2bc50*/  IMAD R11, R11, R16, RZ ;  /* 0x000000100b0b7224 */ /* 0x000fe200078e02ff */
[C---:B0-----:R-:W-:Y:S01]  /*2bc60*/  SEL R10, R8.reuse, R82, !P3 ;  /* 0x00000052080a7207 */ /* 0x041fe20005800000 */
[----:B------:R-:W4:Y:S01]  /*2bc70*/  LDL.LU R80, [R1+0x5f4] ;  /* 0x0005f40001507983 */ /* 0x000f220000300800 */
[----:B------:R-:W-:Y:S01]  /*2bc80*/  SEL R9, R8, R89, !P3 ;  /* 0x0000005908097207 */ /* 0x000fe20005800000 */
[----:B------:R-:W0:Y:S02]  /*2bc90*/  LDC R16, c[0x0][0x3b0] ;  /* 0x0000ec00ff107b82 */ /* 0x000e240000000800 */
[----:B------:R2:W-:Y:S01]  /*2bca0*/  STL [R1+0x620], R11 ;  /* 0x0006200b01007387 */ /* 0x0005e20000100800 */
[----:B------:R-:W-:-:S03]  /*2bcb0*/  IMAD R10, R10, R17, RZ ;  /* 0x000000110a0a7224 */ /* 0x000fc600078e02ff */
[----:B------:R-:W4:Y:S01]  /*2bcc0*/  LDL.LU R81, [R1+0x5f0] ;  /* 0x0005f00001517983 */ /* 0x000f220000300800 */
[----:B------:R-:W-:Y:S01]  /*2bcd0*/  IMAD R83, R9, R83, RZ ;  /* 0x0000005309537224 */ /* 0x000fe200078e02ff */
[----:B------:R-:W0:Y:S02]  /*2bce0*/  LDC R82, c[0x0][0x3b0] ;  /* 0x0000ec00ff527b82 */ /* 0x000e240000000800 */
[----:B------:R-:W4:Y:S04]  /*2bcf0*/  LDL.LU R89, [R1+0x5dc] ;  /* 0x0005dc0001597983 */ /* 0x000f280000300800 */
[----:B------:R0:W-:Y:S02]  /*2bd00*/  STL [R1+0x624], R10 ;  /* 0x0006240a01007387 */ /* 0x0001e40000100800 */
[----:B------:R-:W0:Y:S01]  /*2bd10*/  LDC R17, c[0x0][0x3b0] ;  /* 0x0000ec00ff117b82 */ /* 0x000e220000000800 */
[----:B---3--:R-:W-:-:S02]  /*2bd20*/  SEL R13, R8, R84, !P3 ;  /* 0x00000054080d7207 */ /* 0x008fc40005800000 */
[----:B------:R-:W3:Y:S01]  /*2bd30*/  LDL.LU R84, [R1+0x5e4] ;  /* 0x0005e40001547983 */ /* 0x000ee20000300800 */
[C---:B-1----:R-:W-:Y:S02]  /*2bd40*/  SEL R12, R8.reuse, R26, !P3 ;  /* 0x0000001a080c7207 */ /* 0x042fe40005800000 */
[C---:B--2---:R-:W-:Y:S01]  /*2bd50*/  SEL R11, R8.reuse, R7, !P3 ;  /* 0x00000007080b7207 */ /* 0x044fe20005800000 */
[----:B------:R-:W-:Y:S02]  /*2bd60*/  IMAD R7, R13, R18, RZ ;  /* 0x000000120d077224 */ /* 0x000fe400078e02ff */
[----:B------:R-:W1:Y:S01]  /*2bd70*/  LDC R18, c[0x0][0x3b0] ;  /* 0x0000ec00ff127b82 */ /* 0x000e620000000800 */
[----:B0-----:R-:W-:Y:S01]  /*2bd80*/  SEL R10, R8, R0, !P3 ;  /* 0x00000000080a7207 */ /* 0x001fe20005800000 */
[----:B------:R-:W-:Y:S01]  /*2bd90*/  IMAD R0, R12, R20, RZ ;  /* 0x000000140c007224 */ /* 0x000fe200078e02ff */
[----:B------:R0:W-:Y:S01]  /*2bda0*/  STL [R1+0x600], R7 ;  /* 0x0006000701007387 */ /* 0x0001e20000100800 */
[----:B------:R-:W-:Y:S01]  /*2bdb0*/  SEL R9, R8, R88, !P3 ;  /* 0x0000005808097207 */ /* 0x000fe20005800000 */
[----:B------:R-:W-:-:S02]  /*2bdc0*/  IMAD R11, R11, R21, RZ ;  /* 0x000000150b0b7224 */ /* 0x000fc400078e02ff */
[----:B------:R-:W2:Y:S01]  /*2bdd0*/  LDL.LU R26, [R1+0x5e0] ;  /* 0x0005e000011a7983 */ /* 0x000ea20000300800 */
[----:B------:R-:W-:Y:S01]  /*2bde0*/  IMAD R10, R10, R22, RZ ;  /* 0x000000160a0a7224 */ /* 0x000fe200078e02ff */
[----:B------:R-:W1:Y:S02]  /*2bdf0*/  LDC R20, c[0x0][0x3b0] ;  /* 0x0000ec00ff147b82 */ /* 0x000e640000000800 */
[----:B------:R0:W-:Y:S04]  /*2be00*/  STL [R1+0x604], R0 ;  /* 0x0006040001007387 */ /* 0x0001e80000100800 */
[----:B0-----:R-:W2:Y:S01]  /*2be10*/  LDL.LU R7, [R1+0x5d8] ;  /* 0x0005d80001077983 */ /* 0x001ea20000300800 */
[----:B------:R-:W-:Y:S01]  /*2be20*/  IMAD R9, R9, R23, RZ ;  /* 0x0000001709097224 */ /* 0x000fe200078e02ff */
[----:B------:R-:W0:Y:S02]  /*2be30*/  LDC R21, c[0x0][0x3b0] ;  /* 0x0000ec00ff157b82 */ /* 0x000e240000000800 */
[----:B------:R-:W2:Y:S04]  /*2be40*/  LDL.LU R0, [R1+0x5d4] ;  /* 0x0005d40001007983 */ /* 0x000ea80000300800 */
[----:B------:R-:W2:Y:S02]  /*2be50*/  LDL.LU R88, [R1+0x5d0] ;  /* 0x0005d00001587983 */ /* 0x000ea40000300800 */
[----:B------:R-:W0:Y:S02]  /*2be60*/  LDC R22, c[0x0][0x3b0] ;  /* 0x0000ec00ff167b82 */ /* 0x000e240000000800 */
[----:B------:R1:W-:Y:S04]  /*2be70*/  STL [R1+0x610], R11 ;  /* 0x0006100b01007387 */ /* 0x0003e80000100800 */
[----:B------:R0:W-:Y:S02]  /*2be80*/  STL [R1+0x614], R10 ;  /* 0x0006140a01007387 */ /* 0x0001e40000100800 */
[----:B------:R-:W0:Y:S02]  /*2be90*/  LDC R23, c[0x0][0x3b0] ;  /* 0x0000ec00ff177b82 */ /* 0x000e240000000800 */
[----:B------:R0:W-:Y:S01]  /*2bea0*/  STL [R1+0x618], R9 ;  /* 0x0006180901007387 */ /* 0x0001e20000100800 */
[----:B-1----:R-:W-:-:S05]  /*2beb0*/  SEL R11, R8, R66, !P3 ;  /* 0x00000042080b7207 */ /* 0x002fca0005800000 */
[----:B------:R-:W-:Y:S01]  /*2bec0*/  IMAD R82, R11, R82, RZ ;  /* 0x000000520b527224 */ /* 0x000fe200078e02ff */
[----:B----4-:R-:W-:-:S05]  /*2bed0*/  SEL R13, R8, R24, !P3 ;  /* 0x00000018080d7207 */ /* 0x010fca0005800000 */
[----:B------:R-:W-:Y:S02]  /*2bee0*/  IMAD R13, R13, R14, RZ ;  /* 0x0000000e0d0d7224 */ /* 0x000fe400078e02ff */
[----:B------:R-:W1:Y:S01]  /*2bef0*/  LDC R14, c[0x0][0x3b0] ;  /* 0x0000ec00ff0e7b82 */ /* 0x000e620000000800 */
[----:B------:R-:W-:Y:S02]  /*2bf00*/  SEL R12, R8, R80, !P3 ;  /* 0x00000050080c7207 */ /* 0x000fe40005800000 */
[----:B------:R3:W-:Y:S03]  /*2bf10*/  STL [R1+0x5dc], R13 ;  /* 0x0005dc0d01007387 */ /* 0x0007e60000100800 */
[----:B------:R-:W-:Y:S02]  /*2bf20*/  IMAD R12, R12, R15, RZ ;  /* 0x0000000f0c0c7224 */ /* 0x000fe400078e02ff */
[----:B------:R-:W4:Y:S01]  /*2bf30*/  LDC R80, c[0x0][0x3b0] ;  /* 0x0000ec00ff507b82 */ /* 0x000f220000000800 */
[----:B0-----:R-:W-:-:S02]  /*2bf40*/  SEL R10, R8, R81, !P3 ;  /* 0x00000051080a7207 */ /* 0x001fc40005800000 */
[----:B------:R-:W-:-:S03]  /*2bf50*/  SEL R9, R8, R89, !P3 ;  /* 0x0000005908097207 */ /* 0x000fc60005800000 */
[----:B------:R-:W-:Y:S01]  /*2bf60*/  IMAD R10, R10, R16, RZ ;  /* 0x000000100a0a7224 */ /* 0x000fe200078e02ff */
[----:B------:R2:W-:Y:S01]  /*2bf70*/  STL [R1+0x5f0], R12 ;  /* 0x0005f00c01007387 */ /* 0x0005e20000100800 */
[----:B------:R-:W0:Y:S01]  /*2bf80*/  LDC R15, c[0x0][0x3b0] ;  /* 0x0000ec00ff0f7b82 */ /* 0x000e220000000800 */
[----:B------:R-:W-:Y:S02]  /*2bf90*/  IMAD R9, R9, R19, RZ ;  /* 0x0000001309097224 */ /* 0x000fe400078e02ff */
[----:B------:R-:W4:Y:S04]  /*2bfa0*/  LDL.LU R25, [R1+0x5ac] ;  /* 0x0005ac0001197983 */ /* 0x000f280000300800 */
[----:B------:R-:W4:Y:S01]  /*2bfb0*/  LDL.LU R24, [R1+0x5cc] ;  /* 0x0005cc0001187983 */ /* 0x000f220000300800 */
[----:B------:R-:W0:Y:S03]  /*2bfc0*/  LDC R16, c[0x0][0x3b0] ;  /* 0x0000ec00ff107b82 */ /* 0x000e260000000800 */
[----:B------:R0:W-:Y:S04]  /*2bfd0*/  STL [R1+0x5f4], R10 ;  /* 0x0005f40a01007387 */ /* 0x0001e80000100800 */
[----:B------:R-:W4:Y:S01]  /*2bfe0*/  LDL.LU R89, [R1+0x5b8] ;  /* 0x0005b80001597983 */ /* 0x000f220000300800 */
[----:B------:R-:W0:Y:S03]  /*2bff0*/  LDC R81, c[0x0][0x3b0] ;  /* 0x0000ec00ff517b82 */ /* 0x000e260000000800 */
[----:B------:R0:W-:Y:S01]  /*2c000*/  STL [R1+0x5fc], R9 ;  /* 0x0005fc0901007387 */ /* 0x0001e20000100800 */
[----:B---3--:R-:W-:-:S03]  /*2c010*/  SEL R13, R8, R84, !P3 ;  /* 0x00000054080d7207 */ /* 0x008fc60005800000 */
[----:B------:R-:W3:Y:S02]  /*2c020*/  LDL.LU R84, [R1+0x5bc] ;  /* 0x0005bc0001547983 */ /* 0x000ee40000300800 */
[----:B------:R-:W-:Y:S01]  /*2c030*/  IMAD R19, R13, R17, RZ ;  /* 0x000000110d137224 */ /* 0x000fe200078e02ff */
[C---:B--2---:R-:W-:Y:S02]  /*2c040*/  SEL R12, R8.reuse, R26, !P3 ;  /* 0x0000001a080c7207 */ /* 0x044fe40005800000 */
[----:B------:R-:W2:Y:S01]  /*2c050*/  LDL.LU R26, [R1+0x5c0] ;  /* 0x0005c000011a7983 */ /* 0x000ea20000300800 */
[----:B------:R-:W-:-:S03]  /*2c060*/  SEL R11, R8, R7, !P3 ;  /* 0x00000007080b7207 */ /* 0x000fc60005800000 */
[----:B------:R-:W2:Y:S01]  /*2c070*/  LDL.LU R7, [R1+0x5c8] ;  /* 0x0005c80001077983 */ /* 0x000ea20000300800 */
[----:B0-----:R-:W-:-:S03]  /*2c080*/  SEL R10, R8, R0, !P3 ;  /* 0x00000000080a7207 */ /* 0x001fc60005800000 */
[----:B------:R-:W2:Y:S01]  /*2c090*/  LDL.LU R0, [R1+0x5c4] ;  /* 0x0005c40001007983 */ /* 0x000ea20000300800 */
[----:B------:R-:W-:-:S03]  /*2c0a0*/  SEL R9, R8, R88, !P3 ;  /* 0x0000005808097207 */ /* 0x000fc60005800000 */
[----:B------:R-:W2:Y:S04]  /*2c0b0*/  LDL.LU R88, [R1+0x5b4] ;  /* 0x0005b40001587983 */ /* 0x000ea80000300800 */
[----:B------:R-:W2:Y:S04]  /*2c0c0*/  LDL.LU R13, [R1+0x590] ;  /* 0x00059000010d7983 */ /* 0x000ea80000300800 */
[----:B------:R-:W2:Y:S01]  /*2c0d0*/  LDL.LU R17, [R1+0x594] ;  /* 0x0005940001117983 */ /* 0x000ea20000300800 */
[----:B------:R-:W-:Y:S02]  /*2c0e0*/  IMAD R12, R12, R20, RZ ;  /* 0x000000140c0c7224 */ /* 0x000fe400078e02ff */
[----:B------:R-:W-:Y:S01]  /*2c0f0*/  IMAD R11, R11, R21, RZ ;  /* 0x000000150b0b7224 */ /* 0x000fe200078e02ff */
[----:B------:R0:W-:Y:S01]  /*2c100*/  STL [R1+0x5d0], R19 ;  /* 0x0005d01301007387 */ /* 0x0001e20000100800 */
[----:B------:R-:W-:Y:S01]  /*2c110*/  IMAD R10, R10, R22, RZ ;  /* 0x000000160a0a7224 */ /* 0x000fe200078e02ff */
[----:B------:R-:W1:Y:S01]  /*2c120*/  LDC R20, c[0x0][0x3b0] ;  /* 0x0000ec00ff147b82 */ /* 0x000e620000000800 */
[----:B------:R-:W-:Y:S01]  /*2c130*/  IMAD R9, R9, R23, RZ ;  /* 0x0000001709097224 */ /* 0x000fe200078e02ff */
[----:B------:R-:W-:Y:S06]  /*2c140*/  STL [R1+0x5d4], R12 ;  /* 0x0005d40c01007387 */ /* 0x000fec0000100800 */
[----:B0-----:R-:W0:Y:S01]  /*2c150*/  LDC R19, c[0x0][0x3b0] ;  /* 0x0000ec00ff137b82 */ /* 0x001e220000000800 */
[----:B------:R4:W-:Y:S04]  /*2c160*/  STL [R1+0x5d8], R11 ;  /* 0x0005d80b01007387 */ /* 0x0009e80000100800 */
[----:B------:R0:W-:Y:S03]  /*2c170*/  STL [R1+0x5e0], R10 ;  /* 0x0005e00a01007387 */ /* 0x0001e60000100800 */
[----:B------:R-:W0:Y:S01]  /*2c180*/  LDC R22, c[0x0][0x3b0] ;  /* 0x0000ec00ff167b82 */ /* 0x000e220000000800 */
[----:B------:R0:W-:Y:S07]  /*2c190*/  STL [R1+0x5e4], R9 ;  /* 0x0005e40901007387 */ /* 0x0001ee0000100800 */
[----:B------:R-:W0:Y:S08]  /*2c1a0*/  LDC R23, c[0x0][0x3b0] ;  /* 0x0000ec00ff177b82 */ /* 0x000e300000000800 */
[----:B------:R-:W0:Y:S01]  /*2c1b0*/  LDC R21, c[0x0][0x3b0] ;  /* 0x0000ec00ff157b82 */ /* 0x000e220000000800 */
[----:B----4-:R-:W-:-:S07]  /*2c1c0*/  SEL R11, R8, R25, !P3 ;  /* 0x00000019080b7207 */ /* 0x010fce0005800000 */
[----:B------:R-:W4:Y:S01]  /*2c1d0*/  LDC R25, c[0x0][0x3b0] ;  /* 0x0000ec00ff197b82 */ /* 0x000f220000000800 */
[C---:B0-----:R-:W-:Y:S01]  /*2c1e0*/  SEL R10, R8.reuse, R24, !P3 ;  /* 0x00000018080a7207 */ /* 0x041fe20005800000 */
[----:B------:R-:W-:Y:S01]  /*2c1f0*/  IMAD R11, R11, R15, RZ ;  /* 0x0000000f0b0b7224 */ /* 0x000fe200078e02ff */
[----:B------:R-:W-:-:S03]  /*2c200*/  SEL R9, R8, R89, !P3 ;  /* 0x0000005908097207 */ /* 0x000fc60005800000 */
[----:B------:R-:W-:Y:S02]  /*2c210*/  IMAD R10, R10, R16, RZ ;  /* 0x000000100a0a7224 */ /* 0x000fe400078e02ff */
[----:B------:R-:W0:Y:S01]  /*2c220*/  LDC R24, c[0x0][0x3b0] ;  /* 0x0000ec00ff187b82 */ /* 0x000e220000000800 */
[----:B------:R-:W-:-:S07]  /*2c230*/  IMAD R9, R9, R18, RZ ;  /* 0x0000001209097224 */ /* 0x000fce00078e02ff */
[----:B------:R-:W0:Y:S08]  /*2c240*/  LDC R16, c[0x0][0x3b0] ;  /* 0x0000ec00ff107b82 */ /* 0x000e300000000800 */
[----:B------:R-:W0:Y:S01]  /*2c250*/  LDC R18, c[0x0][0x3b0] ;  /* 0x0000ec00ff127b82 */ /* 0x000e220000000800 */
[C---:B--2---:R-:W-:Y:S02]  /*2c260*/  SEL R12, R8.reuse, R17, !P3 ;  /* 0x00000011080c7207 */ /* 0x044fe40005800000 */
[----:B------:R-:W-:-:S05]  /*2c270*/  SEL R13, R8, R13, !P3 ;  /* 0x0000000d080d7207 */ /* 0x000fca0005800000 */
[----:B------:R-:W2:Y:S01]  /*2c280*/  LDC R17, c[0x0][0x3b0] ;  /* 0x0000ec00ff117b82 */ /* 0x000ea20000000800 */
[----:B-1----:R-:W-:Y:S02]  /*2c290*/  IMAD R12, R12, R14, RZ ;  /* 0x0000000e0c0c7224 */ /* 0x002fe400078e02ff */
[----:B------:R-:W-:Y:S01]  /*2c2a0*/  IMAD R81, R13, R81, RZ ;  /* 0x000000510d517224 */ /* 0x000fe200078e02ff */
[C---:B---3--:R-:W-:Y:S02]  /*2c2b0*/  SEL R13, R8.reuse, R84, !P3 ;  /* 0x00000054080d7207 */ /* 0x048fe40005800000 */
[----:B------:R1:W-:Y:S02]  /*2c2c0*/  STL [R1+0x590], R12 ;  /* 0x0005900c01007387 */ /* 0x0003e40000100800 */
[----:B------:R-:W3:Y:S02]  /*2c2d0*/  LDC R14, c[0x0][0x3b0] ;  /* 0x0000ec00ff0e7b82 */ /* 0x000ee40000000800 */
[----:B------:R-:W2:Y:S04]  /*2c2e0*/  LDL.LU R89, [R1+0x59c] ;  /* 0x00059c0001597983 */ /* 0x000ea80000300800 */
[----:B------:R0:W-:Y:S01]  /*2c2f0*/  STL [R1+0x594], R11 ;  /* 0x0005940b01007387 */ /* 0x0001e20000100800 */
[----:B-1----:R-:W-:-:S03]  /*2c300*/  SEL R12, R8, R26, !P3 ;  /* 0x0000001a080c7207 */ /* 0x002fc60005800000 */
[----:B------:R1:W-:Y:S01]  /*2c310*/  STL [R1+0x5ac], R10 ;  /* 0x0005ac0a01007387 */ /* 0x0003e20000100800 */
[----:B------:R-:W-:-:S03]  /*2c320*/  IMAD R15, R13, R19, RZ ;  /* 0x000000130d0f7224 */ /* 0x000fc600078e02ff */
[----:B------:R4:W-:Y:S01]  /*2c330*/  STL [R1+0x5b8], R9 ;  /* 0x0005b80901007387 */ /* 0x0009e20000100800 */
[----:B0-----:R-:W-:-:S03]  /*2c340*/  SEL R11, R8, R7, !P3 ;  /* 0x00000007080b7207 */ /* 0x001fc60005800000 */
[----:B------:R-:W3:Y:S01]  /*2c350*/  LDL.LU R84, [R1+0x598] ;  /* 0x0005980001547983 */ /* 0x000ee20000300800 */
[----:B-1----:R-:W-:-:S03]  /*2c360*/  SEL R10, R8, R0, !P3 ;  /* 0x00000000080a7207 */ /* 0x002fc60005800000 */
[----:B------:R-:W3:Y:S01]  /*2c370*/  LDL.LU R26, [R1+0x58c] ;  /* 0x00058c00011a7983 */ /* 0x000ee20000300800 */
[----:B----4-:R-:W-:-:S03]  /*2c380*/  SEL R9, R8, R88, !P3 ;  /* 0x0000005808097207 */ /* 0x010fc60005800000 */
[----:B------:R-:W4:Y:S04]  /*2c390*/  LDL.LU R7, [R1+0x588] ;  /* 0x0005880001077983 */ /* 0x000f280000300800 */
[----:B------:R-:W3:Y:S04]  /*2c3a0*/  LDL.LU R0, [R1+0x584] ;  /* 0x0005840001007983 */ /* 0x000ee80000300800 */
[----:B------:R-:W3:Y:S04]  /*2c3b0*/  LDL.LU R88, [R1+0x580] ;  /* 0x0005800001587983 */ /* 0x000ee80000300800 */
[----:B------:R-:W3:Y:S04]  /*2c3c0*/  LDL.LU R13, [R1+0x5b0] ;  /* 0x0005b000010d7983 */ /* 0x000ee80000300800 */
[----:B------:R-:W4:Y:S04]  /*2c3d0*/  LDL.LU R19, [R1+0x5a0] ;  /* 0x0005a00001137983 */ /* 0x000f280000300800 */
[----:B------:R0:W-:Y:S01]  /*2c3e0*/  STL [R1+0x5b4], R15 ;  /* 0x0005b40f01007387 */ /* 0x0001e20000100800 */
[----:B------:R-:W-:-:S02]  /*2c3f0*/  IMAD R11, R11, R22, RZ ;  /* 0x000000160b0b7224 */ /* 0x000fc400078e02ff */
[----:B0-----:R-:W-:Y:S02]  /*2c400*/  IMAD R15, R12, R20, RZ ;  /* 0x000000140c0f7224 */ /* 0x001fe400078e02ff */
[----:B------:R-:W4:Y:S01]  /*2c410*/  LDL.LU R12, [R1+0x5a4] ;  /* 0x0005a400010c7983 */ /* 0x000f220000300800 */
[----:B------:R-:W-:Y:S01]  /*2c420*/  IMAD R9, R9, R23, RZ ;  /* 0x0000001709097224 */ /* 0x000fe200078e02ff */
[----:B------:R-:W0:Y:S02]  /*2c430*/  LDC R20, c[0x0][0x3b0] ;  /* 0x0000ec00ff147b82 */ /* 0x000e240000000800 */
[----:B------:R1:W-:Y:S04]  /*2c440*/  STL [R1+0x5bc], R15 ;  /* 0x0005bc0f01007387 */ /* 0x0003e80000100800 */
[----:B------:R-:W4:Y:S01]  /*2c450*/  LDL.LU R22, [R1+0x5a8] ;  /* 0x0005a80001167983 */ /* 0x000f220000300800 */
[----:B------:R-:W-:Y:S01]  /*2c460*/  IMAD R80, R10, R80, RZ ;  /* 0x000000500a507224 */ /* 0x000fe200078e02ff */
[----:B------:R-:W0:Y:S08]  /*2c470*/  LDC R23, c[0x0][0x3b0] ;  /* 0x0000ec00ff177b82 */ /* 0x000e300000000800 */
[----:B-1----:R-:W1:Y:S01]  /*2c480*/  LDC R15, c[0x0][0x3b0] ;  /* 0x0000ec00ff0f7b82 */ /* 0x002e620000000800 */
[----:B------:R-:W-:Y:S04]  /*2c490*/  STL [R1+0x5c0], R11 ;  /* 0x0005c00b01007387 */ /* 0x000fe80000100800 */
[----:B------:R2:W-:Y:S02]  /*2c4a0*/  STL [R1+0x5c4], R9 ;  /* 0x0005c40901007387 */ /* 0x0005e40000100800 */
[----:B--2---:R-:W-:-:S05]  /*2c4b0*/  SEL R9, R8, R89, !P3 ;  /* 0x0000005908097207 */ /* 0x004fca0005800000 */
[----:B------:R-:W-:Y:S02]  /*2c4c0*/  IMAD R9, R9, R21, RZ ;  /* 0x0000001509097224 */ /* 0x000fe400078e02ff */
[----:B------:R-:W2:Y:S01]  /*2c4d0*/  LDC R21, c[0x0][0x3b0] ;  /* 0x0000ec00ff157b82 */ /* 0x000ea20000000800 */
[C---:B---3--:R-:W-:Y:S02]  /*2c4e0*/  SEL R13, R8.reuse, R13, !P3 ;  /* 0x0000000d080d7207 */ /* 0x048fe40005800000 */
[----:B----4-:R-:W-:-:S03]  /*2c4f0*/  SEL R10, R8, R19, !P3 ;  /* 0x00000013080a7207 */ /* 0x010fc60005800000 */
[----:B------:R-:W-:Y:S02]  /*2c500*/  IMAD R13, R13, R14, RZ ;  /* 0x0000000e0d0d7224 */ /* 0x000fe400078e02ff */
[----:B------:R-:W3:Y:S01]  /*2c510*/  LDC R19, c[0x0][0x3b0] ;  /* 0x0000ec00ff137b82 */ /* 0x000ee20000000800 */
[----:B------:R-:W-:Y:S02]  /*2c520*/  IMAD R10, R10, R18, RZ ;  /* 0x000000120a0a7224 */ /* 0x000fe400078e02ff */
[----:B------:R4:W-:Y:S05]  /*2c530*/  STL [R1+0x59c], R13 ;  /* 0x00059c0d01007387 */ /* 0x0009ea0000100800 */
[----:B------:R-:W0:Y:S01]  /*2c540*/  LDC R14, c[0x0][0x3b0] ;  /* 0x0000ec00ff0e7b82 */ /* 0x000e220000000800 */
[----:B------:R-:W-:-:S07]  /*2c550*/  SEL R12, R8, R12, !P3 ;  /* 0x0000000c080c7207 */ /* 0x000fce0005800000 */
[----:B------:R-:W2:Y:S01]  /*2c560*/  LDC R18, c[0x0][0x3b0] ;  /* 0x0000ec00ff127b82 */ /* 0x000ea20000000800 */
[----:B------:R-:W-:Y:S01]  /*2c570*/  IMAD R12, R12, R16, RZ ;  /* 0x000000100c0c7224 */ /* 0x000fe200078e02ff */
[----:B------:R-:W-:-:S04]  /*2c580*/  SEL R11, R8, R22, !P3 ;  /* 0x00000016080b7207 */ /* 0x000fc80005800000 */
[----:B------:R1:W-:Y:S01]  /*2c590*/  STL [R1+0x5a0], R12 ;  /* 0x0005a00c01007387 */ /* 0x0003e20000100800 */
[C---:B----4-:R-:W-:Y:S01]  /*2c5a0*/  SEL R13, R8.reuse, R84, !P3 ;  /* 0x00000054080d7207 */ /* 0x050fe20005800000 */
[----:B------:R-:W4:Y:S01]  /*2c5b0*/  LDC R22, c[0x0][0x3b0] ;  /* 0x0000ec00ff167b82 */ /* 0x000f220000000800 */
[----:B------:R-:W-:Y:S01]  /*2c5c0*/  IMAD R11, R11, R17, RZ ;  /* 0x000000110b0b7224 */ /* 0x000fe200078e02ff */
[----:B------:R-:W2:Y:S04]  /*2c5d0*/  LDL.LU R89, [R1+0x568] ;  /* 0x0005680001597983 */ /* 0x000ea80000300800 */
[----:B------:R-:W-:Y:S01]  /*2c5e0*/  STL [R1+0x5a4], R11 ;  /* 0x0005a40b01007387 */ /* 0x000fe20000100800 */
[C---:B-1----:R-:W-:Y:S01]  /*2c5f0*/  SEL R12, R8.reuse, R26, !P3 ;  /* 0x0000001a080c7207 */ /* 0x042fe20005800000 */
[----:B------:R-:W1:Y:S02]  /*2c600*/  LDC R17, c[0x0][0x3b0] ;  /* 0x0000ec00ff117b82 */ /* 0x000e640000000800 */
[----:B------:R3:W-:Y:S04]  /*2c610*/  STL [R1+0x5a8], R10 ;  /* 0x0005a80a01007387 */ /* 0x0007e80000100800 */
[----:B------:R0:W-:Y:S02]  /*2c620*/  STL [R1+0x5b0], R9 ;  /* 0x0005b00901007387 */ /* 0x0001e40000100800 */
[----:B------:R-:W1:Y:S01]  /*2c630*/  LDC R16, c[0x0][0x3b0] ;  /* 0x0000ec00ff107b82 */ /* 0x000e620000000800 */
[----:B---3--:R-:W-:Y:S01]  /*2c640*/  SEL R10, R8, R0, !P3 ;  /* 0x00000000080a7207 */ /* 0x008fe20005800000 */
[----:B------:R-:W-:-:S02]  /*2c650*/  IMAD R0, R13, R15, RZ ;  /* 0x0000000f0d007224 */ /* 0x000fc400078e02ff */
[----:B------:R-:W3:Y:S01]  /*2c660*/  LDL.LU R13, [R1+0x57c] ;  /* 0x00057c00010d7983 */ /* 0x000ee20000300800 */
[C---:B------:R-:W-:Y:S02]  /*2c670*/  SEL R11, R8.reuse, R7, !P3 ;  /* 0x00000007080b7207 */ /* 0x040fe40005800000 */
[----:B0-----:R-:W-:Y:S01]  /*2c680*/  SEL R9, R8, R88, !P3 ;  /* 0x0000005808097207 */ /* 0x001fe20005800000 */
[----:B------:R-:W2:Y:S01]  /*2c690*/  LDL.LU R84, [R1+0x574] ;  /* 0x0005740001547983 */ /* 0x000ea20000300800 */
[----:B------:R-:W-:Y:S01]  /*2c6a0*/  IMAD R10, R10, R24, RZ ;  /* 0x000000180a0a7224 */ /* 0x000fe200078e02ff */
[----:B------:R-:W0:Y:S02]  /*2c6b0*/  LDC R15, c[0x0][0x3b0] ;  /* 0x0000ec00ff0f7b82 */ /* 0x000e240000000800 */
[----:B------:R4:W-:Y:S04]  /*2c6c0*/  STL [R1+0x580], R0 ;  /* 0x0005800001007387 */ /* 0x0009e80000100800 */
[----:B------:R-:W2:Y:S01]  /*2c6d0*/  LDL.LU R26, [R1+0x570] ;  /* 0x00057000011a7983 */ /* 0x000ea20000300800 */
[----:B------:R-:W-:Y:S01]  /*2c6e0*/  IMAD R11, R11, R23, RZ ;  /* 0x000000170b0b7224 */ /* 0x000fe200078e02ff */
[----:B------:R-:W0:Y:S02]  /*2c6f0*/  LDC R24, c[0x0][0x3b0] ;  /* 0x0000ec00ff187b82 */ /* 0x000e240000000800 */
[----:B------:R-:W2:Y:S01]  /*2c700*/  LDL.LU R7, [R1+0x55c] ;  /* 0x00055c0001077983 */ /* 0x000ea20000300800 */
[----:B----4-:R-:W-:-:S03]  /*2c710*/  IMAD R0, R12, R20, RZ ;  /* 0x000000140c007224 */ /* 0x010fc600078e02ff */
[----:B------:R-:W4:Y:S04]  /*2c720*/  LDL.LU R88, [R1+0x558] ;  /* 0x0005580001587983 */ /* 0x000f280000300800 */
[----:B------:R-:W4:Y:S04]  /*2c730*/  LDL.LU R12, [R1+0x578] ;  /* 0x00057800010c7983 */ /* 0x000f280000300800 */
[----:B------:R-:W4:Y:S04]  /*2c740*/  LDL.LU R20, [R1+0x564] ;  /* 0x0005640001147983 */ /* 0x000f280000300800 */
[----:B------:R-:W4:Y:S01]  /*2c750*/  LDL.LU R23, [R1+0x560] ;  /* 0x0005600001177983 */ /* 0x000f220000300800 */
[----:B------:R-:W-:-:S02]  /*2c760*/  IMAD R9, R9, R25, RZ ;  /* 0x0000001909097224 */ /* 0x000fc400078e02ff */
[----:B------:R-:W0:Y:S01]  /*2c770*/  LDC R25, c[0x0][0x3b0] ;  /* 0x0000ec00ff197b82 */ /* 0x000e220000000800 */
[----:B------:R-:W-:Y:S04]  /*2c780*/  STL [R1+0x588], R11 ;  /* 0x0005880b01007387 */ /* 0x000fe80000100800 */
[----:B------:R-:W-:Y:S04]  /*2c790*/  STL [R1+0x584], R0 ;  /* 0x0005840001007387 */ /* 0x000fe80000100800 */
[----:B------:R-:W-:Y:S04]  /*2c7a0*/  STL [R1+0x58c], R10 ;  /* 0x00058c0a01007387 */ /* 0x000fe80000100800 */
[----:B------:R2:W-:Y:S01]  /*2c7b0*/  STL [R1+0x598], R9 ;  /* 0x0005980901007387 */ /* 0x0005e20000100800 */
[----:B---3--:R-:W-:-:S05]  /*2c7c0*/  SEL R13, R8, R13, !P3 ;  /* 0x0000000d080d7207 */ /* 0x008fca0005800000 */
[----:B------:R-:W-:Y:S02]  /*2c7d0*/  IMAD R14, R13, R14, RZ ;  /* 0x0000000e0d0e7224 */ /* 0x000fe400078e02ff */
[----:B------:R-:W3:Y:S01]  /*2c7e0*/  LDL.LU R13, [R1+0x56c] ;  /* 0x00056c00010d7983 */ /* 0x000ee20000300800 */
[----:B--2---:R-:W-:-:S03]  /*2c7f0*/  SEL R9, R8, R89, !P3 ;  /* 0x0000005908097207 */ /* 0x004fc60005800000 */
[----:B------:R2:W-:Y:S02]  /*2c800*/  STL [R1+0x560], R14 ;  /* 0x0005600e01007387 */ /* 0x0005e40000100800 */
[----:B------:R-:W-:Y:S02]  /*2c810*/  IMAD R9, R9, R22, RZ ;  /* 0x0000001609097224 */ /* 0x000fe400078e02ff */
[----:B------:R-:W3:Y:S01]  /*2c820*/  LDL.LU R89, [R1+0x4f8] ;  /* 0x0004f80001597983 */ /* 0x000ee20000300800 */
[----:B------:R-:W0:Y:S01]  /*2c830*/  LDC R22, c[0x0][0x3b0] ;  /* 0x0000ec00ff167b82 */ /* 0x000e220000000800 */
[----:B----4-:R-:W-:-:S07]  /*2c840*/  SEL R12, R8, R12, !P3 ;  /* 0x0000000c080c7207 */ /* 0x010fce0005800000 */
[----:B--2---:R-:W2:Y:S01]  /*2c850*/  LDC R14, c[0x0][0x3b0] ;  /* 0x0000ec00ff0e7b82 */ /* 0x004ea20000000800 */
[C---:B------:R-:W-:Y:S02]  /*2c860*/  SEL R10, R8.reuse, R20, !P3 ;  /* 0x00000014080a7207 */ /* 0x040fe40005800000 */
[----:B------:R-:W-:Y:S01]  /*2c870*/  SEL R11, R8, R23, !P3 ;  /* 0x00000017080b7207 */ /* 0x000fe20005800000 */
[----:B-1----:R-:W-:-:S04]  /*2c880*/  IMAD R12, R12, R17, RZ ;  /* 0x000000110c0c7224 */ /* 0x002fc800078e02ff */
[----:B------:R-:W1:Y:S01]  /*2c890*/  LDC R20, c[0x0][0x3b0] ;  /* 0x0000ec00ff147b82 */ /* 0x000e620000000800 */
[----:B------:R-:W-:Y:S02]  /*2c8a0*/  IMAD R10, R10, R19, RZ ;  /* 0x000000130a0a7224 */ /* 0x000fe400078e02ff */
[----:B------:R-:W-:Y:S01]  /*2c8b0*/  IMAD R11, R11, R18, RZ ;  /* 0x000000120b0b7224 */ /* 0x000fe200078e02ff */
[----:B------:R4:W-:Y:S04]  /*2c8c0*/  STL [R1+0x564], R12 ;  /* 0x0005640c01007387 */ /* 0x0009e80000100800 */
[----:B------:R4:W-:Y:S01]  /*2c8d0*/  STL [R1+0x568], R11 ;  /* 0x0005680b01007387 */ /* 0x0009e20000100800 */
[----:B------:R-:W0:Y:S03]  /*2c8e0*/  LDC R18, c[0x0][0x3b0] ;  /* 0x0000ec00ff127b82 */ /* 0x000e260000000800 */
[----:B------:R4:W-:Y:S02]  /*2c8f0*/  STL [R1+0x578], R10 ;  /* 0x0005780a01007387 */ /* 0x0009e40000100800 */
[----:B----4-:R-:W-:-:S02]  /*2c900*/  SEL R12, R8, R84, !P3 ;  /* 0x00000054080c7207 */ /* 0x010fc40005800000 */
[----:B------:R4:W-:Y:S01]  /*2c910*/  STL [R1+0x57c], R9 ;  /* 0x00057c0901007387 */ /* 0x0009e20000100800 */
[----:B------:R-:W0:Y:S01]  /*2c920*/  LDC R19, c[0x0][0x3b0] ;  /* 0x0000ec00ff137b82 */ /* 0x000e220000000800 */
[C---:B------:R-:W-:Y:S02]  /*2c930*/  SEL R11, R8.reuse, R26, !P3 ;  /* 0x0000001a080b7207 */ /* 0x040fe40005800000 */
[----:B------:R-:W2:Y:S01]  /*2c940*/  LDL.LU R84, [R1+0x500] ;  /* 0x0005000001547983 */ /* 0x000ea20000300800 */
[----:B------:R-:W-:-:S03]  /*2c950*/  SEL R10, R8, R7, !P3 ;  /* 0x00000007080a7207 */ /* 0x000fc60005800000 */
[----:B------:R-:W2:Y:S01]  /*2c960*/  LDL.LU R26, [R1+0x518] ;  /* 0x00051800011a7983 */ /* 0x000ea20000300800 */
[----:B------:R-:W0:Y:S01]  /*2c970*/  LDC R23, c[0x0][0x3b0] ;  /* 0x0000ec00ff177b82 */ /* 0x000e220000000800 */
[C---:B----4-:R-:W-:Y:S02]  /*2c980*/  SEL R9, R8.reuse, R88, !P3 ;  /* 0x0000005808097207 */ /* 0x050fe40005800000 */
[----:B------:R-:W4:Y:S04]  /*2c990*/  LDL.LU R7, [R1+0x524] ;  /* 0x0005240001077983 */ /* 0x000f280000300800 */
[----:B------:R-:W2:Y:S01]  /*2c9a0*/  LDL.LU R88, [R1+0x540] ;  /* 0x0005400001587983 */ /* 0x000ea20000300800 */
[----:B---3--:R-:W-:Y:S01]  /*2c9b0*/  SEL R13, R8, R13, !P3 ;  /* 0x0000000d080d7207 */ /* 0x008fe20005800000 */
[----:B------:R-:W3:Y:S04]  /*2c9c0*/  LDC R17, c[0x0][0x3b0] ;  /* 0x0000ec00ff117b82 */ /* 0x000ee80000000800 */
[----:B0-----:R-:W-:-:S02]  /*2c9d0*/  IMAD R15, R13, R15, RZ ;  /* 0x0000000f0d0f7224 */ /* 0x001fc400078e02ff */
[----:B------:R-:W2:Y:S01]  /*2c9e0*/  LDL.LU R13, [R1+0x554] ;  /* 0x00055400010d7983 */ /* 0x000ea20000300800 */
[----:B------:R-:W-:-:S03]  /*2c9f0*/  IMAD R16, R12, R16, RZ ;  /* 0x000000100c107224 */ /* 0x000fc600078e02ff */
[----:B------:R0:W-:Y:S01]  /*2ca00*/  STL [R1+0x558], R15 ;  /* 0x0005580f01007387 */ /* 0x0001e20000100800 */
[----:B------:R-:W-:Y:S02]  /*2ca10*/  IMAD R10, R10, R24, RZ ;  /* 0x000000180a0a7224 */ /* 0x000fe400078e02ff */
[----:B------:R-:W-:Y:S01]  /*2ca20*/  IMAD R9, R9, R25, RZ ;  /* 0x0000001909097224 */ /* 0x000fe200078e02ff */
[----:B------:R-:W3:Y:S01]  /*2ca30*/  LDL.LU R12, [R1+0x550] ;  /* 0x00055000010c7983 */ /* 0x000ee20000300800 */
[----:B------:R-:W1:Y:S03]  /*2ca40*/  LDC R25, c[0x0][0x3b0] ;  /* 0x0000ec00ff197b82 */ /* 0x000e660000000800 */
[----:B------:R0:W-:Y:S02]  /*2ca50*/  STL [R1+0x55c], R16 ;  /* 0x00055c1001007387 */ /* 0x0001e40000100800 */
[----:B0-----:R-:W-:-:S02]  /*2ca60*/  IMAD R15, R11, R21, RZ ;  /* 0x000000150b0f7224 */ /* 0x001fc400078e02ff */
[----:B------:R-:W4:Y:S01]  /*2ca70*/  LDL.LU R11, [R1+0x54c] ;  /* 0x00054c00010b7983 */ /* 0x000f220000300800 */
[----:B------:R-:W0:Y:S03]  /*2ca80*/  LDC R24, c[0x0][0x3b0] ;  /* 0x0000ec00ff187b82 */ /* 0x000e260000000800 */
[----:B------:R-:W4:Y:S04]  /*2ca90*/  LDL.LU R21, [R1+0x548] ;  /* 0x0005480001157983 */ /* 0x000f280000300800 */
[----:B------:R1:W-:Y:S01]  /*2caa0*/  STL [R1+0x56c], R15 ;  /* 0x00056c0f01007387 */ /* 0x0003e20000100800 */
[----:B------:R-:W0:Y:S03]  /*2cab0*/  LDC R16, c[0x0][0x3b0] ;  /* 0x0000ec00ff107b82 */ /* 0x000e260000000800 */
[----:B------:R-:W-:Y:S04]  /*2cac0*/  STL [R1+0x570], R10 ;  /* 0x0005700a01007387 */ /* 0x000fe80000100800 */
[----:B------:R0:W-:Y:S01]  /*2cad0*/  STL [R1+0x574], R9 ;  /* 0x0005740901007387 */ /* 0x0001e20000100800 */
[----:B-1----:R-:W1:Y:S01]  /*2cae0*/  LDC R15, c[0x0][0x3b0] ;  /* 0x0000ec00ff0f7b82 */ /* 0x002e620000000800 */
[----:B--2---:R-:W-:-:S05]  /*2caf0*/  SEL R13, R8, R13, !P3 ;  /* 0x0000000d080d7207 */ /* 0x004fca0005800000 */
[----:B------:R-:W-:Y:S02]  /*2cb00*/  IMAD R14, R13, R14, RZ ;  /* 0x0000000e0d0e7224 */ /* 0x000fe400078e02ff */
[----:B------:R-:W2:Y:S01]  /*2cb10*/  LDL.LU R13, [R1+0x4fc] ;  /* 0x0004fc00010d7983 */ /* 0x000ea20000300800 */
[C---:B---3--:R-:W-:Y:S02]  /*2cb20*/  SEL R12, R8.reuse, R12, !P3 ;  /* 0x0000000c080c7207 */ /* 0x048fe40005800000 */
[----:B0-----:R-:W-:-:S03]  /*2cb30*/  SEL R9, R8, R89, !P3 ;  /* 0x0000005908097207 */ /* 0x001fc60005800000 */
[----:B------:R-:W-:Y:S01]  /*2cb40*/  IMAD R12, R12, R18, RZ ;  /* 0x000000120c0c7224 */ /* 0x000fe200078e02ff */
[C---:B----4-:R-:W-:Y:S02]  /*2cb50*/  SEL R11, R8.reuse, R11, !P3 ;  /* 0x0000000b080b7207 */ /* 0x050fe40005800000 */
[----:B------:R-:W-:-:S03]  /*2cb60*/  SEL R10, R8, R21, !P3 ;  /* 0x00000015080a7207 */ /* 0x000fc60005800000 */
[----:B------:R-:W-:Y:S01]  /*2cb70*/  IMAD R11, R11, R19, RZ ;  /* 0x000000130b0b7224 */ /* 0x000fe200078e02ff */
[----:B------:R0:W-:Y:S01]  /*2cb80*/  STL [R1+0x4f8], R14 ;  /* 0x0004f80e01007387 */ /* 0x0001e20000100800 */
[----:B------:R-:W-:Y:S01]  /*2cb90*/  IMAD R9, R9, R23, RZ ;  /* 0x0000001709097224 */ /* 0x000fe200078e02ff */
[----:B------:R-:W3:Y:S01]  /*2cba0*/  LDC R19, c[0x0][0x3b0] ;  /* 0x0000ec00ff137b82 */ /* 0x000ee20000000800 */
[----:B------:R-:W-:Y:S01]  /*2cbb0*/  IMAD R10, R10, R20, RZ ;  /* 0x000000140a0a7224 */ /* 0x000fe200078e02ff */
[----:B------:R4:W-:Y:S04]  /*2cbc0*/  STL [R1+0x548], R12 ;  /* 0x0005480c01007387 */ /* 0x0009e80000100800 */
[----:B------:R-:W3:Y:S02]  /*2cbd0*/  LDL.LU R89, [R1+0x538] ;  /* 0x0005380001597983 */ /* 0x000ee40000300800 */
[----:B0-----:R-:W0:Y:S02]  /*2cbe0*/  LDC R14, c[0x0][0x3b0] ;  /* 0x0000ec00ff0e7b82 */ /* 0x001e240000000800 */
[----:B------:R1:W-:Y:S01]  /*2cbf0*/  STL [R1+0x54c], R11 ;  /* 0x00054c0b01007387 */ /* 0x0003e20000100800 */
[----:B----4-:R-:W-:-:S03]  /*2cc00*/  SEL R12, R8, R84, !P3 ;  /* 0x00000054080c7207 */ /* 0x010fc60005800000 */
[----:B------:R4:W-:Y:S02]  /*2cc10*/  STL [R1+0x550], R10 ;  /* 0x0005500a01007387 */ /* 0x0009e40000100800 */
[----:B------:R-:W0:Y:S02]  /*2cc20*/  LDC R20, c[0x0][0x3b0] ;  /* 0x0000ec00ff147b82 */ /* 0x000e240000000800 */
[----:B------:R4:W-:Y:S01]  /*2cc30*/  STL [R1+0x554], R9 ;  /* 0x0005540901007387 */ /* 0x0009e20000100800 */
[----:B-1----:R-:W-:-:S03]  /*2cc40*/  SEL R11, R8, R26, !P3 ;  /* 0x0000001a080b7207 */ /* 0x002fc60005800000 */
[----:B------:R-:W3:Y:S01]  /*2cc50*/  LDL.LU R84, [R1+0x520] ;  /* 0x0005200001547983 */ /* 0x000ee20000300800 */
[C---:B----4-:R-:W-:Y:S01]  /*2cc60*/  SEL R10, R8.reuse, R7, !P3 ;  /* 0x00000007080a7207 */ /* 0x050fe20005800000 */
[----:B------:R-:W1:Y:S02]  /*2cc70*/  LDC R21, c[0x0][0x3b0] ;  /* 0x0000ec00ff157b82 */ /* 0x000e640000000800 */
[----:B------:R-:W4:Y:S01]  /*2cc80*/  LDL.LU R26, [R1+0x51c] ;  /* 0x00051c00011a7983 */ /* 0x000f220000300800 */
[----:B------:R-:W-:-:S03]  /*2cc90*/  SEL R9, R8, R88, !P3 ;  /* 0x0000005808097207 */ /* 0x000fc60005800000 */
[----:B------:R-:W3:Y:S01]  /*2cca0*/  LDL.LU R7, [R1+0x510] ;  /* 0x0005100001077983 */ /* 0x000ee20000300800 */
[----:B------:R-:W-:Y:S01]  /*2ccb0*/  IMAD R16, R12, R16, RZ ;  /* 0x000000100c107224 */ /* 0x000fe200078e02ff */
[----:B------:R-:W0:Y:S02]  /*2ccc0*/  LDC R18, c[0x0][0x3b0] ;  /* 0x0000ec00ff127b82 */ /* 0x000e240000000800 */
[----:B------:R-:W3:Y:S01]  /*2ccd0*/  LDL.LU R88, [R1+0x514] ;  /* 0x0005140001587983 */ /* 0x000ee20000300800 */
[----:B------:R-:W-:Y:S02]  /*2cce0*/  IMAD R10, R10, R22, RZ ;  /* 0x000000160a0a7224 */ /* 0x000fe400078e02ff */
[----:B------:R-:W-:-:S03]  /*2ccf0*/  IMAD R9, R9, R25, RZ ;  /* 0x0000001909097224 */ /* 0x000fc600078e02ff */
[----:B------:R-:W0:Y:S01]  /*2cd00*/  LDC R23, c[0x0][0x3b0] ;  /* 0x0000ec00ff177b82 */ /* 0x000e220000000800 */
[----:B--2---:R-:W-:-:S05]  /*2cd10*/  SEL R13, R8, R13, !P3 ;  /* 0x0000000d080d7207 */ /* 0x004fca0005800000 */
[----:B------:R-:W-:Y:S02]  /*2cd20*/  IMAD R15, R13, R15, RZ ;  /* 0x0000000f0d0f7224 */ /* 0x000fe400078e02ff */
[----:B------:R-:W2:Y:S04]  /*2cd30*/  LDL.LU R13, [R1+0x528] ;  /* 0x00052800010d7983 */ /* 0x000ea80000300800 */
[----:B------:R0:W-:Y:S04]  /*2cd40*/  STL [R1+0x4fc], R15 ;  /* 0x0004fc0f01007387 */ /* 0x0001e80000100800 */
[----:B------:R-:W4:Y:S01]  /*2cd50*/  LDL.LU R12, [R1+0x53c] ;  /* 0x00053c00010c7983 */ /* 0x000f220000300800 */
[----:B0-----:R-:W-:-:S03]  /*2cd60*/  IMAD R15, R11, R17, RZ ;  /* 0x000000110b0f7224 */ /* 0x001fc600078e02ff */
[----:B------:R0:W-:Y:S01]  /*2cd70*/  STL [R1+0x500], R16 ;  /* 0x0005001001007387 */ /* 0x0001e20000100800 */
[----:B------:R-:W1:Y:S03]  /*2cd80*/  LDC R17, c[0x0][0x3b0] ;  /* 0x0000ec00ff117b82 */ /* 0x000e660000000800 */
[----:B------:R-:W4:Y:S04]  /*2cd90*/  LDL.LU R11, [R1+0x52c] ;  /* 0x00052c00010b7983 */ /* 0x000f280000300800 */
[----:B------:R0:W-:Y:S02]  /*2cda0*/  STL [R1+0x518], R15 ;  /* 0x0005180f01007387 */ /* 0x0001e40000100800 */
[----:B0-----:R-:W0:Y:S02]  /*2cdb0*/  LDC R16, c[0x0][0x3b0] ;  /* 0x0000ec00ff107b82 */ /* 0x001e240000000800 */
[----:B------:R-:W4:Y:S04]  /*2cdc0*/  LDL.LU R22, [R1+0x530] ;  /* 0x0005300001167983 */ /* 0x000f280000300800 */
[----:B------:R-:W-:Y:S02]  /*2cdd0*/  STL [R1+0x524], R10 ;  /* 0x0005240a01007387 */ /* 0x000fe40000100800 */
[----:B------:R-:W0:Y:S02]  /*2cde0*/  LDC R15, c[0x0][0x3b0] ;  /* 0x0000ec00ff0f7b82 */ /* 0x000e240000000800 */
[----:B------:R-:W4:Y:S04]  /*2cdf0*/  LDL.LU R25, [R1+0x534] ;  /* 0x0005340001197983 */ /* 0x000f280000300800 */
[----:B------:R3:W-:Y:S02]  /*2ce00*/  STL [R1+0x540], R9 ;  /* 0x0005400901007387 */ /* 0x0007e40000100800 */
[----:B---3--:R-:W-:-:S05]  /*2ce10*/  SEL R9, R8, R89, !P3 ;  /* 0x0000005908097207 */ /* 0x008fca0005800000 */
[----:B------:R-:W-:Y:S02]  /*2ce20*/  IMAD R9, R9, R24, RZ ;  /* 0x0000001809097224 */ /* 0x000fe400078e02ff */
[----:B------:R-:W3:Y:S01]  /*2ce30*/  LDC R24, c[0x0][0x3b0] ;  /* 0x0000ec00ff187b82 */ /* 0x000ee20000000800 */
[C---:B--2---:R-:W-:Y:S02]  /*2ce40*/  SEL R13, R8.reuse, R13, !P3 ;  /* 0x0000000d080d7207 */ /* 0x044fe40005800000 */
[----:B----4-:R-:W-:-:S03]  /*2ce50*/  SEL R12, R8, R12, !P3 ;  /* 0x0000000c080c7207 */ /* 0x010fc60005800000 */
[----:B------:R-:W-:Y:S02]  /*2ce60*/  IMAD R13, R13, R14, RZ ;  /* 0x0000000e0d0d7224 */ /* 0x000fe400078e02ff */
[----:B------:R-:W2:Y:S01]  /*2ce70*/  LDC R14, c[0x0][0x3b0] ;  /* 0x0000ec00ff0e7b82 */ /* 0x000ea20000000800 */
[----:B------:R-:W-:Y:S01]  /*2ce80*/  IMAD R12, R12, R19, RZ ;  /* 0x000000130c0c7224 */ /* 0x000fe200078e02ff */
[C---:B------:R-:W-:Y:S01]  /*2ce90*/  SEL R11, R8.reuse, R11, !P3 ;  /* 0x0000000b080b7207 */ /* 0x040fe20005800000 */
[----:B------:R4:W-:Y:S05]  /*2cea0*/  STL [R1+0x528], R13 ;  /* 0x0005280d01007387 */ /* 0x0009ea0000100800 */
[----:B------:R-:W2:Y:S01]  /*2ceb0*/  LDC R19, c[0x0][0x3b0] ;  /* 0x0000ec00ff137b82 */ /* 0x000ea20000000800 */
[----:B------:R-:W-:Y:S01]  /*2cec0*/  IMAD R11, R11, R20, RZ ;  /* 0x000000140b0b7224 */ /* 0x000fe200078e02ff */
[----:B------:R-:W-:Y:S01]  /*2ced0*/  SEL R10, R8, R22, !P3 ;  /* 0x00000016080a7207 */ /* 0x000fe20005800000 */
[----:B------:R0:W-:Y:S05]  /*2cee0*/  STL [R1+0x52c], R12 ;  /* 0x00052c0c01007387 */ /* 0x0001ea0000100800 */
[----:B------:R-:W2:Y:S01]  /*2cef0*/  LDC R20, c[0x0][0x3b0] ;  /* 0x0000ec00ff147b82 */ /* 0x000ea20000000800 */
[----:B-1----:R-:W-:Y:S01]  /*2cf00*/  IMAD R10, R10, R21, RZ ;  /* 0x000000150a0a7224 */ /* 0x002fe200078e02ff */
[----:B------:R1:W-:Y:S01]  /*2cf10*/  STL [R1+0x530], R11 ;  /* 0x0005300b01007387 */ /* 0x0003e20000100800 */
[----:B----4-:R-:W-:-:S03]  /*2cf20*/  SEL R13, R8, R25, !P3 ;  /* 0x00000019080d7207 */ /* 0x010fc60005800000 */
[----:B------:R-:W4:Y:S01]  /*2cf30*/  LDL.LU R89, [R1+0x4f0] ;  /* 0x0004f00001597983 */ /* 0x000f220000300800 */
[C---:B0-----:R-:W-:Y:S01]  /*2cf40*/  SEL R12, R8.reuse, R84, !P3 ;  /* 0x00000054080c7207 */ /* 0x041fe20005800000 */
[----:B------:R-:W0:Y:S02]  /*2cf50*/  LDC R21, c[0x0][0x3b0] ;  /* 0x0000ec00ff157b82 */ /* 0x000e240000000800 */
[----:B------:R3:W-:Y:S01]  /*2cf60*/  STL [R1+0x538], R10 ;  /* 0x0005380a01007387 */ /* 0x0007e20000100800 */
[----:B-1----:R-:W-:-:S03]  /*2cf70*/  SEL R11, R8, R26, !P3 ;  /* 0x0000001a080b7207 */ /* 0x002fc60005800000 */
[----:B------:R1:W-:Y:S02]  /*2cf80*/  STL [R1+0x53c], R9 ;  /* 0x00053c0901007387 */ /* 0x0003e40000100800 */
[----:B------:R-:W0:Y:S01]  /*2cf90*/  LDC R22, c[0x0][0x3b0] ;  /* 0x0000ec00ff167b82 */ /* 0x000e220000000800 */
[----:B---3--:R-:W-:Y:S01]  /*2cfa0*/  SEL R10, R8, R7, !P3 ;  /* 0x00000007080a7207 */ /* 0x008fe20005800000 */
[----:B------:R-:W-:Y:S02]  /*2cfb0*/  IMAD R7, R13, R15, RZ ;  /* 0x0000000f0d077224 */ /* 0x000fe400078e02ff */
[----:B------:R-:W3:Y:S01]  /*2cfc0*/  LDL.LU R13, [R1+0x4f4] ;  /* 0x0004f400010d7983 */ /* 0x000ee20000300800 */
[----:B------:R-:W-:-:S03]  /*2cfd0*/  IMAD R16, R12, R16, RZ ;  /* 0x000000100c107224 */ /* 0x000fc600078e02ff */
[----:B------:R-:W2:Y:S01]  /*2cfe0*/  LDL.LU R25, [R1+0x4ec] ;  /* 0x0004ec0001197983 */ /* 0x000ea20000300800 */
[----:B-1----:R-:W-:-:S03]  /*2cff0*/  SEL R9, R8, R88, !P3 ;  /* 0x0000005808097207 */ /* 0x002fc60005800000 */
[----:B------:R1:W-:Y:S01]  /*2d000*/  STL [R1+0x510], R7 ;  /* 0x0005100701007387 */ /* 0x0003e20000100800 */
[----:B------:R-:W-:Y:S02]  /*2d010*/  IMAD R15, R11, R17, RZ ;  /* 0x000000110b0f7224 */ /* 0x000fe400078e02ff */
[----:B------:R-:W-:Y:S01]  /*2d020*/  IMAD R10, R10, R18, RZ ;  /* 0x000000120a0a7224 */ /* 0x000fe200078e02ff */
[----:B------:R-:W2:Y:S01]  /*2d030*/  LDL.LU R84, [R1+0x4e8] ;  /* 0x0004e80001547983 */ /* 0x000ea20000300800 */
[----:B------:R-:W-:Y:S01]  /*2d040*/  IMAD R9, R9, R23, RZ ;  /* 0x0000001709097224 */ /* 0x000fe200078e02ff */
[----:B------:R-:W0:Y:S02]  /*2d050*/  LDC R17, c[0x0][0x3b0] ;  /* 0x0000ec00ff117b82 */ /* 0x000e240000000800 */
[----:B------:R-:W2:Y:S04]  /*2d060*/  LDL.LU R26, [R1+0x4e4] ;  /* 0x0004e400011a7983 */ /* 0x000ea80000300800 */
[----:B-1----:R-:W2:Y:S02]  /*2d070*/  LDL.LU R7, [R1+0x4b8] ;  /* 0x0004b80001077983 */ /* 0x002ea40000300800 */
[----:B------:R-:W1:Y:S02]  /*2d080*/  LDC R23, c[0x0][0x3b0] ;  /* 0x0000ec00ff177b82 */ /* 0x000e640000000800 */
[----:B------:R-:W2:Y:S04]  /*2d090*/  LDL.LU R88, [R1+0x4c4] ;  /* 0x0004c40001587983 */ /* 0x000ea80000300800 */
[----:B------:R-:W2:Y:S04]  /*2d0a0*/  LDL.LU R12, [R1+0x508] ;  /* 0x00050800010c7983 */ /* 0x000ea80000300800 */
[----:B------:R0:W-:Y:S04]  /*2d0b0*/  STL [R1+0x514], R16 ;  /* 0x0005141001007387 */ /* 0x0001e80000100800 */
[----:B------:R-:W4:Y:S04]  /*2d0c0*/  LDL.LU R11, [R1+0x504] ;  /* 0x00050400010b7983 */ /* 0x000f280000300800 */
[----:B------:R0:W-:Y:S02]  /*2d0d0*/  STL [R1+0x51c], R15 ;  /* 0x00051c0f01007387 */ /* 0x0001e40000100800 */
[----:B0-----:R-:W0:Y:S02]  /*2d0e0*/  LDC R16, c[0x0][0x3b0] ;  /* 0x0000ec00ff107b82 */ /* 0x001e240000000800 */
[----:B------:R-:W4:Y:S06]  /*2d0f0*/  LDL.LU R18, [R1+0x50c] ;  /* 0x00050c0001127983 */ /* 0x000f2c0000300800 */
[----:B------:R-:W0:Y:S01]  /*2d100*/  LDC R15, c[0x0][0x3b0] ;  /* 0x0000ec00ff0f7b82 */ /* 0x000e220000000800 */
[----:B------:R3:W-:Y:S04]  /*2d110*/  STL [R1+0x520], R10 ;  /* 0x0005200a01007387 */ /* 0x0007e80000100800 */
[----:B------:R0:W-:Y:S01]  /*2d120*/  STL [R1+0x534], R9 ;  /* 0x0005340901007387 */ /* 0x0001e20000100800 */
[----:B---3--:R-:W-:-:S05]  /*2d130*/  SEL R10, R8, R13, !P3 ;  /* 0x0000000d080a7207 */ /* 0x008fca0005800000 */
[----:B------:R-:W-:Y:S02]  /*2d140*/  IMAD R10, R10, R22, RZ ;  /* 0x000000160a0a7224 */ /* 0x000fe400078e02ff */
[----:B------:R-:W3:Y:S01]  /*2d150*/  LDC R22, c[0x0][0x3b0] ;  /* 0x0000ec00ff167b82 */ /* 0x000ee20000000800 */
[----:B--2---:R-:W-:-:S05]  /*2d160*/  SEL R12, R8, R12, !P3 ;  /* 0x0000000c080c7207 */ /* 0x004fca0005800000 */
[----:B------:R-:W-:Y:S02]  /*2d170*/  IMAD R12, R12, R20, RZ ;  /* 0x000000140c0c7224 */ /* 0x000fe400078e02ff */
[----:B------:R-:W2:Y:S01]  /*2d180*/  LDC R20, c[0x0][0x3b0] ;  /* 0x0000ec00ff147b82 */ /* 0x000ea20000000800 */
[C---:B----4-:R-:W-:Y:S02]  /*2d190*/  SEL R11, R8.reuse, R11, !P3 ;  /* 0x0000000b080b7207 */ /* 0x050fe40005800000 */
[----:B0-----:R-:W-:-:S03]  /*2d1a0*/  SEL R9, R8, R18, !P3 ;  /* 0x0000001208097207 */ /* 0x001fc60005800000 */
[----:B------:R-:W-:Y:S02]  /*2d1b0*/  IMAD R11, R11, R21, RZ ;  /* 0x000000150b0b7224 */ /* 0x000fe400078e02ff */
[----:B------:R-:W0:Y:S01]  /*2d1c0*/  LDC R18, c[0x0][0x3b0] ;  /* 0x0000ec00ff127b82 */ /* 0x000e220000000800 */
[----:B------:R-:W-:Y:S01]  /*2d1d0*/  IMAD R13, R9, R14, RZ ;  /* 0x0000000e090d7224 */ /* 0x000fe200078e02ff */
[----:B------:R-:W-:-:S04]  /*2d1e0*/  SEL R9, R8, R89, !P3 ;  /* 0x0000005908097207 */ /* 0x000fc80005800000 */
[----:B------:R4:W-:Y:S01]  /*2d1f0*/  STL [R1+0x4f4], R13 ;  /* 0x0004f40d01007387 */ /* 0x0009e20000100800 */
[----:B------:R-:W-:Y:S01]  /*2d200*/  IMAD R9, R9, R24, RZ ;  /* 0x0000001809097224 */ /* 0x000fe200078e02ff */
[----:B------:R-:W0:Y:S02]  /*2d210*/  LDC R14, c[0x0][0x3b0] ;  /* 0x0000ec00ff0e7b82 */ /* 0x000e240000000800 */
[----:B------:R1:W-:Y:S04]  /*2d220*/  STL [R1+0x4f0], R12 ;  /* 0x0004f00c01007387 */ /* 0x0003e80000100800 */
[----:B------:R-:W2:Y:S01]  /*2d230*/  LDL.LU R89, [R1+0x4d4] ;  /* 0x0004d40001597983 */ /* 0x000ea20000300800 */
[C---:B----4-:R-:W-:Y:S01]  /*2d240*/  SEL R13, R8.reuse, R25, !P3 ;  /* 0x00000019080d7207 */ /* 0x050fe20005800000 */
[----:B------:R-:W4:Y:S02]  /*2d250*/  LDC R21, c[0x0][0x3b0] ;  /* 0x0000ec00ff157b82 */ /* 0x000f240000000800 */
[----:B------:R-:W-:Y:S04]  /*2d260*/  STL [R1+0x504], R11 ;  /* 0x0005040b01007387 */ /* 0x000fe80000100800 */
[----:B------:R3:W-:Y:S01]  /*2d270*/  STL [R1+0x508], R10 ;  /* 0x0005080a01007387 */ /* 0x0007e20000100800 */
[----:B-1----:R-:W-:-:S03]  /*2d280*/  SEL R12, R8, R84, !P3 ;  /* 0x00000054080c7207 */ /* 0x002fc60005800000 */
[----:B------:R-:W2:Y:S01]  /*2d290*/  LDL.LU R24, [R1+0x4e0] ;  /* 0x0004e00001187983 */ /* 0x000ea20000300800 */
[C---:B---3--:R-:W-:Y:S01]  /*2d2a0*/  SEL R10, R8.reuse, R7, !P3 ;  /* 0x00000007080a7207 */ /* 0x048fe20005800000 */
[----:B------:R-:W-:Y:S02]  /*2d2b0*/  IMAD R7, R13, R15, RZ ;  /* 0x0000000f0d077224 */ /* 0x000fe400078e02ff */
[----:B------:R1:W-:Y:S01]  /*2d2c0*/  STL [R1+0x50c], R9 ;  /* 0x00050c0901007387 */ /* 0x0003e20000100800 */
[----:B------:R-:W-:-:S03]  /*2d2d0*/  SEL R11, R8, R26, !P3 ;  /* 0x0000001a080b7207 */ /* 0x000fc60005800000 */
[----:B------:R-:W3:Y:S01]  /*2d2e0*/  LDL.LU R13, [R1+0x4d0] ;  /* 0x0004d000010d7983 */ /* 0x000ee20000300800 */
[----:B------:R-:W-:Y:S02]  /*2d2f0*/  IMAD R15, R12, R16, RZ ;  /* 0x000000100c0f7224 */ /* 0x000fe400078e02ff */
[----:B------:R-:W-:Y:S01]  /*2d300*/  IMAD R11, R11, R17, RZ ;  /* 0x000000110b0b7224 */ /* 0x000fe200078e02ff */
[----:B------:R-:W4:Y:S01]  /*2d310*/  LDL.LU R25, [R1+0x4b0] ;  /* 0x0004b00001197983 */ /* 0x000f220000300800 */
[----:B------:R-:W-:Y:S01]  /*2d320*/  IMAD R10, R10, R19, RZ ;  /* 0x000000130a0a7224 */ /* 0x000fe200078e02ff */
[----:B-1----:R-:W-:Y:S01]  /*2d330*/  SEL R9, R8, R88, !P3 ;  /* 0x0000005808097207 */ /* 0x002fe20005800000 */
[----:B------:R-:W1:Y:S01]  /*2d340*/  LDC R16, c[0x0][0x3b0] ;  /* 0x0000ec00ff107b82 */ /* 0x000e620000000800 */
[----:B------:R0:W-:Y:S04]  /*2d350*/  STL [R1+0x4b8], R7 ;  /* 0x0004b80701007387 */ /* 0x0001e80000100800 */
[----:B------:R-:W4:Y:S03]  /*2d360*/  LDL.LU R84, [R1+0x4a0] ;  /* 0x0004a00001547983 */ /* 0x000f260000300800 */
[----:B------:R-:W1:Y:S01]  /*2d370*/  LDC R19, c[0x0][0x3b0] ;  /* 0x0000ec00ff137b82 */ /* 0x000e620000000800 */
[----:B------:R-:W4:Y:S04]  /*2d380*/  LDL.LU R26, [R1+0x4a8] ;  /* 0x0004a800011a7983 */ /* 0x000f280000300800 */
[----:B0-----:R-:W4:Y:S04]  /*2d390*/  LDL.LU R7, [R1+0x3e8] ;  /* 0x0003e80001077983 */ /* 0x001f280000300800 */
[----:B------:R-:W4:Y:S04]  /*2d3a0*/  LDL.LU R88, [R1+0x3f0] ;  /* 0x0003f00001587983 */ /* 0x000f280000300800 */
[----:B------:R-:W4:Y:S04]  /*2d3b0*/  LDL.LU R12, [R1+0x4cc] ;  /* 0x0004cc00010c7983 */ /* 0x000f280000300800 */
[----:B------:R0:W-:Y:S04]  /*2d3c0*/  STL [R1+0x4c4], R15 ;  /* 0x0004c40f01007387 */ /* 0x0001e80000100800 */
[----:B------:R-:W4:Y:S01]  /*2d3d0*/  LDL.LU R17, [R1+0x4c8] ;  /* 0x0004c80001117983 */ /* 0x000f220000300800 */
[----:B------:R-:W-:-:S02]  /*2d3e0*/  IMAD R9, R9, R18, RZ ;  /* 0x0000001209097224 */ /* 0x000fc400078e02ff */
[----:B------:R-:W1:Y:S01]  /*2d3f0*/  LDC R18, c[0x0][0x3b0] ;  /* 0x0000ec00ff127b82 */ /* 0x000e620000000800 */
[----:B------:R-:W-:Y:S07]  /*2d400*/  STL [R1+0x4e4], R11 ;  /* 0x0004e40b01007387 */ /* 0x000fee0000100800 */
[----:B0-----:R-:W0:Y:S01]  /*2d410*/  LDC R15, c[0x0][0x3b0] ;  /* 0x0000ec00ff0f7b82 */ /* 0x001e220000000800 */
[----:B------:R2:W-:Y:S04]  /*2d420*/  STL [R1+0x4e8], R10 ;  /* 0x0004e80a01007387 */ /* 0x0005e80000100800 */
[----:B------:R0:W-:Y:S01]  /*2d430*/  STL [R1+0x4ec], R9 ;  /* 0x0004ec0901007387 */ /* 0x0001e20000100800 */
[----:B--2---:R-:W-:-:S05]  /*2d440*/  SEL R10, R8, R24, !P3 ;  /* 0x00000018080a7207 */ /* 0x004fca0005800000 */
[----:B------:R-:W-:Y:S02]  /*2d450*/  IMAD R10, R10, R22, RZ ;  /* 0x000000160a0a7224 */ /* 0x000fe400078e02ff */
[----:B------:R-:W2:Y:S01]  /*2d460*/  LDC R22, c[0x0][0x3b0] ;  /* 0x0000ec00ff167b82 */ /* 0x000ea20000000800 */
[----:B---3--:R-:W-:-:S05]  /*2d470*/  SEL R11, R8, R13, !P3 ;  /* 0x0000000d080b7207 */ /* 0x008fca0005800000 */
[----:B----4-:R-:W-:Y:S02]  /*2d480*/  IMAD R11, R11, R21, RZ ;  /* 0x000000150b0b7224 */ /* 0x010fe400078e02ff */
[----:B------:R-:W3:Y:S01]  /*2d490*/  LDC R21, c[0x0][0x3b0] ;  /* 0x0000ec00ff157b82 */ /* 0x000ee20000000800 */
[C---:B------:R-:W-:Y:S02]  /*2d4a0*/  SEL R12, R8.reuse, R12, !P3 ;  /* 0x0000000c080c7207 */ /* 0x040fe40005800000 */
        /* <DEDUP_REMOVED lines=9> */
[----:B------:R-:W-:Y:S01]  /*2d540*/  STL [R1+0x4d0], R11 ;  /* 0x0004d00b01007387 */ /* 0x000fe20000100800 */
[C---:B----4-:R-:W-:Y:S01]  /*2d550*/  SEL R13, R8.reuse, R25, !P3 ;  /* 0x00000019080d7207 */ /* 0x050fe20005800000 */
[----:B------:R-:W4:Y:S02]  /*2d560*/  LDC R20, c[0x0][0x3b0] ;  /* 0x0000ec00ff147b82 */ /* 0x000f240000000800 */
[----:B------:R-:W2:Y:S04]  /*2d570*/  LDL.LU R89, [R1+0x470] ;  /* 0x0004700001597983 */ /* 0x000ea80000300800 */
[----:B------:R3:W-:Y:S01]  /*2d580*/  STL [R1+0x4d4], R10 ;  /* 0x0004d40a01007387 */ /* 0x0007e20000100800 */
[C---:B-1----:R-:W-:Y:S01]  /*2d590*/  SEL R12, R8.reuse, R84, !P3 ;  /* 0x00000054080c7207 */ /* 0x042fe20005800000 */
[----:B------:R-:W1:Y:S02]  /*2d5a0*/  LDC R23, c[0x0][0x3b0] ;  /* 0x0000ec00ff177b82 */ /* 0x000e640000000800 */
[----:B------:R-:W4:Y:S01]  /*2d5b0*/  LDL.LU R24, [R1+0x490] ;  /* 0x0004900001187983 */ /* 0x000f220000300800 */
[----:B---3--:R-:W-:Y:S01]  /*2d5c0*/  SEL R10, R8, R7, !P3 ;  /* 0x00000007080a7207 */ /* 0x008fe20005800000 */
[----:B------:R-:W-:-:S02]  /*2d5d0*/  IMAD R7, R13, R15, RZ ;  /* 0x0000000f0d077224 */ /* 0x000fc400078e02ff */
[----:B------:R3:W-:Y:S01]  /*2d5e0*/  STL [R1+0x4e0], R9 ;  /* 0x0004e00901007387 */ /* 0x0007e20000100800 */
[----:B------:R-:W-:-:S03]  /*2d5f0*/  SEL R11, R8, R26, !P3 ;  /* 0x0000001a080b7207 */ /* 0x000fc60005800000 */
[----:B------:R-:W4:Y:S04]  /*2d600*/  LDL.LU R13, [R1+0x434] ;  /* 0x00043400010d7983 */ /* 0x000f280000300800 */
[----:B------:R-:W4:Y:S04]  /*2d610*/  LDL.LU R25, [R1+0x480] ;  /* 0x0004800001197983 */ /* 0x000f280000300800 */
[----:B------:R0:W-:Y:S01]  /*2d620*/  STL [R1+0x3e8], R7 ;  /* 0x0003e80701007387 */ /* 0x0001e20000100800 */
[----:B---3--:R-:W-:-:S03]  /*2d630*/  SEL R9, R8, R88, !P3 ;  /* 0x0000005808097207 */ /* 0x008fc60005800000 */
[----:B------:R-:W3:Y:S01]  /*2d640*/  LDL.LU R84, [R1+0x478] ;  /* 0x0004780001547983 */ /* 0x000ee20000300800 */
[----:B------:R-:W-:-:S03]  /*2d650*/  IMAD R15, R12, R16, RZ ;  /* 0x000000100c0f7224 */ /* 0x000fc600078e02ff */
[----:B------:R-:W3:Y:S04]  /*2d660*/  LDL.LU R26, [R1+0x474] ;  /* 0x00047400011a7983 */ /* 0x000ee80000300800 */
[----:B0-----:R-:W3:Y:S04]  /*2d670*/  LDL.LU R7, [R1+0x44c] ;  /* 0x00044c0001077983 */ /* 0x001ee80000300800 */
[----:B------:R-:W3:Y:S04]  /*2d680*/  LDL.LU R88, [R1+0x450] ;  /* 0x0004500001587983 */ /* 0x000ee80000300800 */
[----:B------:R-:W3:Y:S04]  /*2d690*/  LDL.LU R16, [R1+0x3f8] ;  /* 0x0003f80001107983 */ /* 0x000ee80000300800 */
[----:B------:R-:W3:Y:S01]  /*2d6a0*/  LDL.LU R12, [R1+0x428] ;  /* 0x00042800010c7983 */ /* 0x000ee20000300800 */
[----:B------:R-:W-:-:S02]  /*2d6b0*/  IMAD R11, R11, R18, RZ ;  /* 0x000000120b0b7224 */ /* 0x000fc400078e02ff */
[----:B------:R-:W-:Y:S02]  /*2d6c0*/  IMAD R10, R10, R17, RZ ;  /* 0x000000110a0a7224 */ /* 0x000fe400078e02ff */
[----:B------:R-:W-:Y:S01]  /*2d6d0*/  IMAD R9, R9, R19, RZ ;  /* 0x0000001309097224 */ /* 0x000fe200078e02ff */
[----:B------:R0:W-:Y:S01]  /*2d6e0*/  STL [R1+0x3f0], R15 ;  /* 0x0003f00f01007387 */ /* 0x0001e20000100800 */
[----:B------:R-:W1:Y:S03]  /*2d6f0*/  LDC R17, c[0x0][0x3b0] ;  /* 0x0000ec00ff117b82 */ /* 0x000e660000000800 */
[----:B------:R-:W-:Y:S04]  /*2d700*/  STL [R1+0x4a0], R11 ;  /* 0x0004a00b01007387 */ /* 0x000fe80000100800 */
[----:B------:R2:W-:Y:S01]  /*2d710*/  STL [R1+0x4a8], R10 ;  /* 0x0004a80a01007387 */ /* 0x0005e20000100800 */
[----:B------:R-:W1:Y:S03]  /*2d720*/  LDC R18, c[0x0][0x3b0] ;  /* 0x0000ec00ff127b82 */ /* 0x000e660000000800 */
[----:B------:R3:W-:Y:S05]  /*2d730*/  STL [R1+0x4b0], R9 ;  /* 0x0004b00901007387 */ /* 0x0007ea0000100800 */
[----:B0-----:R-:W0:Y:S08]  /*2d740*/  LDC R15, c[0x0][0x3b0] ;  /* 0x0000ec00ff0f7b82 */ /* 0x001e300000000800 */
[----:B------:R-:W0:Y:S01]  /*2d750*/  LDC R19, c[0x0][0x3b0] ;  /* 0x0000ec00ff137b82 */ /* 0x000e220000000800 */
[----:B--2---:R-:W-:-:S05]  /*2d760*/  SEL R10, R8, R89, !P3 ;  /* 0x00000059080a7207 */ /* 0x004fca0005800000 */
[----:B------:R-:W-:Y:S02]  /*2d770*/  IMAD R10, R10, R22, RZ ;  /* 0x000000160a0a7224 */ /* 0x000fe400078e02ff */
[----:B------:R-:W2:Y:S01]  /*2d780*/  LDC R22, c[0x0][0x3b0] ;  /* 0x0000ec00ff167b82 */ /* 0x000ea20000000800 */
[----:B----4-:R-:W-:-:S05]  /*2d790*/  SEL R11, R8, R13, !P3 ;  /* 0x0000000d080b7207 */ /* 0x010fca0005800000 */
[----:B------:R-:W-:Y:S01]  /*2d7a0*/  IMAD R11, R11, R21, RZ ;  /* 0x000000150b0b7224 */ /* 0x000fe200078e02ff */
[C---:B------:R-:W-:Y:S01]  /*2d7b0*/  SEL R13, R8.reuse, R25, !P3 ;  /* 0x00000019080d7207 */ /* 0x040fe20005800000 */
[----:B------:R-:W4:Y:S01]  /*2d7c0*/  LDC R21, c[0x0][0x3b0] ;  /* 0x0000ec00ff157b82 */ /* 0x000f220000000800 */
[----:B---3--:R-:W-:-:S07]  /*2d7d0*/  SEL R9, R8, R16, !P3 ;  /* 0x0000001008097207 */ /* 0x008fce0005800000 */
[----:B------:R-:W3:Y:S01]  /*2d7e0*/  LDC R25, c[0x0][0x3b0] ;  /* 0x0000ec00ff197b82 */ /* 0x000ee20000000800 */
[----:B------:R-:W-:-:S07]  /*2d7f0*/  IMAD R9, R9, R14, RZ ;  /* 0x0000000e09097224 */ /* 0x000fce00078e02ff */
[----:B------:R-:W2:Y:S01]  /*2d800*/  LDC R16, c[0x0][0x3b0] ;  /* 0x0000ec00ff107b82 */ /* 0x000ea20000000800 */
[----:B------:R-:W-:Y:S01]  /*2d810*/  SEL R12, R8, R12, !P3 ;  /* 0x0000000c080c7207 */ /* 0x000fe20005800000 */
[----:B------:R1:W-:Y:S04]  /*2d820*/  STL [R1+0x428], R9 ;  /* 0x0004280901007387 */ /* 0x0003e80000100800 */
[----:B------:R-:W-:Y:S01]  /*2d830*/  IMAD R12, R12, R20, RZ ;  /* 0x000000140c0c7224 */ /* 0x000fe200078e02ff */
[----:B------:R-:W3:Y:S01]  /*2d840*/  LDL.LU R89, [R1+0x454] ;  /* 0x0004540001597983 */ /* 0x000ee20000300800 */
[----:B0-----:R-:W-:Y:S01]  /*2d850*/  IMAD R15, R13, R15, RZ ;  /* 0x0000000f0d0f7224 */ /* 0x001fe200078e02ff */
[----:B------:R-:W0:Y:S01]  /*2d860*/  LDC R14, c[0x0][0x3b0] ;  /* 0x0000ec00ff0e7b82 */ /* 0x000e220000000800 */
[C---:B-1----:R-:W-:Y:S01]  /*2d870*/  SEL R9, R8.reuse, R24, !P3 ;  /* 0x0000001808097207 */ /* 0x042fe20005800000 */
[----:B------:R1:W-:Y:S04]  /*2d880*/  STL [R1+0x3f8], R12 ;  /* 0x0003f80c01007387 */ /* 0x0003e80000100800 */
[----:B------:R-:W-:Y:S01]  /*2d890*/  IMAD R9, R9, R23, RZ ;  /* 0x0000001709097224 */ /* 0x000fe200078e02ff */
[----:B------:R4:W-:Y:S01]  /*2d8a0*/  STL [R1+0x434], R11 ;  /* 0x0004340b01007387 */ /* 0x0009e20000100800 */
[----:B------:R-:W0:Y:S03]  /*2d8b0*/  LDC R20, c[0x0][0x3b0] ;  /* 0x0000ec00ff147b82 */ /* 0x000e260000000800 */
[----:B------:R4:W-:Y:S01]  /*2d8c0*/  STL [R1+0x470], R10 ;  /* 0x0004700a01007387 */ /* 0x0009e20000100800 */
[----:B-1----:R-:W-:-:S03]  /*2d8d0*/  SEL R12, R8, R84, !P3 ;  /* 0x00000054080c7207 */ /* 0x002fc60005800000 */
[----:B------:R1:W-:Y:S01]  /*2d8e0*/  STL [R1+0x490], R9 ;  /* 0x0004900901007387 */ /* 0x0003e20000100800 */
[----:B------:R-:W0:Y:S01]  /*2d8f0*/  LDC R23, c[0x0][0x3b0] ;  /* 0x0000ec00ff177b82 */ /* 0x000e220000000800 */
[----:B----4-:R-:W-:Y:S02]  /*2d900*/  SEL R11, R8, R26, !P3 ;  /* 0x0000001a080b7207 */ /* 0x010fe40005800000 */
[----:B------:R-:W4:Y:S01]  /*2d910*/  LDL.LU R84, [R1+0x42c] ;  /* 0x00042c0001547983 */ /* 0x000f220000300800 */
[----:B------:R-:W-:Y:S01]  /*2d920*/  IMAD R17, R12, R17, RZ ;  /* 0x000000110c117224 */ /* 0x000fe200078e02ff */
[C---:B------:R-:W-:Y:S02]  /*2d930*/  SEL R10, R8.reuse, R7, !P3 ;  /* 0x00000007080a7207 */ /* 0x040fe40005800000 */
[----:B------:R-:W4:Y:S01]  /*2d940*/  LDL.LU R26, [R1+0x40c] ;  /* 0x00040c00011a7983 */ /* 0x000f220000300800 */
[----:B------:R-:W0:Y:S01]  /*2d950*/  LDC R24, c[0x0][0x3b0] ;  /* 0x0000ec00ff187b82 */ /* 0x000e220000000800 */
[----:B-1----:R-:W-:-:S02]  /*2d960*/  SEL R9, R8, R88, !P3 ;  /* 0x0000005808097207 */ /* 0x002fc40005800000 */
[----:B------:R-:W4:Y:S04]  /*2d970*/  LDL.LU R7, [R1+0x408] ;  /* 0x0004080001077983 */ /* 0x000f280000300800 */
[----:B------:R-:W4:Y:S04]  /*2d980*/  LDL.LU R88, [R1+0x404] ;  /* 0x0004040001587983 */ /* 0x000f280000300800 */
[----:B------:R-:W4:Y:S04]  /*2d990*/  LDL.LU R13, [R1+0x464] ;  /* 0x00046400010d7983 */ /* 0x000f280000300800 */
[----:B------:R2:W-:Y:S04]  /*2d9a0*/  STL [R1+0x44c], R15 ;  /* 0x00044c0f01007387 */ /* 0x0005e80000100800 */
[----:B------:R-:W4:Y:S04]  /*2d9b0*/  LDL.LU R12, [R1+0x458] ;  /* 0x00045800010c7983 */ /* 0x000f280000300800 */
[----:B------:R1:W-:Y:S01]  /*2d9c0*/  STL [R1+0x450], R17 ;  /* 0x0004501101007387 */ /* 0x0003e20000100800 */
[----:B--2---:R-:W-:-:S03]  /*2d9d0*/  IMAD R15, R11, R16, RZ ;  /* 0x000000100b0f7224 */ /* 0x004fc600078e02ff */
[----:B------:R-:W2:Y:S01]  /*2d9e0*/  LDL.LU R11, [R1+0x448] ;  /* 0x00044800010b7983 */ /* 0x000ea20000300800 */
[----:B------:R-:W-:Y:S02]  /*2d9f0*/  IMAD R16, R10, R18, RZ ;  /* 0x000000120a107224 */ /* 0x000fe400078e02ff */
[----:B------:R-:W0:Y:S01]  /*2da00*/  LDC R18, c[0x0][0x3b0] ;  /* 0x0000ec00ff127b82 */ /* 0x000e220000000800 */
[----:B------:R1:W-:Y:S04]  /*2da10*/  STL [R1+0x474], R15 ;  /* 0x0004740f01007387 */ /* 0x0003e80000100800 */
[----:B------:R-:W2:Y:S03]  /*2da20*/  LDL.LU R10, [R1+0x438] ;  /* 0x00043800010a7983 */ /* 0x000ea60000300800 */
[----:B-1----:R-:W1:Y:S01]  /*2da30*/  LDC R17, c[0x0][0x3b0] ;  /* 0x0000ec00ff117b82 */ /* 0x002e620000000800 */
[----:B------:R0:W-:Y:S01]  /*2da40*/  STL [R1+0x478], R16 ;  /* 0x0004781001007387 */ /* 0x0001e20000100800 */
[----:B------:R-:W-:-:S03]  /*2da50*/  IMAD R15, R9, R19, RZ ;  /* 0x00000013090f7224 */ /* 0x000fc600078e02ff */
[----:B------:R-:W2:Y:S04]  /*2da60*/  LDL.LU R19, [R1+0x430] ;  /* 0x0004300001137983 */ /* 0x000ea80000300800 */
[----:B------:R0:W-:Y:S02]  /*2da70*/  STL [R1+0x480], R15 ;  /* 0x0004800f01007387 */ /* 0x0001e40000100800 */
[----:B0-----:R-:W0:Y:S08]  /*2da80*/  LDC R16, c[0x0][0x3b0] ;  /* 0x0000ec00ff107b82 */ /* 0x001e300000000800 */
[----:B------:R-:W0:Y:S01]  /*2da90*/  LDC R15, c[0x0][0x3b0] ;  /* 0x0000ec00ff0f7b82 */ /* 0x000e220000000800 */
[----:B---3--:R-:W-:-:S02]  /*2daa0*/  SEL R9, R8, R89, !P3 ;  /* 0x0000005908097207 */ /* 0x008fc40005800000 */
[----:B------:R-:W3:Y:S03]  /*2dab0*/  LDL.LU R89, [R1+0x3dc] ;  /* 0x0003dc0001597983 */ /* 0x000ee60000300800 */
[----:B------:R-:W-:Y:S02]  /*2dac0*/  IMAD R9, R9, R14, RZ ;  /* 0x0000000e09097224 */ /* 0x000fe400078e02ff */
[----:B------:R-:W0:Y:S03]  /*2dad0*/  LDC R14, c[0x0][0x3b0] ;  /* 0x0000ec00ff0e7b82 */ /* 0x000e260000000800 */
[----:B------:R-:W-:Y:S01]  /*2dae0*/  STL [R1+0x454], R9 ;  /* 0x0004540901007387 */ /* 0x000fe20000100800 */
[C---:B----4-:R-:W-:Y:S02]  /*2daf0*/  SEL R13, R8.reuse, R13, !P3 ;  /* 0x0000000d080d7207 */ /* 0x050fe40005800000 */
[----:B------:R-:W-:-:S03]  /*2db00*/  SEL R12, R8, R12, !P3 ;  /* 0x0000000c080c7207 */ /* 0x000fc60005800000 */
[----:B------:R-:W-:Y:S02]  /*2db10*/  IMAD R13, R13, R20, RZ ;  /* 0x000000140d0d7224 */ /* 0x000fe400078e02ff */
[----:B------:R-:W4:Y:S01]  /*2db20*/  LDC R20, c[0x0][0x3b0] ;  /* 0x0000ec00ff147b82 */ /* 0x000f220000000800 */
[----:B------:R-:W-:Y:S01]  /*2db30*/  IMAD R12, R12, R21, RZ ;  /* 0x000000150c0c7224 */ /* 0x000fe200078e02ff */
[C---:B--2---:R-:W-:Y:S01]  /*2db40*/  SEL R11, R8.reuse, R11, !P3 ;  /* 0x0000000b080b7207 */ /* 0x044fe20005800000 */
[----:B------:R2:W-:Y:S05]  /*2db50*/  STL [R1+0x430], R13 ;  /* 0x0004300d01007387 */ /* 0x0005ea0000100800 */
[----:B------:R-:W3:Y:S01]  /*2db60*/  LDC R21, c[0x0][0x3b0] ;  /* 0x0000ec00ff157b82 */ /* 0x000ee20000000800 */
[----:B------:R-:W-:Y:S01]  /*2db70*/  IMAD R11, R11, R22, RZ ;  /* 0x000000160b0b7224 */ /* 0x000fe200078e02ff */
[----:B------:R-:W-:Y:S01]  /*2db80*/  SEL R10, R8, R10, !P3 ;  /* 0x0000000a080a7207 */ /* 0x000fe20005800000 */
[----:B------:R0:W-:Y:S05]  /*2db90*/  STL [R1+0x438], R12 ;  /* 0x0004380c01007387 */ /* 0x0001ea0000100800 */
[----:B--2---:R-:W2:Y:S01]  /*2dba0*/  LDC R13, c[0x0][0x3b0] ;  /* 0x0000ec00ff0d7b82 */ /* 0x004ea20000000800 */
[----:B------:R-:W-:Y:S01]  /*2dbb0*/  IMAD R10, R10, R23, RZ ;  /* 0x000000170a0a7224 */ /* 0x000fe200078e02ff */
[C---:B------:R-:W-:Y:S01]  /*2dbc0*/  SEL R9, R8.reuse, R19, !P3 ;  /* 0x0000001308097207 */ /* 0x040fe20005800000 */
[----:B------:R1:W-:Y:S01]  /*2dbd0*/  STL [R1+0x448], R11 ;  /* 0x0004480b01007387 */ /* 0x0003e20000100800 */
[----:B0-----:R-:W-:-:S04]  /*2dbe0*/  SEL R12, R8, R84, !P3 ;  /* 0x00000054080c7207 */ /* 0x001fc80005800000 */
[----:B------:R-:W0:Y:S01]  /*2dbf0*/  LDC R19, c[0x0][0x3b0] ;  /* 0x0000ec00ff137b82 */ /* 0x000e220000000800 */
[----:B------:R-:W-:Y:S01]  /*2dc00*/  IMAD R9, R9, R24, RZ ;  /* 0x0000001809097224 */ /* 0x000fe200078e02ff */
[----:B------:R-:W2:Y:S01]  /*2dc10*/  LDL.LU R22, [R1+0x3c8] ;  /* 0x0003c80001167983 */ /* 0x000ea20000300800 */
[----:B------:R-:W-:Y:S01]  /*2dc20*/  IMAD R15, R12, R15, RZ ;  /* 0x0000000f0c0f7224 */ /* 0x000fe200078e02ff */
[C---:B-1----:R-:W-:Y:S02]  /*2dc30*/  SEL R11, R8.reuse, R26, !P3 ;  /* 0x0000001a080b7207 */ /* 0x042fe40005800000 */
[----:B------:R1:W-:Y:S02]  /*2dc40*/  STL [R1+0x458], R10 ;  /* 0x0004580a01007387 */ /* 0x0003e40000100800 */
[----:B------:R-:W0:Y:S02]  /*2dc50*/  LDC R23, c[0x0][0x3b0] ;  /* 0x0000ec00ff177b82 */ /* 0x000e240000000800 */
[----:B------:R4:W-:Y:S04]  /*2dc60*/  STL [R1+0x464], R9 ;  /* 0x0004640901007387 */ /* 0x0009e80000100800 */
[----:B------:R-:W2:Y:S02]  /*2dc70*/  LDL.LU R12, [R1+0x3d8] ;  /* 0x0003d800010c7983 */ /* 0x000ea40000300800 */
[----:B------:R-:W0:Y:S01]  /*2dc80*/  LDC R24, c[0x0][0x3b0] ;  /* 0x0000ec00ff187b82 */ /* 0x000e220000000800 */
[C---:B-1----:R-:W-:Y:S01]  /*2dc90*/  SEL R10, R8.reuse, R7, !P3 ;  /* 0x00000007080a7207 */ /* 0x042fe20005800000 */
[----:B------:R-:W-:Y:S01]  /*2dca0*/  IMAD R7, R11, R16, RZ ;  /* 0x000000100b077224 */ /* 0x000fe200078e02ff */
[----:B------:R1:W-:Y:S04]  /*2dcb0*/  STL [R1+0x404], R15 ;  /* 0x0004040f01007387 */ /* 0x0003e80000100800 */
[----:B------:R-:W2:Y:S01]  /*2dcc0*/  LDL.LU R11, [R1+0x3d0] ;  /* 0x0003d000010b7983 */ /* 0x000ea20000300800 */
[----:B----4-:R-:W-:Y:S01]  /*2dcd0*/  SEL R9, R8, R88, !P3 ;  /* 0x0000005808097207 */ /* 0x010fe20005800000 */
[----:B------:R-:W4:Y:S02]  /*2dce0*/  LDC R16, c[0x0][0x3b0] ;  /* 0x0000ec00ff107b82 */ /* 0x000f240000000800 */
[----:B------:R1:W-:Y:S02]  /*2dcf0*/  STL [R1+0x408], R7 ;  /* 0x0004080701007387 */ /* 0x0003e40000100800 */
[----:B-1----:R-:W-:-:S02]  /*2dd00*/  IMAD R15, R10, R17, RZ ;  /* 0x000000110a0f7224 */ /* 0x002fc400078e02ff */
[----:B------:R-:W4:Y:S02]  /*2dd10*/  LDL.LU R10, [R1+0x3cc] ;  /* 0x0003cc00010a7983 */ /* 0x000f240000300800 */
[----:B------:R-:W1:Y:S01]  /*2dd20*/  LDC R17, c[0x0][0x3b0] ;  /* 0x0000ec00ff117b82 */ /* 0x000e620000000800 */
[----:B------:R-:W-:Y:S01]  /*2dd30*/  IMAD R7, R9, R18, RZ ;  /* 0x0000001209077224 */ /* 0x000fe200078e02ff */
[----:B------:R0:W-:Y:S06]  /*2dd40*/  STL [R1+0x40c], R15 ;  /* 0x00040c0f01007387 */ /* 0x0001ec0000100800 */
[----:B------:R-:W1:Y:S01]  /*2dd50*/  LDC R18, c[0x0][0x3b0] ;  /* 0x0000ec00ff127b82 */ /* 0x000e620000000800 */
[----:B------:R0:W-:Y:S04]  /*2dd60*/  STL [R1+0x42c], R7 ;  /* 0x00042c0701007387 */ /* 0x0001e80000100800 */
[----:B------:R-:W4:Y:S03]  /*2dd70*/  LDL.LU R84, [R1+0x3a8] ;  /* 0x0003a80001547983 */ /* 0x000f260000300800 */
[----:B0-----:R-:W0:Y:S01]  /*2dd80*/  LDC R15, c[0x0][0x3b0] ;  /* 0x0000ec00ff0f7b82 */ /* 0x001e220000000800 */
[----:B------:R-:W4:Y:S04]  /*2dd90*/  LDL.LU R7, [R1+0x338] ;  /* 0x0003380001077983 */ /* 0x000f280000300800 */
[----:B------:R-:W4:Y:S03]  /*2dda0*/  LDL.LU R88, [R1+0x330] ;  /* 0x0003300001587983 */ /* 0x000f260000300800 */
[----:B------:R-:W0:Y:S01]  /*2ddb0*/  LDC R26, c[0x0][0x3b0] ;  /* 0x0000ec00ff1a7b82 */ /* 0x000e220000000800 */
[----:B---3--:R-:W-:-:S02]  /*2ddc0*/  SEL R9, R8, R89, !P3 ;  /* 0x0000005908097207 */ /* 0x008fc40005800000 */
[----:B------:R-:W3:Y:S03]  /*2ddd0*/  LDL.LU R89, [R1+0x334] ;  /* 0x0003340001597983 */ /* 0x000ee60000300800 */
[----:B------:R-:W-:Y:S02]  /*2dde0*/  IMAD R9, R9, R25, RZ ;  /* 0x0000001909097224 */ /* 0x000fe400078e02ff */
[----:B------:R-:W0:Y:S03]  /*2ddf0*/  LDC R25, c[0x0][0x3b0] ;  /* 0x0000ec00ff197b82 */ /* 0x000e260000000800 */
[----:B------:R2:W-:Y:S02]  /*2de00*/  STL [R1+0x3dc], R9 ;  /* 0x0003dc0901007387 */ /* 0x0005e40000100800 */
[----:B--2---:R-:W-:-:S03]  /*2de10*/  SEL R9, R8, R22, !P3 ;  /* 0x0000001608097207 */ /* 0x004fc60005800000 */
[----:B------:R-:W2:Y:S01]  /*2de20*/  LDC R22, c[0x0][0x3b0] ;  /* 0x0000ec00ff167b82 */ /* 0x000ea20000000800 */
[----:B------:R-:W-:-:S05]  /*2de30*/  SEL R12, R8, R12, !P3 ;  /* 0x0000000c080c7207 */ /* 0x000fca0005800000 */
[----:B------:R-:W-:Y:S01]  /*2de40*/  IMAD R12, R12, R14, RZ ;  /* 0x0000000e0c0c7224 */ /* 0x000fe200078e02ff */
[----:B------:R-:W-:-:S04]  /*2de50*/  SEL R11, R8, R11, !P3 ;  /* 0x0000000b080b7207 */ /* 0x000fc80005800000 */
[----:B------:R0:W-:Y:S01]  /*2de60*/  STL [R1+0x3c8], R12 ;  /* 0x0003c80c01007387 */ /* 0x0001e20000100800 */
[----:B------:R-:W-:Y:S01]  /*2de70*/  IMAD R11, R11, R20, RZ ;  /* 0x000000140b0b7224 */ /* 0x000fe200078e02ff */
[----:B----4-:R-:W-:Y:S02]  /*2de80*/  SEL R10, R8, R10, !P3 ;  /* 0x0000000a080a7207 */ /* 0x010fe40005800000 */
[----:B0-----:R-:W4:Y:S03]  /*2de90*/  LDL.LU R12, [R1+0x354] ;  /* 0x00035400010c7983 */ /* 0x001f260000300800 */
[----:B------:R-:W-:Y:S01]  /*2dea0*/  IMAD R10, R10, R21, RZ ;  /* 0x000000150a0a7224 */ /* 0x000fe200078e02ff */
[----:B------:R0:W-:Y:S01]  /*2deb0*/  STL [R1+0x3cc], R11 ;  /* 0x0003cc0b01007387 */ /* 0x0001e20000100800 */
[----:B------:R-:W-:-:S03]  /*2dec0*/  IMAD R9, R9, R13, RZ ;  /* 0x0000000d09097224 */ /* 0x000fc600078e02ff */
[----:B0-----:R-:W2:Y:S04]  /*2ded0*/  LDL.LU R11, [R1+0x37c] ;  /* 0x00037c00010b7983 */ /* 0x001ea80000300800 */
[----:B------:R0:W-:Y:S04]  /*2dee0*/  STL [R1+0x3d0], R10 ;  /* 0x0003d00a01007387 */ /* 0x0001e80000100800 */
[----:B0-----:R-:W2:Y:S04]  /*2def0*/  LDL.LU R10, [R1+0x394] ;  /* 0x00039400010a7983 */ /* 0x001ea80000300800 */
[----:B------:R-:W2:Y:S04]  /*2df00*/  LDL.LU R13, [R1+0x340] ;  /* 0x00034000010d7983 */ /* 0x000ea80000300800 */
[----:B------:R0:W-:Y:S04]  /*2df10*/  STL [R1+0x3d8], R9 ;  /* 0x0003d80901007387 */ /* 0x0001e80000100800 */
[----:B0-----:R-:W3:Y:S01]  /*2df20*/  LDL.LU R9, [R1+0x3a4] ;  /* 0x0003a40001097983 */ /* 0x001ee20000300800 */
[----:B--2---:R-:W-:-:S05]  /*2df30*/  SEL R13, R8, R13, !P3 ;  /* 0x0000000d080d7207 */ /* 0x004fca0005800000 */
[----:B------:R-:W-:-:S05]  /*2df40*/  IMAD R13, R13, R16, RZ ;  /* 0x000000100d0d7224 */ /* 0x000fca00078e02ff */
[----:B------:R0:W-:Y:S04]  /*2df50*/  STL [R1+0x340], R13 ;  /* 0x0003400d01007387 */ /* 0x0001e80000100800 */
[----:B0-----:R-:W2:Y:S01]  /*2df60*/  LDL.LU R13, [R1+0x3b8] ;  /* 0x0003b800010d7983 */ /* 0x001ea20000300800 */
[C---:B----4-:R-:W-:Y:S02]  /*2df70*/  SEL R12, R8.reuse, R12, !P3 ;  /* 0x0000000c080c7207 */ /* 0x050fe40005800000 */
[C---:B------:R-:W-:Y:S02]  /*2df80*/  SEL R11, R8.reuse, R11, !P3 ;  /* 0x0000000b080b7207 */ /* 0x040fe40005800000 */
[----:B------:R-:W-:Y:S01]  /*2df90*/  SEL R10, R8, R10, !P3 ;  /* 0x0000000a080a7207 */ /* 0x000fe20005800000 */
[----:B------:R-:W-:-:S02]  /*2dfa0*/  IMAD R12, R12, R15, RZ ;  /* 0x0000000f0c0c7224 */ /* 0x000fc400078e02ff */
[----:B-1----:R-:W-:Y:S01]  /*2dfb0*/  IMAD R11, R11, R17, RZ ;  /* 0x000000110b0b7224 */ /* 0x002fe200078e02ff */
[----:B---3--:R-:W-:Y:S01]  /*2dfc0*/  SEL R9, R8, R9, !P3 ;  /* 0x0000000908097207 */ /* 0x008fe20005800000 */
[----:B------:R-:W-:Y:S01]  /*2dfd0*/  IMAD R10, R10, R18, RZ ;  /* 0x000000120a0a7224 */ /* 0x000fe200078e02ff */
[----:B------:R0:W-:Y:S04]  /*2dfe0*/  STL [R1+0x37c], R12 ;  /* 0x00037c0c01007387 */ /* 0x0001e80000100800 */
[----:B------:R1:W-:Y:S01]  /*2dff0*/  STL [R1+0x394], R11 ;  /* 0x0003940b01007387 */ /* 0x0003e20000100800 */
[----:B------:R-:W-:Y:S01]  /*2e000*/  IMAD R9, R9, R19, RZ ;  /* 0x0000001309097224 */ /* 0x000fe200078e02ff */
[C---:B0-----:R-:W-:Y:S02]  /*2e010*/  SEL R12, R8.reuse, R84, !P3 ;  /* 0x00000054080c7207 */ /* 0x041fe40005800000 */
[----:B------:R0:W-:Y:S01]  /*2e020*/  STL [R1+0x3a4], R10 ;  /* 0x0003a40a01007387 */ /* 0x0001e20000100800 */
[----:B-1----:R-:W-:-:S02]  /*2e030*/  SEL R11, R8, R7, !P3 ;  /* 0x00000007080b7207 */ /* 0x002fc40005800000 */
[----:B------:R-:W-:Y:S01]  /*2e040*/  IMAD R7, R12, R24, RZ ;  /* 0x000000180c077224 */ /* 0x000fe200078e02ff */
[----:B------:R1:W-:Y:S01]  /*2e050*/  STL [R1+0x9e8], R9 ;  /* 0x0009e80901007387 */ /* 0x0003e20000100800 */
[C---:B0-----:R-:W-:Y:S01]  /*2e060*/  SEL R10, R8.reuse, R88, !P3 ;  /* 0x00000058080a7207 */ /* 0x041fe20005800000 */
[----:B------:R-:W-:Y:S01]  /*2e070*/  IMAD R88, R11, R25, RZ ;  /* 0x000000190b587224 */ /* 0x000fe200078e02ff */
[----:B-1----:R-:W-:Y:S02]  /*2e080*/  SEL R9, R8, R89, !P3 ;  /* 0x0000005908097207 */ /* 0x002fe40005800000 */
[----:B------:R-:W0:Y:S01]  /*2e090*/  LDC R89, c[0x0][0x3b0] ;  /* 0x0000ec00ff597b82 */ /* 0x000e220000000800 */
[----:B------:R-:W-:Y:S02]  /*2e0a0*/  PRMT R73, RZ, 0x7610, R73 ;  /* 0x00007610ff497816 */ /* 0x000fe40000000049 */
[----:B------:R-:W-:Y:S02]  /*2e0b0*/  PRMT R72, RZ, 0x7610, R72 ;  /* 0x00007610ff487816 */ /* 0x000fe40000000048 */
[----:B------:R-:W-:-:S02]  /*2e0c0*/  PRMT R71, RZ, 0x7610, R71 ;  /* 0x00007610ff477816 */ /* 0x000fc40000000047 */
[----:B------:R-:W-:Y:S02]  /*2e0d0*/  PRMT R70, RZ, 0x7610, R70 ;  /* 0x00007610ff467816 */ /* 0x000fe40000000046 */
[----:B--2---:R-:W-:-:S05]  /*2e0e0*/  SEL R13, R8, R13, !P3 ;  /* 0x0000000d080d7207 */ /* 0x004fca0005800000 */
[----:B------:R-:W-:-:S05]  /*2e0f0*/  IMAD R84, R13, R23, RZ ;  /* 0x000000170d547224 */ /* 0x000fca00078e02ff */
[----:B------:R-:W-:Y:S04]  /*2e100*/  STL [R1+0x3a8], R84 ;  /* 0x0003a85401007387 */ /* 0x000fe80000100800 */
[----:B------:R-:W-:Y:S04]  /*2e110*/  STL [R1+0x3b8], R7 ;  /* 0x0003b80701007387 */ /* 0x000fe80000100800 */
[----:B------:R1:W-:Y:S02]  /*2e120*/  STL [R1+0xa20], R88 ;  /* 0x000a205801007387 */ /* 0x0003e40000100800 */
[----:B-1----:R-:W0:Y:S01]  /*2e130*/  LDC R88, c[0x0][0x3b0] ;  /* 0x0000ec00ff587b82 */ /* 0x002e220000000800 */
[----:B------:R-:W-:-:S02]  /*2e140*/  IMAD R84, R10, R26, RZ ;  /* 0x0000001a0a547224 */ /* 0x000fc400078e02ff */
[----:B------:R-:W-:-:S03]  /*2e150*/  IMAD R7, R9, R22, RZ ;  /* 0x0000001609077224 */ /* 0x000fc600078e02ff */
[----:B------:R-:W-:Y:S04]  /*2e160*/  STL [R1+0xa28], R84 ;  /* 0x000a285401007387 */ /* 0x000fe80000100800 */
[----:B------:R1:W-:Y:S04]  /*2e170*/  STL [R1+0xa40], R7 ;  /* 0x000a400701007387 */ /* 0x0003e80000100800 */
[----:B0-----:R0:W-:Y:S04]  /*2e180*/  STL.64 [R1+0x5390], R88 ;  /* 0x0053905801007387 */ /* 0x0011e80000100a00 */
[----:B-1----:R-:W2:Y:S04]  /*2e190*/  LDL.LU R7, [R1+0x3ec] ;  /* 0x0003ec0001077983 */ /* 0x002ea80000300800 */
[----:B0-----:R-:W3:Y:S04]  /*2e1a0*/  LDL.LU R88, [R1+0x154] ;  /* 0x0001540001587983 */ /* 0x001ee80000300800 */
[----:B------:R-:W4:Y:S04]  /*2e1b0*/  LDL.LU R89, [R1+0x150] ;  /* 0x0001500001597983 */ /* 0x000f280000300800 */
[----:B------:R-:W-:Y:S04]  /*2e1c0*/  STL.64 [R1+0x54f8], R72 ;  /* 0x0054f84801007387 */ /* 0x000fe80000100a00 */
[----:B------:R0:W-:Y:S04]  /*2e1d0*/  STL.64 [R1+0x54e0], R70 ;  /* 0x0054e04601007387 */ /* 0x0001e80000100a00 */
[----:B0-----:R-:W4:Y:S04]  /*2e1e0*/  LDL.LU R70, [R1+0x164] ;  /* 0x0001640001467983 */ /* 0x001f280000300800 */
[----:B------:R-:W4:Y:S01]  /*2e1f0*/  LDL.LU R71, [R1+0x160] ;  /* 0x0001600001477983 */ /* 0x000f220000300800 */
[----:B------:R-:W-:-:S02]  /*2e200*/  PRMT R69, RZ, 0x7610, R69 ;  /* 0x00007610ff457816 */ /* 0x000fc40000000045 */
[----:B------:R-:W-:Y:S02]  /*2e210*/  PRMT R68, RZ, 0x7610, R68 ;  /* 0x00007610ff447816 */ /* 0x000fe40000000044 */
[----:B------:R-:W-:Y:S02]  /*2e220*/  PRMT R67, RZ, 0x7610, R67 ;  /* 0x00007610ff437816 */ /* 0x000fe40000000043 */
[----:B------:R-:W-:Y:S02]  /*2e230*/  PRMT R66, RZ, 0x7610, R66 ;  /* 0x00007610ff427816 */ /* 0x000fe40000000042 */
[----:B------:R-:W-:Y:S02]  /*2e240*/  PRMT R65, RZ, 0x7610, R65 ;  /* 0x00007610ff417816 */ /* 0x000fe40000000041 */
[----:B------:R-:W-:Y:S01]  /*2e250*/  PRMT R64, RZ, 0x7610, R64 ;  /* 0x00007610ff407816 */ /* 0x000fe20000000040 */
[----:B------:R-:W-:Y:S01]  /*2e260*/  STL.64 [R1+0x54f0], R68 ;  /* 0x0054f04401007387 */ /* 0x000fe20000100a00 */
[----:B------:R-:W-:-:S02]  /*2e270*/  PRMT R63, RZ, 0x7610, R63 ;  /* 0x00007610ff3f7816 */ /* 0x000fc4000000003f */
[----:B------:R-:W-:Y:S01]  /*2e280*/  PRMT R62, RZ, 0x7610, R62 ;  /* 0x00007610ff3e7816 */ /* 0x000fe2000000003e */
[----:B------:R-:W-:Y:S01]  /*2e290*/  STL.64 [R1+0x54e8], R66 ;  /* 0x0054e84201007387 */ /* 0x000fe20000100a00 */
[----:B------:R-:W-:Y:S02]  /*2e2a0*/  PRMT R61, RZ, 0x7610, R61 ;  /* 0x00007610ff3d7816 */ /* 0x000fe4000000003d */
[----:B------:R-:W-:Y:S01]  /*2e2b0*/  PRMT R60, RZ, 0x7610, R60 ;  /* 0x00007610ff3c7816 */ /* 0x000fe2000000003c */
[----:B------:R0:W-:Y:S01]  /*2e2c0*/  STL.64 [R1+0x54d0], R64 ;  /* 0x0054d04001007387 */ /* 0x0001e20000100a00 */
[----:B------:R-:W-:Y:S02]  /*2e2d0*/  PRMT R59, RZ, 0x7610, R59 ;  /* 0x00007610ff3b7816 */ /* 0x000fe4000000003b */
[----:B------:R-:W-:Y:S02]  /*2e2e0*/  PRMT R58, RZ, 0x7610, R58 ;  /* 0x00007610ff3a7816 */ /* 0x000fe4000000003a */
[----:B------:R-:W-:-:S02]  /*2e2f0*/  PRMT R57, RZ, 0x7610, R57 ;  /* 0x00007610ff397816 */ /* 0x000fc40000000039 */
[----:B------:R-:W-:Y:S02]  /*2e300*/  PRMT R56, RZ, 0x7610, R56 ;  /* 0x00007610ff387816 */ /* 0x000fe40000000038 */
[----:B------:R-:W-:Y:S01]  /*2e310*/  PRMT R55, RZ, 0x7610, R55 ;  /* 0x00007610ff377816 */ /* 0x000fe20000000037 */
[----:B0-----:R-:W4:Y:S01]  /*2e320*/  LDL.LU R65, [R1+0x148] ;  /* 0x0001480001417983 */ /* 0x001f220000300800 */
[----:B------:R-:W-:-:S03]  /*2e330*/  PRMT R54, RZ, 0x7610, R54 ;  /* 0x00007610ff367816 */ /* 0x000fc60000000036 */
[----:B------:R0:W-:Y:S01]  /*2e340*/  STL.64 [R1+0x54c0], R62 ;  /* 0x0054c03e01007387 */ /* 0x0001e20000100a00 */
[----:B------:R-:W-:Y:S02]  /*2e350*/  PRMT R53, RZ, 0x7610, R53 ;  /* 0x00007610ff357816 */ /* 0x000fe40000000035 */
[----:B------:R-:W-:Y:S02]  /*2e360*/  PRMT R52, RZ, 0x7610, R52 ;  /* 0x00007610ff347816 */ /* 0x000fe40000000034 */
[----:B------:R-:W-:Y:S02]  /*2e370*/  PRMT R51, RZ, 0x7610, R51 ;  /* 0x00007610ff337816 */ /* 0x000fe40000000033 */
[----:B------:R-:W-:Y:S02]  /*2e380*/  PRMT R50, RZ, 0x7610, R50 ;  /* 0x00007610ff327816 */ /* 0x000fe40000000032 */
[----:B------:R-:W-:Y:S01]  /*2e390*/  PRMT R49, RZ, 0x7610, R49 ;  /* 0x00007610ff317816 */ /* 0x000fe20000000031 */
[----:B0-----:R-:W4:Y:S01]  /*2e3a0*/  LDL.LU R62, [R1+0x144] ;  /* 0x00014400013e7983 */ /* 0x001f220000300800 */
[----:B------:R-:W-:-:S03]  /*2e3b0*/  PRMT R48, RZ, 0x7610, R48 ;  /* 0x00007610ff307816 */ /* 0x000fc60000000030 */
[----:B------:R-:W4:Y:S01]  /*2e3c0*/  LDL.LU R63, [R1+0x140] ;  /* 0x00014000013f7983 */ /* 0x000f220000300800 */
[----:B------:R-:W-:-:S03]  /*2e3d0*/  PRMT R47, RZ, 0x7610, R47 ;  /* 0x00007610ff2f7816 */ /* 0x000fc6000000002f */
[----:B------:R-:W-:Y:S01]  /*2e3e0*/  STL.64 [R1+0x54d8], R60 ;  /* 0x0054d83c01007387 */ /* 0x000fe20000100a00 */
[----:B------:R-:W-:-:S03]  /*2e3f0*/  PRMT R46, RZ, 0x7610, R46 ;  /* 0x00007610ff2e7816 */ /* 0x000fc6000000002e */
[----:B------:R-:W-:Y:S01]  /*2e400*/  STL.64 [R1+0x54c8], R58 ;  /* 0x0054c83a01007387 */ /* 0x000fe20000100a00 */
[----:B------:R-:W-:Y:S02]  /*2e410*/  PRMT R45, RZ, 0x7610, R45 ;  /* 0x00007610ff2d7816 */ /* 0x000fe4000000002d */
[----:B------:R-:W-:Y:S01]  /*2e420*/  PRMT R44, RZ, 0x7610, R44 ;  /* 0x00007610ff2c7816 */ /* 0x000fe2000000002c */
[----:B------:R0:W-:Y:S01]  /*2e430*/  STL.64 [R1+0x54b8], R56 ;  /* 0x0054b83801007387 */ /* 0x0001e20000100a00 */
[----:B------:R-:W-:Y:S02]  /*2e440*/  PRMT R43, RZ, 0x7610, R43 ;  /* 0x00007610ff2b7816 */ /* 0x000fe4000000002b */
[----:B------:R-:W-:Y:S01]  /*2e450*/  PRMT R42, RZ, 0x7610, R42 ;  /* 0x00007610ff2a7816 */ /* 0x000fe2000000002a */
[----:B------:R-:W-:Y:S01]  /*2e460*/  STL.64 [R1+0x54b0], R54 ;  /* 0x0054b03601007387 */ /* 0x000fe20000100a00 */
        /* <DEDUP_REMOVED lines=48> */
[----:B------:R-:W-:-:S03]  /*2e770*/  PRMT R9, RZ, 0x7610, R9 ;  /* 0x00007610ff097816 */ /* 0x000fc60000000009 */
[----:B------:R-:W-:Y:S04]  /*2e780*/  STL.64 [R1+0x53f8], R20 ;  /* 0x0053f81401007387 */ /* 0x000fe80000100a00 */
[----:B------:R-:W-:Y:S04]  /*2e790*/  STL.64 [R1+0x53d8], R18 ;  /* 0x0053d81201007387 */ /* 0x000fe80000100a00 */
[----:B------:R-:W-:Y:S04]  /*2e7a0*/  STL.64 [R1+0x53c8], R16 ;  /* 0x0053c81001007387 */ /* 0x000fe80000100a00 */
[----:B------:R-:W-:Y:S04]  /*2e7b0*/  STL.64 [R1+0x53b8], R14 ;  /* 0x0053b80e01007387 */ /* 0x000fe80000100a00 */
[----:B------:R-:W-:Y:S04]  /*2e7c0*/  STL.64 [R1+0x53a8], R12 ;  /* 0x0053a80c01007387 */ /* 0x000fe80000100a00 */
[----:B------:R1:W-:Y:S04]  /*2e7d0*/  STL.64 [R1+0x5398], R10 ;  /* 0x0053980a01007387 */ /* 0x0003e80000100a00 */
[----:B------:R4:W-:Y:S04]  /*2e7e0*/  STL.64 [R1+0x53a0], R8 ;  /* 0x0053a00801007387 */ /* 0x0009e80000100a00 */
[----:B0-----:R-:W4:Y:S04]  /*2e7f0*/  LDL.LU R56, [R1+0x13c] ;  /* 0x00013c0001387983 */ /* 0x001f280000300800 */
[----:B------:R-:W4:Y:S01]  /*2e800*/  LDL.LU R57, [R1+0x134] ;  /* 0x0001340001397983 */ /* 0x000f220000300800 */
[----:B-1----:R-:W-:-:S05]  /*2e810*/  IMAD.WIDE R10, R6, 0x2, R90 ;  /* 0x00000002060a7825 */ /* 0x002fca00078e025a */
[----:B------:R-:W-:Y:S01]  /*2e820*/  STL.64 [R1+0x1e00], R10 ;  /* 0x001e000a01007387 */ /* 0x000fe20000100a00 */
[----:B--2---:R-:W-:Y:S01]  /*2e830*/  SEL R84, R8, R7, !P3 ;  /* 0x0000000708547207 */ /* 0x004fe20005800000 */
[----:B------:R-:W-:-:S04]  /*2e840*/  IMAD.WIDE R6, R6, 0x2, R4 ;  /* 0x0000000206067825 */ /* 0x000fc800078e0204 */
[----:B---3--:R-:W-:-:S04]  /*2e850*/  IMAD.WIDE R12, R88, 0x2, R4 ;  /* 0x00000002580c7825 */ /* 0x008fc800078e0204 */
[----:B----4-:R-:W-:-:S05]  /*2e860*/  IMAD.WIDE R8, R70, 0x2, R4 ;  /* 0x0000000246087825 */ /* 0x010fca00078e0204 */
[----:B------:R0:W-:Y:S04]  /*2e870*/  STL.64 [R1+0x1be0], R8 ;  /* 0x001be00801007387 */ /* 0x0001e80000100a00 */
[----:B------:R-:W-:Y:S01]  /*2e880*/  STL.64 [R1+0x1df8], R6 ;  /* 0x001df80601007387 */ /* 0x000fe20000100a00 */
[----:B------:R-:W-:-:S03]  /*2e890*/  IMAD.WIDE R72, R70, 0x2, R90 ;  /* 0x0000000246487825 */ /* 0x000fc600078e025a */
[----:B------:R-:W2:Y:S01]  /*2e8a0*/  LDL.LU R54, [R1+0x130] ;  /* 0x0001300001367983 */ /* 0x000ea20000300800 */
[----:B------:R-:W-:-:S03]  /*2e8b0*/  IMAD.WIDE R68, R71, 0x2, R90 ;  /* 0x0000000247447825 */ /* 0x000fc600078e025a */
[----:B------:R-:W3:Y:S01]  /*2e8c0*/  LDL.LU R55, [R1+0x12c] ;  /* 0x00012c0001377983 */ /* 0x000ee20000300800 */
[----:B------:R-:W-:-:S03]  /*2e8d0*/  IMAD.WIDE R66, R71, 0x2, R4 ;  /* 0x0000000247427825 */ /* 0x000fc600078e0204 */
[----:B------:R-:W-:Y:S01]  /*2e8e0*/  STL.64 [R1+0x1df0], R72 ;  /* 0x001df04801007387 */ /* 0x000fe20000100a00 */
[----:B------:R-:W-:-:S03]  /*2e8f0*/  IMAD.WIDE R70, R88, 0x2, R90 ;  /* 0x0000000258467825 */ /* 0x000fc600078e025a */
[----:B------:R-:W-:Y:S01]  /*2e900*/  STL.64 [R1+0x1bd8], R68 ;  /* 0x001bd84401007387 */ /* 0x000fe20000100a00 */
[----:B0-----:R-:W-:-:S03]  /*2e910*/  IMAD.WIDE R8, R89, 0x2, R90 ;  /* 0x0000000259087825 */ /* 0x001fc600078e025a */
[----:B------:R-:W-:Y:S04]  /*2e920*/  STL.64 [R1+0x1de0], R12 ;  /* 0x001de00c01007387 */ /* 0x000fe80000100a00 */
[----:B------:R-:W4:Y:S04]  /*2e930*/  LDL.LU R88, [R1+0x128] ;  /* 0x0001280001587983 */ /* 0x000f280000300800 */
[----:B------:R-:W-:Y:S04]  /*2e940*/  STL.64 [R1+0x1bd0], R66 ;  /* 0x001bd04201007387 */ /* 0x000fe80000100a00 */
[----:B------:R0:W-:Y:S02]  /*2e950*/  STL.64 [R1+0x1dd8], R8 ;  /* 0x001dd80801007387 */ /* 0x0001e40000100a00 */
[----:B0-----:R-:W-:-:S02]  /*2e960*/  IMAD.WIDE R8, R89, 0x2, R4 ;  /* 0x0000000259087825 */ /* 0x001fc400078e0204 */
[----:B------:R-:W4:Y:S04]  /*2e970*/  LDL.LU R89, [R1+0x120] ;  /* 0x0001200001597983 */ /* 0x000f280000300800 */
[----:B------:R-:W-:Y:S04]  /*2e980*/  STL.64 [R1+0x1de8], R70 ;  /* 0x001de84601007387 */ /* 0x000fe80000100a00 */
[----:B------:R0:W-:Y:S01]  /*2e990*/  STL.64 [R1+0x1dd0], R8 ;  /* 0x001dd00801007387 */ /* 0x0001e20000100a00 */
[----:B------:R-:W-:-:S04]  /*2e9a0*/  IMAD.WIDE R60, R65, 0x2, R4 ;  /* 0x00000002413c7825 */ /* 0x000fc800078e0204 */
[----:B0-----:R-:W-:-:S05]  /*2e9b0*/  IMAD.WIDE R8, R65, 0x2, R90 ;  /* 0x0000000241087825 */ /* 0x001fca00078e025a */
[----:B------:R0:W-:Y:S01]  /*2e9c0*/  STL.64 [R1+0x1dc8], R8 ;  /* 0x001dc80801007387 */ /* 0x0001e20000100a00 */
[----:B------:R-:W-:-:S03]  /*2e9d0*/  IMAD.WIDE R64, R62, 0x2, R90 ;  /* 0x000000023e407825 */ /* 0x000fc600078e025a */
[----:B------:R-:W4:Y:S04]  /*2e9e0*/  LDL.LU R49, [R1+0x11c] ;  /* 0x00011c0001317983 */ /* 0x000f280000300800 */
[----:B------:R-:W4:Y:S01]  /*2e9f0*/  LDL.LU R47, [R1+0x118] ;  /* 0x00011800012f7983 */ /* 0x000f220000300800 */
[----:B0-----:R-:W-:-:S05]  /*2ea00*/  IMAD.WIDE R8, R62, 0x2, R4 ;  /* 0x000000023e087825 */ /* 0x001fca00078e0204 */
[----:B------:R0:W-:Y:S01]  /*2ea10*/  STL.64 [R1+0x1db0], R8 ;  /* 0x001db00801007387 */ /* 0x0001e20000100a00 */
[----:B------:R-:W-:-:S03]  /*2ea20*/  IMAD.WIDE R58, R63, 0x2, R90 ;  /* 0x000000023f3a7825 */ /* 0x000fc600078e025a */
[----:B------:R-:W-:Y:S01]  /*2ea30*/  STL.64 [R1+0x1dc0], R60 ;  /* 0x001dc03c01007387 */ /* 0x000fe20000100a00 */
[----:B------:R-:W-:-:S03]  /*2ea40*/  IMAD.WIDE R62, R63, 0x2, R4 ;  /* 0x000000023f3e7825 */ /* 0x000fc600078e0204 */
[----:B------:R-:W4:Y:S04]  /*2ea50*/  LDL.LU R45, [R1+0x110] ;  /* 0x00011000012d7983 */ /* 0x000f280000300800 */
[----:B------:R-:W-:Y:S04]  /*2ea60*/  STL.64 [R1+0x1db8], R64 ;  /* 0x001db84001007387 */ /* 0x000fe80000100a00 */
[----:B------:R-:W4:Y:S01]  /*2ea70*/  LDL.LU R43, [R1+0x10c] ;  /* 0x00010c00012b7983 */ /* 0x000f220000300800 */
[----:B------:R-:W-:Y:S02]  /*2ea80*/  PRMT R79, RZ, 0x7610, R79 ;  /* 0x00007610ff4f7816 */ /* 0x000fe4000000004f */
[----:B------:R-:W-:-:S04]  /*2ea90*/  PRMT R78, RZ, 0x7610, R78 ;  /* 0x00007610ff4e7816 */ /* 0x000fc8000000004e */
[----:B------:R-:W4:Y:S04]  /*2eaa0*/  @P4 LDG.E.U16 R79, desc[UR6][R10.64] ;  /* 0x000000060a4f4981 */ /* 0x000f28000c1e1500 */
[----:B------:R1:W4:Y:S01]  /*2eab0*/  @P0 LDG.E.U16 R78, desc[UR6][R6.64] ;  /* 0x00000006064e0981 */ /* 0x000322000c1e1500 */
[----:B0-----:R-:W-:-:S04]  /*2eac0*/  IMAD.WIDE R8, R56, 0x2, R90 ;  /* 0x0000000238087825 */ /* 0x001fc800078e025a */
[----:B------:R-:W-:Y:S01]  /*2ead0*/  IMAD.WIDE R12, R56, 0x2, R4 ;  /* 0x00000002380c7825 */ /* 0x000fe200078e0204 */
[----:B------:R0:W-:Y:S04]  /*2eae0*/  STL.64 [R1+0x1d98], R8 ;  /* 0x001d980801007387 */ /* 0x0001e80000100a00 */
[----:B------:R-:W-:Y:S04]  /*2eaf0*/  STL.64 [R1+0x1da8], R58 ;  /* 0x001da83a01007387 */ /* 0x000fe80000100a00 */
[----:B------:R-:W-:Y:S01]  /*2eb00*/  STL.64 [R1+0x1d90], R12 ;  /* 0x001d900c01007387 */ /* 0x000fe20000100a00 */
[----:B0-----:R-:W-:-:S03]  /*2eb10*/  IMAD.WIDE R8, R57, 0x2, R90 ;  /* 0x0000000239087825 */ /* 0x001fc600078e025a */
[----:B------:R-:W4:Y:S04]  /*2eb20*/  LDL.LU R41, [R1+0x108] ;  /* 0x0001080001297983 */ /* 0x000f280000300800 */
[----:B------:R-:W-:Y:S04]  /*2eb30*/  STL.64 [R1+0x1da0], R62 ;  /* 0x001da03e01007387 */ /* 0x000fe80000100a00 */
[----:B------:R0:W-:Y:S02]  /*2eb40*/  STL.64 [R1+0x1d88], R8 ;  /* 0x001d880801007387 */ /* 0x0001e40000100a00 */
[----:B0-----:R-:W-:-:S05]  /*2eb50*/  IMAD.WIDE R8, R57, 0x2, R4 ;  /* 0x0000000239087825 */ /* 0x001fca00078e0204 */
[----:B------:R3:W-:Y:S04]  /*2eb60*/  STL.64 [R1+0x1d80], R8 ;  /* 0x001d800801007387 */ /* 0x0007e80000100a00 */
[----:B------:R-:W4:Y:S01]  /*2eb70*/  LDL.LU R36, [R1+0x104] ;  /* 0x0001040001247983 */ /* 0x000f220000300800 */
[----:B--2---:R-:W-:-:S04]  /*2eb80*/  IMAD.WIDE R12, R54, 0x2, R4 ;  /* 0x00000002360c7825 */ /* 0x004fc800078e0204 */
[--C-:B---3--:R-:W-:Y:S01]  /*2eb90*/  IMAD.WIDE R8, R55, 0x2, R90.reuse ;  /* 0x0000000237087825 */ /* 0x108fe200078e025a */
[----:B------:R-:W-:Y:S04]  /*2eba0*/  STL.64 [R1+0x1d70], R12 ;  /* 0x001d700c01007387 */ /* 0x000fe80000100a00 */
[----:B------:R-:W2:Y:S01]  /*2ebb0*/  LDL.LU R37, [R1+0xfc] ;  /* 0x0000fc0001257983 */ /* 0x000ea20000300800 */
[----:B------:R-:W-:-:S03]  /*2ebc0*/  IMAD.WIDE R56, R54, 0x2, R90 ;  /* 0x0000000236387825 */ /* 0x000fc600078e025a */
[----:B------:R0:W-:Y:S01]  /*2ebd0*/  STL.64 [R1+0x1d68], R8 ;  /* 0x001d680801007387 */ /* 0x0001e20000100a00 */
[----:B------:R-:W-:-:S03]  /*2ebe0*/  IMAD.WIDE R54, R55, 0x2, R4 ;  /* 0x0000000237367825 */ /* 0x000fc600078e0204 */
[----:B------:R-:W3:Y:S01]  /*2ebf0*/  LDL.LU R35, [R1+0xf8] ;  /* 0x0000f80001237983 */ /* 0x000ee20000300800 */
[----:B----4-:R-:W-:-:S03]  /*2ec00*/  IMAD.WIDE R52, R88, 0x2, R90 ;  /* 0x0000000258347825 */ /* 0x010fc600078e025a */
[----:B------:R-:W-:Y:S01]  /*2ec10*/  STL.64 [R1+0x1d78], R56 ;  /* 0x001d783801007387 */ /* 0x000fe20000100a00 */
[----:B0-----:R-:W-:-:S03]  /*2ec20*/  IMAD.WIDE R8, R88, 0x2, R4 ;  /* 0x0000000258087825 */ /* 0x001fc600078e0204 */
[----:B------:R-:W4:Y:S04]  /*2ec30*/  LDL.LU R88, [R1+0xf4] ;  /* 0x0000f40001587983 */ /* 0x000f280000300800 */
[----:B------:R0:W-:Y:S04]  /*2ec40*/  STL.64 [R1+0x1d50], R8 ;  /* 0x001d500801007387 */ /* 0x0001e80000100a00 */
[----:B------:R-:W-:Y:S01]  /*2ec50*/  STL.64 [R1+0x1d60], R54 ;  /* 0x001d603601007387 */ /* 0x000fe20000100a00 */
[----:B------:R-:W-:-:S04]  /*2ec60*/  IMAD.WIDE R50, R89, 0x2, R90 ;  /* 0x0000000259327825 */ /* 0x000fc800078e025a */
[----:B0-----:R-:W-:Y:S02]  /*2ec70*/  IMAD.WIDE R8, R89, 0x2, R4 ;  /* 0x0000000259087825 */ /* 0x001fe400078e0204 */
[----:B------:R-:W4:Y:S04]  /*2ec80*/  LDL.LU R89, [R1+0xf0] ;  /* 0x0000f00001597983 */ /* 0x000f280000300800 */
[----:B------:R-:W-:Y:S04]  /*2ec90*/  STL.64 [R1+0x1d58], R52 ;  /* 0x001d583401007387 */ /* 0x000fe80000100a00 */
[----:B------:R0:W-:Y:S04]  /*2eca0*/  STL.64 [R1+0x1d40], R8 ;  /* 0x001d400801007387 */ /* 0x0001e80000100a00 */
[----:B------:R-:W-:Y:S01]  /*2ecb0*/  STL.64 [R1+0x1d48], R50 ;  /* 0x001d483201007387 */ /* 0x000fe20000100a00 */
[----:B0-----:R-:W-:-:S04]  /*2ecc0*/  IMAD.WIDE R8, R49, 0x2, R90 ;  /* 0x0000000231087825 */ /* 0x001fc800078e025a */
[----:B------:R-:W-:Y:S01]  /*2ecd0*/  IMAD.WIDE R12, R47, 0x2, R90 ;  /* 0x000000022f0c7825 */ /* 0x000fe200078e025a */
[----:B------:R0:W-:Y:S03]  /*2ece0*/  STL.64 [R1+0x1d38], R8 ;  /* 0x001d380801007387 */ /* 0x0001e60000100a00 */
[--C-:B------:R-:W-:Y:S01]  /*2ecf0*/  IMAD.WIDE R48, R49, 0x2, R4.reuse ;  /* 0x0000000231307825 */ /* 0x100fe200078e0204 */
[----:B------:R-:W-:Y:S03]  /*2ed00*/  STL.64 [R1+0x1d28], R12 ;  /* 0x001d280c01007387 */ /* 0x000fe60000100a00 */
[----:B------:R-:W-:Y:S01]  /*2ed10*/  IMAD.WIDE R46, R47, 0x2, R4 ;  /* 0x000000022f2e7825 */ /* 0x000fe200078e0204 */
[----:B------:R-:W-:Y:S03]  /*2ed20*/  STL.64 [R1+0x1d30], R48 ;  /* 0x001d303001007387 */ /* 0x000fe60000100a00 */
[----:B0-----:R-:W-:-:S04]  /*2ed30*/  IMAD.WIDE R8, R45, 0x2, R90 ;  /* 0x000000022d087825 */ /* 0x001fc800078e025a */
[----:B------:R-:W-:Y:S01]  /*2ed40*/  IMAD.WIDE R44, R45, 0x2, R4 ;  /* 0x000000022d2c7825 */ /* 0x000fe200078e0204 */
[----:B------:R0:W-:Y:S04]  /*2ed50*/  STL.64 [R1+0x1d18], R8 ;  /* 0x001d180801007387 */ /* 0x0001e80000100a00 */
[----:B------:R-:W-:Y:S01]  /*2ed60*/  STL.64 [R1+0x1d20], R46 ;  /* 0x001d202e01007387 */ /* 0x000fe20000100a00 */
[----:B------:R-:W-:-:S03]  /*2ed70*/  IMAD.WIDE R38, R43, 0x2, R90 ;  /* 0x000000022b267825 */ /* 0x000fc600078e025a */
[----:B------:R-:W-:Y:S01]  /*2ed80*/  STL.64 [R1+0x5490], R46 ;  /* 0x0054902e01007387 */ /* 0x000fe20000100a00 */
[----:B------:R-:W-:-:S03]  /*2ed90*/  IMAD.WIDE R42, R43, 0x2, R4 ;  /* 0x000000022b2a7825 */ /* 0x000fc600078e0204 */
[----:B------:R-:W-:Y:S04]  /*2eda0*/  STL.64 [R1+0x1d10], R44 ;  /* 0x001d102c01007387 */ /* 0x000fe80000100a00 */
[----:B------:R-:W-:Y:S01]  /*2edb0*/  STL.64 [R1+0x5480], R44 ;  /* 0x0054802c01007387 */ /* 0x000fe20000100a00 */
[----:B-1----:R-:W-:-:S04]  /*2edc0*/  IMAD.WIDE R6, R2, 0x2, R90 ;  /* 0x0000000202067825 */ /* 0x002fc800078e025a */
[----:B------:R-:W-:-:S04]  /*2edd0*/  IMAD.WIDE R28, R3, 0x2, R4 ;  /* 0x00000002031c7825 */ /* 0x000fc800078e0204 */
[----:B------:R-:W-:-:S04]  /*2ede0*/  IMAD.WIDE R26, R2, 0x2, R4 ;  /* 0x00000002021a7825 */ /* 0x000fc800078e0204 */
[----:B------:R-:W-:-:S04]  /*2edf0*/  IMAD.WIDE R24, R93, 0x2, R4 ;  /* 0x000000025d187825 */ /* 0x000fc800078e0204 */
[----:B0-----:R-:W-:-:S05]  /*2ee00*/  IMAD.WIDE R8, R41, 0x2, R90 ;  /* 0x0000000229087825 */ /* 0x001fca00078e025a */
[----:B------:R0:W-:Y:S01]  /*2ee10*/  STL.64 [R1+0x1cf8], R8 ;  /* 0x001cf80801007387 */ /* 0x0001e20000100a00 */
[----:B------:R-:W-:-:S03]  /*2ee20*/  IMAD.WIDE R40, R41, 0x2, R4 ;  /* 0x0000000229287825 */ /* 0x000fc600078e0204 */
[----:B------:R-:W-:Y:S04]  /*2ee30*/  STL.64 [R1+0x1d08], R38 ;  /* 0x001d082601007387 */ /* 0x000fe80000100a00 */
[----:B------:R-:W-:Y:S01]  /*2ee40*/  STL.64 [R1+0x1d00], R42 ;  /* 0x001d002a01007387 */ /* 0x000fe20000100a00 */
[----:B0-----:R-:W-:-:S04]  /*2ee50*/  IMAD.WIDE R8, R36, 0x2, R90 ;  /* 0x0000000224087825 */ /* 0x001fc800078e025a */
[----:B------:R-:W-:Y:S01]  /*2ee60*/  IMAD.WIDE R12, R36, 0x2, R4 ;  /* 0x00000002240c7825 */ /* 0x000fe200078e0204 */
[----:B------:R-:W-:Y:S04]  /*2ee70*/  STL.64 [R1+0x1ce8], R8 ;  /* 0x001ce80801007387 */ /* 0x000fe80000100a00 */
[----:B------:R-:W-:Y:S04]  /*2ee80*/  STL.64 [R1+0x1cf0], R40 ;  /* 0x001cf02801007387 */ /* 0x000fe80000100a00 */
[----:B------:R0:W-:Y:S01]  /*2ee90*/  STL.64 [R1+0x1ce0], R12 ;  /* 0x001ce00c01007387 */ /* 0x0001e20000100a00 */
[----:B------:R-:W-:-:S04]  /*2eea0*/  IMAD.WIDE R20, R92, 0x2, R90 ;  /* 0x000000025c147825 */ /* 0x000fc800078e025a */
[----:B------:R-:W-:-:S04]  /*2eeb0*/  IMAD.WIDE R22, R92, 0x2, R4 ;  /* 0x000000025c167825 */ /* 0x000fc800078e0204 */
[----:B------:R-:W-:-:S04]  /*2eec0*/  IMAD.WIDE R18, R86, 0x2, R4 ;  /* 0x0000000256127825 */ /* 0x000fc800078e0204 */
[----:B------:R-:W-:-:S04]  /*2eed0*/  IMAD.WIDE R16, R85, 0x2, R4 ;  /* 0x0000000255107825 */ /* 0x000fc800078e0204 */
[----:B------:R-:W-:Y:S01]  /*2eee0*/  IMAD.WIDE R14, R83, 0x2, R4 ;  /* 0x00000002530e7825 */ /* 0x000fe200078e0204 */
[----:B------:R-:W-:-:S03]  /*2eef0*/  PRMT R77, RZ, 0x7610, R77 ;  /* 0x00007610ff4d7816 */ /* 0x000fc6000000004d */
[----:B0-----:R-:W-:-:S03]  /*2ef00*/  IMAD.WIDE R12, R82, 0x2, R4 ;  /* 0x00000002520c7825 */ /* 0x001fc600078e0204 */
[----:B------:R-:W4:Y:S01]  /*2ef10*/  @P4 LDG.E.U16 R77, desc[UR6][R72.64] ;  /* 0x00000006484d4981 */ /* 0x000f22000c1e1500 */
[----:B------:R-:W-:-:S04]  /*2ef20*/  IMAD.WIDE R10, R81, 0x2, R4 ;  /* 0x00000002510a7825 */ /* 0x000fc800078e0204 */
[----:B--2---:R-:W-:-:S05]  /*2ef30*/  IMAD.WIDE R8, R37, 0x2, R90 ;  /* 0x0000000225087825 */ /* 0x004fca00078e025a */
[----:B------:R3:W-:Y:S01]  /*2ef40*/  STL.64 [R1+0x1cd8], R8 ;  /* 0x001cd80801007387 */ /* 0x0007e20000100a00 */
[----:B------:R-:W-:-:S04]  /*2ef50*/  IMAD.WIDE R36, R37, 0x2, R4 ;  /* 0x0000000225247825 */ /* 0x000fc800078e0204 */
[----:B---3--:R-:W-:-:S04]  /*2ef60*/  IMAD.WIDE R8, R35, 0x2, R90 ;  /* 0x0000000223087825 */ /* 0x008fc800078e025a */
[----:B------:R-:W-:Y:S01]  /*2ef70*/  IMAD.WIDE R34, R35, 0x2, R4 ;  /* 0x0000000223227825 */ /* 0x000fe200078e0204 */
[----:B------:R0:W-:Y:S04]  /*2ef80*/  STL.64 [R1+0x1cc8], R8 ;  /* 0x001cc80801007387 */ /* 0x0001e80000100a00 */
[----:B------:R-:W-:Y:S01]  /*2ef90*/  STL.64 [R1+0x1cd0], R36 ;  /* 0x001cd02401007387 */ /* 0x000fe20000100a00 */
[----:B----4-:R-:W-:-:S03]  /*2efa0*/  IMAD.WIDE R30, R88, 0x2, R90 ;  /* 0x00000002581e7825 */ /* 0x010fc600078e025a */
[----:B------:R-:W-:Y:S04]  /*2efb0*/  STL.64 [R1+0x5458], R36 ;  /* 0x0054582401007387 */ /* 0x000fe80000100a00 */
[----:B------:R-:W-:Y:S01]  /*2efc0*/  STL.64 [R1+0x1cc0], R34 ;  /* 0x001cc02201007387 */ /* 0x000fe20000100a00 */
[----:B0-----:R-:W-:-:S03]  /*2efd0*/  IMAD.WIDE R8, R89, 0x2, R90 ;  /* 0x0000000259087825 */ /* 0x001fc600078e025a */
[----:B------:R-:W-:Y:S04]  /*2efe0*/  STL.64 [R1+0x5448], R34 ;  /* 0x0054482201007387 */ /* 0x000fe80000100a00 */
[----:B------:R0:W-:Y:S01]  /*2eff0*/  STL.64 [R1+0x1ca8], R8 ;  /* 0x001ca80801007387 */ /* 0x0001e20000100a00 */
[----:B------:R-:W-:-:S03]  /*2f000*/  IMAD.WIDE R32, R88, 0x2, R4 ;  /* 0x0000000258207825 */ /* 0x000fc600078e0204 */
[----:B------:R-:W-:Y:S01]  /*2f010*/  STL.64 [R1+0x1cb8], R30 ;  /* 0x001cb81e01007387 */ /* 0x000fe20000100a00 */
[----:B0-----:R-:W-:-:S05]  /*2f020*/  IMAD.WIDE R8, R89, 0x2, R4 ;  /* 0x0000000259087825 */ /* 0x001fca00078e0204 */
[----:B------:R0:W-:Y:S04]  /*2f030*/  STL.64 [R1+0x1ca0], R8 ;  /* 0x001ca00801007387 */ /* 0x0001e80000100a00 */
[----:B------:R-:W-:Y:S04]  /*2f040*/  STL.64 [R1+0x1cb0], R32 ;  /* 0x001cb02001007387 */ /* 0x000fe80000100a00 */
[----:B------:R-:W-:Y:S01]  /*2f050*/  STL.64 [R1+0x53b0], R78 ;  /* 0x0053b04e01007387 */ /* 0x000fe20000100a00 */
[----:B0-----:R-:W-:-:S04]  /*2f060*/  IMAD.WIDE R8, R3, 0x2, R90 ;  /* 0x0000000203087825 */ /* 0x001fc800078e025a */
[--C-:B------:R-:W-:Y:S01]  /*2f070*/  IMAD.WIDE R2, R93, 0x2, R90.reuse ;  /* 0x000000025d027825 */ /* 0x100fe200078e025a */
[----:B------:R-:W-:Y:S04]  /*2f080*/  STL.64 [R1+0x1c98], R8 ;  /* 0x001c980801007387 */ /* 0x000fe80000100a00 */
[----:B------:R0:W-:Y:S04]  /*2f090*/  STL.64 [R1+0x1c88], R6 ;  /* 0x001c880601007387 */ /* 0x0001e80000100a00 */
[----:B------:R-:W-:Y:S04]  /*2f0a0*/  STL.64 [R1+0x1c90], R28 ;  /* 0x001c901c01007387 */ /* 0x000fe80000100a00 */
[----:B------:R-:W-:Y:S04]  /*2f0b0*/  STL.64 [R1+0x5428], R28 ;  /* 0x0054281c01007387 */ /* 0x000fe80000100a00 */
[----:B------:R1:W-:Y:S01]  /*2f0c0*/  STL.64 [R1+0x1c78], R2 ;  /* 0x001c780201007387 */ /* 0x0003e20000100a00 */
[----:B0-----:R-:W-:-:S03]  /*2f0d0*/  IMAD.WIDE R6, R86, 0x2, R90 ;  /* 0x0000000256067825 */ /* 0x001fc600078e025a */
[----:B------:R-:W-:Y:S01]  /*2f0e0*/  STL.64 [R1+0x1c80], R26 ;  /* 0x001c801a01007387 */ /* 0x000fe20000100a00 */
[----:B------:R-:W-:-:S03]  /*2f0f0*/  IMAD.WIDE R92, R87, 0x2, R90 ;  /* 0x00000002575c7825 */ /* 0x000fc600078e025a */
[----:B------:R-:W-:Y:S04]  /*2f100*/  STL.64 [R1+0x5418], R26 ;  /* 0x0054181a01007387 */ /* 0x000fe80000100a00 */
[----:B------:R-:W-:Y:S01]  /*2f110*/  STL.64 [R1+0x1c70], R24 ;  /* 0x001c701801007387 */ /* 0x000fe20000100a00 */
[----:B-1----:R-:W-:-:S03]  /*2f120*/  IMAD.WIDE R2, R87, 0x2, R4 ;  /* 0x0000000257027825 */ /* 0x002fc600078e0204 */
[----:B------:R-:W-:Y:S04]  /*2f130*/  STL.64 [R1+0x5408], R24 ;  /* 0x0054081801007387 */ /* 0x000fe80000100a00 */
[----:B------:R-:W-:Y:S04]  /*2f140*/  STL.64 [R1+0x1c68], R20 ;  /* 0x001c681401007387 */ /* 0x000fe80000100a00 */
[----:B------:R-:W-:Y:S04]  /*2f150*/  STL.64 [R1+0x1c60], R22 ;  /* 0x001c601601007387 */ /* 0x000fe80000100a00 */
[----:B------:R0:W-:Y:S04]  /*2f160*/  STL.64 [R1+0x1c48], R6 ;  /* 0x001c480601007387 */ /* 0x0001e80000100a00 */
[----:B------:R-:W-:Y:S04]  /*2f170*/  STL.64 [R1+0x1c58], R92 ;  /* 0x001c585c01007387 */ /* 0x000fe80000100a00 */
[----:B------:R-:W2:Y:S01]  /*2f180*/  LDL.64 R28, [R1+0x1be0] ;  /* 0x001be000011c7983 */ /* 0x000ea20000100a00 */
[----:B0-----:R-:W-:-:S03]  /*2f190*/  IMAD.WIDE R6, R85, 0x2, R90 ;  /* 0x0000000255067825 */ /* 0x001fc600078e025a */
[----:B------:R-:W-:Y:S04]  /*2f1a0*/  STL.64 [R1+0x1c50], R2 ;  /* 0x001c500201007387 */ /* 0x000fe80000100a00 */
[----:B------:R0:W-:Y:S04]  /*2f1b0*/  STL.64 [R1+0x1c38], R6 ;  /* 0x001c380601007387 */ /* 0x0001e80000100a00 */
[----:B------:R-:W3:Y:S04]  /*2f1c0*/  LDL.64 R26, [R1+0x1de0] ;  /* 0x001de000011a7983 */ /* 0x000ee80000100a00 */
[----:B------:R-:W4:Y:S01]  /*2f1d0*/  LDL.64 R24, [R1+0x1dd8] ;  /* 0x001dd80001187983 */ /* 0x000f220000100a00 */
[----:B0-----:R-:W-:-:S05]  /*2f1e0*/  IMAD.WIDE R6, R83, 0x2, R90 ;  /* 0x0000000253067825 */ /* 0x001fca00078e025a */
[----:B------:R-:W-:Y:S04]  /*2f1f0*/  STL.64 [R1+0x1c28], R6 ;  /* 0x001c280601007387 */ /* 0x000fe80000100a00 */
[----:B------:R-:W3:Y:S04]  /*2f200*/  LDL.64 R44, [R1+0x1dd0] ;  /* 0x001dd000012c7983 */ /* 0x000ee80000100a00 */
[----:B------:R-:W3:Y:S01]  /*2f210*/  LDL.64 R46, [R1+0x1dc8] ;  /* 0x001dc800012e7983 */ /* 0x000ee20000100a00 */
[----:B------:R-:W-:-:S03]  /*2f220*/  IMAD.WIDE R78, R82, 0x2, R90 ;  /* 0x00000002524e7825 */ /* 0x000fc600078e025a */
[----:B------:R-:W-:Y:S04]  /*2f230*/  STL.64 [R1+0x1c40], R18 ;  /* 0x001c401201007387 */ /* 0x000fe80000100a00 */
[----:B------:R0:W-:Y:S01]  /*2f240*/  STL.64 [R1+0x53e0], R18 ;  /* 0x0053e01201007387 */ /* 0x0001e20000100a00 */
[----:B------:R-:W-:-:S03]  /*2f250*/  IMAD.WIDE R8, R81, 0x2, R90 ;  /* 0x0000000251087825 */ /* 0x000fc600078e025a */
[----:B0-----:R-:W3:Y:S04]  /*2f260*/  LDL.64 R18, [R1+0x1db0] ;  /* 0x001db00001127983 */ /* 0x001ee80000100a00 */
[----:B------:R-:W-:Y:S04]  /*2f270*/  STL.64 [R1+0x1c30], R16 ;  /* 0x001c301001007387 */ /* 0x000fe80000100a00 */
[----:B------:R0:W-:Y:S04]  /*2f280*/  STL.64 [R1+0x53d0], R16 ;  /* 0x0053d01001007387 */ /* 0x0001e80000100a00 */
[----:B0-----:R-:W3:Y:S04]  /*2f290*/  LDL.64 R16, [R1+0x1d98] ;  /* 0x001d980001107983 */ /* 0x001ee80000100a00 */
[----:B------:R-:W-:Y:S04]  /*2f2a0*/  STL.64 [R1+0x1c20], R14 ;  /* 0x001c200e01007387 */ /* 0x000fe80000100a00 */
[----:B------:R0:W-:Y:S04]  /*2f2b0*/  STL.64 [R1+0x53c0], R14 ;  /* 0x0053c00e01007387 */ /* 0x0001e80000100a00 */
[----:B------:R1:W-:Y:S04]  /*2f2c0*/  STL.64 [R1+0x1c18], R78 ;  /* 0x001c184e01007387 */ /* 0x0003e80000100a00 */
[----:B------:R1:W-:Y:S04]  /*2f2d0*/  STL.64 [R1+0x1c10], R12 ;  /* 0x001c100c01007387 */ /* 0x0003e80000100a00 */
[----:B------:R1:W-:Y:S04]  /*2f2e0*/  STL.64 [R1+0x1c08], R8 ;  /* 0x001c080801007387 */ /* 0x0003e80000100a00 */
[----:B0-----:R-:W3:Y:S04]  /*2f2f0*/  LDL.64 R14, [R1+0x1d90] ;  /* 0x001d9000010e7983 */ /* 0x001ee80000100a00 */
[----:B------:R-:W3:Y:S04]  /*2f300*/  LDL.64 R36, [R1+0x1d88] ;  /* 0x001d880001247983 */ /* 0x000ee80000100a00 */
[----:B------:R0:W-:Y:S04]  /*2f310*/  STL.64 [R1+0x1c00], R10 ;  /* 0x001c000a01007387 */ /* 0x0001e80000100a00 */
[----:B------:R-:W3:Y:S01]  /*2f320*/  LDL.LU.64 R72, [R1+0x54f8] ;  /* 0x0054f80001487983 */ /* 0x000ee20000300a00 */
[----:B------:R-:W-:Y:S01]  /*2f330*/  IMAD.WIDE R88, R80, 0x2, R90 ;  /* 0x0000000250587825 */ /* 0x000fe200078e025a */
[----:B------:R-:W-:-:S02]  /*2f340*/  PRMT R75, RZ, 0x7610, R75 ;  /* 0x00007610ff4b7816 */ /* 0x000fc4000000004b */
[----:B------:R-:W-:Y:S01]  /*2f350*/  PRMT R74, RZ, 0x7610, R74 ;  /* 0x00007610ff4a7816 */ /* 0x000fe2000000004a */
[----:B------:R-:W-:Y:S01]  /*2f360*/  IMAD.WIDE R6, R80, 0x2, R4 ;  /* 0x0000000250067825 */ /* 0x000fe200078e0204 */
[----:B------:R-:W-:Y:S01]  /*2f370*/  PRMT R76, RZ, 0x7610, R76 ;  /* 0x00007610ff4c7816 */ /* 0x000fe2000000004c */
[----:B------:R-:W4:Y:S02]  /*2f380*/  LDL.64 R34, [R1+0x1d80] ;  /* 0x001d800001227983 */ /* 0x000f240000100a00 */
[----:B------:R-:W-:Y:S02]  /*2f390*/  IMAD.WIDE R80, R0, 0x2, R4 ;  /* 0x0000000200507825 */ /* 0x000fe400078e0204 */
[----:B------:R0:W-:Y:S04]  /*2f3a0*/  STL.64 [R1+0x1bf8], R88 ;  /* 0x001bf85801007387 */ /* 0x0001e80000100a00 */
[----:B------:R-:W4:Y:S04]  /*2f3b0*/  LDL.64 R82, [R1+0x1d70] ;  /* 0x001d700001527983 */ /* 0x000f280000100a00 */
[----:B------:R-:W4:Y:S04]  /*2f3c0*/  LDL.64 R86, [R1+0x1d68] ;  /* 0x001d680001567983 */ /* 0x000f280000100a00 */
[----:B------:R0:W-:Y:S04]  /*2f3d0*/  STL.64 [R1+0x1bf0], R6 ;  /* 0x001bf00601007387 */ /* 0x0001e80000100a00 */
[----:B------:R-:W4:Y:S04]  /*2f3e0*/  @P4 LDG.E.U16 R75, desc[UR6][R68.64] ;  /* 0x00000006444b4981 */ /* 0x000f28000c1e1500 */
[----:B------:R-:W4:Y:S04]  /*2f3f0*/  @P0 LDG.E.U16 R74, desc[UR6][R66.64] ;  /* 0x00000006424a0981 */ /* 0x000f28000c1e1500 */
[----:B------:R-:W4:Y:S04]  /*2f400*/  LDL.LU.64 R68, [R1+0x54f0] ;  /* 0x0054f00001447983 */ /* 0x000f280000300a00 */
[----:B------:R0:W-:Y:S04]  /*2f410*/  STL.64 [R1+0xb78], R80 ;  /* 0x000b785001007387 */ /* 0x0001e80000100a00 */
[----:B------:R-:W4:Y:S04]  /*2f420*/  LDL.LU.64 R66, [R1+0x54e8] ;  /* 0x0054e80001427983 */ /* 0x000f280000300a00 */
[----:B--2---:R-:W2:Y:S04]  /*2f430*/  @P0 LDG.E.U16 R76, desc[UR6][R28.64] ;  /* 0x000000061c4c0981 */ /* 0x004ea8000c1e1500 */
[----:B------:R-:W2:Y:S04]  /*2f440*/  LDL.64 R28, [R1+0x1d50] ;  /* 0x001d5000011c7983 */ /* 0x000ea80000100a00 */
[----:B---3--:R-:W3:Y:S04]  /*2f450*/  @P4 LDG.E.U16 R73, desc[UR6][R70.64] ;  /* 0x0000000646494981 */ /* 0x008ee8000c1e1500 */
[----:B------:R-:W2:Y:S04]  /*2f460*/  @P0 LDG.E.U16 R72, desc[UR6][R26.64] ;  /* 0x000000061a480981 */ /* 0x000ea8000c1e1500 */
[----:B------:R-:W2:Y:S04]  /*2f470*/  LDL.LU.64 R70, [R1+0x54e0] ;  /* 0x0054e00001467983 */ /* 0x000ea80000300a00 */
[----:B------:R-:W3:Y:S04]  /*2f480*/  LDL.64 R26, [R1+0x1d40] ;  /* 0x001d4000011a7983 */ /* 0x000ee80000100a00 */
[----:B----4-:R-:W4:Y:S04]  /*2f490*/  @P4 LDG.E.U16 R69, desc[UR6][R46.64] ;  /* 0x000000062e454981 */ /* 0x010f28000c1e1500 */
[----:B------:R-:W3:Y:S04]  /*2f4a0*/  @P0 LDG.E.U16 R68, desc[UR6][R60.64] ;  /* 0x000000063c440981 */ /* 0x000ee8000c1e1500 */
[----:B------:R-:W3:Y:S04]  /*2f4b0*/  @P4 LDG.E.U16 R67, desc[UR6][R64.64] ;  /* 0x0000000640434981 */ /* 0x000ee8000c1e1500 */
[----:B------:R-:W3:Y:S04]  /*2f4c0*/  LDL.64 R46, [R1+0x1d28] ;  /* 0x001d2800012e7983 */ /* 0x000ee80000100a00 */
[----:B------:R-:W3:Y:S04]  /*2f4d0*/  @P0 LDG.E.U16 R66, desc[UR6][R18.64] ;  /* 0x0000000612420981 */ /* 0x000ee8000c1e1500 */
[----:B--2---:R-:W2:Y:S04]  /*2f4e0*/  @P4 LDG.E.U16 R71, desc[UR6][R24.64] ;  /* 0x0000000618474981 */ /* 0x004ea8000c1e1500 */
[----:B------:R-:W2:Y:S04]  /*2f4f0*/  @P0 LDG.E.U16 R70, desc[UR6][R44.64] ;  /* 0x000000062c460981 */ /* 0x000ea8000c1e1500 */
[----:B------:R-:W2:Y:S04]  /*2f500*/  LDL.64 R24, [R1+0x1d38] ;  /* 0x001d380001187983 */ /* 0x000ea80000100a00 */
[----:B------:R-:W2:Y:S04]  /*2f510*/  LDL.LU.64 R60, [R1+0x54d8] ;  /* 0x0054d800013c7983 */ /* 0x000ea80000300a00 */
[----:B------:R-:W3:Y:S04]  /*2f520*/  LDL.64 R44, [R1+0x1d18] ;  /* 0x001d1800012c7983 */ /* 0x000ee80000100a00 */
[----:B------:R-:W3:Y:S04]  /*2f530*/  LDL.LU.64 R64, [R1+0x54d0] ;  /* 0x0054d00001407983 */ /* 0x000ee80000300a00 */
[----:B--2---:R-:W2:Y:S04]  /*2f540*/  @P4 LDG.E.U16 R61, desc[UR6][R36.64] ;  /* 0x00000006243d4981 */ /* 0x004ea8000c1e1500 */
[----:B------:R-:W2:Y:S04]  /*2f550*/  @P0 LDG.E.U16 R60, desc[UR6][R34.64] ;  /* 0x00000006223c0981 */ /* 0x000ea8000c1e1500 */
[----:B---3--:R-:W3:Y:S04]  /*2f560*/  @P4 LDG.E.U16 R65, desc[UR6][R58.64] ;  /* 0x000000063a414981 */ /* 0x008ee8000c1e1500 */
[----:B------:R-:W2:Y:S04]  /*2f570*/  @P0 LDG.E.U16 R64, desc[UR6][R62.64] ;  /* 0x000000063e400981 */ /* 0x000ea8000c1e1500 */
[----:B------:R-:W2:Y:S04]  /*2f580*/  LDL.LU.64 R58, [R1+0x54c8] ;  /* 0x0054c800013a7983 */ /* 0x000ea80000300a00 */
[----:B------:R-:W3:Y:S04]  /*2f590*/  LDL.64 R18, [R1+0x1cf8] ;  /* 0x001cf80001127983 */ /* 0x000ee80000100a00 */
[----:B------:R-:W3:Y:S04]  /*2f5a0*/  LDL.LU.64 R62, [R1+0x54c0] ;  /* 0x0054c000013e7983 */ /* 0x000ee80000300a00 */
[----:B------:R-:W4:Y:S04]  /*2f5b0*/  LDL.64 R36, [R1+0x1cd8] ;  /* 0x001cd80001247983 */ /* 0x000f280000100a00 */
[----:B------:R-:W4:Y:S04]  /*2f5c0*/  LDL.64 R34, [R1+0x1cc8] ;  /* 0x001cc80001227983 */ /* 0x000f280000100a00 */
[----:B--2---:R-:W2:Y:S04]  /*2f5d0*/  @P4 LDG.E.U16 R59, desc[UR6][R56.64] ;  /* 0x00000006383b4981 */ /* 0x004ea8000c1e1500 */
[----:B------:R-:W2:Y:S04]  /*2f5e0*/  @P0 LDG.E.U16 R58, desc[UR6][R82.64] ;  /* 0x00000006523a0981 */ /* 0x000ea8000c1e1500 */
[----:B---3--:R-:W3:Y:S04]  /*2f5f0*/  @P4 LDG.E.U16 R63, desc[UR6][R16.64] ;  /* 0x00000006103f4981 */ /* 0x008ee8000c1e1500 */
[----:B------:R-:W2:Y:S04]  /*2f600*/  @P0 LDG.E.U16 R62, desc[UR6][R14.64] ;  /* 0x000000060e3e0981 */ /* 0x000ea8000c1e1500 */
[----:B------:R-:W2:Y:S04]  /*2f610*/  LDL.64 R16, [R1+0x1ce8] ;  /* 0x001ce80001107983 */ /* 0x000ea80000100a00 */
[----:B------:R-:W2:Y:S04]  /*2f620*/  LDL.64 R14, [R1+0x1ce0] ;  /* 0x001ce000010e7983 */ /* 0x000ea80000100a00 */
[----:B------:R-:W2:Y:S04]  /*2f630*/  LDL.LU.64 R56, [R1+0x54b8] ;  /* 0x0054b80001387983 */ /* 0x000ea80000300a00 */
[----:B------:R-:W3:Y:S04]  /*2f640*/  LDL.64 R82, [R1+0x1ca8] ;  /* 0x001ca80001527983 */ /* 0x000ee80000100a00 */
[----:B--2---:R-:W2:Y:S04]  /*2f650*/  @P4 LDG.E.U16 R57, desc[UR6][R86.64] ;  /* 0x0000000656394981 */ /* 0x004ea8000c1e1500 */
[----:B------:R-:W2:Y:S04]  /*2f660*/  @P0 LDG.E.U16 R56, desc[UR6][R54.64] ;  /* 0x0000000636380981 */ /* 0x000ea8000c1e1500 */
[----:B------:R-:W2:Y:S04]  /*2f670*/  LDL.64 R86, [R1+0x1ca0] ;  /* 0x001ca00001567983 */ /* 0x000ea80000100a00 */
[----:B------:R-:W2:Y:S04]  /*2f680*/  LDL.LU.64 R54, [R1+0x54b0] ;  /* 0x0054b00001367983 */ /* 0x000ea80000300a00 */
[----:B--2---:R-:W2:Y:S04]  /*2f690*/  @P4 LDG.E.U16 R55, desc[UR6][R52.64] ;  /* 0x0000000634374981 */ /* 0x004ea8000c1e1500 */
[----:B------:R-:W2:Y:S04]  /*2f6a0*/  @P0 LDG.E.U16 R54, desc[UR6][R28.64] ;  /* 0x000000061c360981 */ /* 0x000ea8000c1e1500 */
[----:B------:R-:W2:Y:S04]  /*2f6b0*/  LDL.LU.64 R52, [R1+0x54a8] ;  /* 0x0054a80001347983 */ /* 0x000ea80000300a00 */
[----:B------:R-:W3:Y:S04]  /*2f6c0*/  LDL.64 R28, [R1+0x1c98] ;  /* 0x001c9800011c7983 */ /* 0x000ee80000100a00 */
[----:B--2---:R-:W2:Y:S04]  /*2f6d0*/  @P4 LDG.E.U16 R53, desc[UR6][R50.64] ;  /* 0x0000000632354981 */ /* 0x004ea8000c1e1500 */
[----:B------:R-:W2:Y:S04]  /*2f6e0*/  @P0 LDG.E.U16 R52, desc[UR6][R26.64] ;  /* 0x000000061a340981 */ /* 0x000ea8000c1e1500 */
[----:B------:R-:W2:Y:S04]  /*2f6f0*/  LDL.LU.64 R50, [R1+0x54a0] ;  /* 0x0054a00001327983 */ /* 0x000ea80000300a00 */
[----:B------:R-:W3:Y:S04]  /*2f700*/  LDL.64 R26, [R1+0x1c88] ;  /* 0x001c8800011a7983 */ /* 0x000ee80000100a00 */
[----:B--2---:R-:W2:Y:S04]  /*2f710*/  @P4 LDG.E.U16 R51, desc[UR6][R24.64] ;  /* 0x0000000618334981 */ /* 0x004ea8000c1e1500 */
[----:B------:R-:W2:Y:S04]  /*2f720*/  @P0 LDG.E.U16 R50, desc[UR6][R48.64] ;  /* 0x0000000630320981 */ /* 0x000ea8000c1e1500 */
[----:B------:R-:W2:Y:S04]  /*2f730*/  LDL.64 R24, [R1+0x1c78] ;  /* 0x001c780001187983 */ /* 0x000ea80000100a00 */
[----:B------:R-:W2:Y:S04]  /*2f740*/  LDL.LU.64 R48, [R1+0x5498] ;  /* 0x0054980001307983 */ /* 0x000ea80000300a00 */
[----:B--2---:R-:W2:Y:S04]  /*2f750*/  @P4 LDG.E.U16 R49, desc[UR6][R46.64] ;  /* 0x000000062e314981 */ /* 0x004ea8000c1e1500 */
        /* <DEDUP_REMOVED lines=8> */
[----:B------:R-:W2:Y:S04]  /*2f7e0*/  @P0 LDG.E.U16 R44, desc[UR6][R42.64] ;  /* 0x000000062a2c0981 */ /* 0x000ea8000c1e1500 */
[----:B------:R-:W4:Y:S04]  /*2f7f0*/  LDL.LU.64 R38, [R1+0x5470] ;  /* 0x0054700001267983 */ /* 0x000f280000300a00 */
[----:B------:R-:W2:Y:S04]  /*2f800*/  LDL.LU.64 R42, [R1+0x5468] ;  /* 0x00546800012a7983 */ /* 0x000ea80000300a00 */
[----:B----4-:R-:W4:Y:S04]  /*2f810*/  @P4 LDG.E.U16 R39, desc[UR6][R36.64] ;  /* 0x0000000624274981 */ /* 0x010f28000c1e1500 */
[----:B--2---:R-:W2:Y:S04]  /*2f820*/  @P4 LDG.E.U16 R43, desc[UR6][R18.64] ;  /* 0x00000006122b4981 */ /* 0x004ea8000c1e1500 */
[----:B------:R-:W2:Y:S04]  /*2f830*/  @P0 LDG.E.U16 R42, desc[UR6][R40.64] ;  /* 0x00000006282a0981 */ /* 0x000ea8000c1e1500 */
[----:B------:R-:W2:Y:S04]  /*2f840*/  LDL.64 R18, [R1+0x1c48] ;  /* 0x001c480001127983 */ /* 0x000ea80000100a00 */
[----:B------:R-:W2:Y:S04]  /*2f850*/  LDL.LU.64 R40, [R1+0x5460] ;  /* 0x0054600001287983 */ /* 0x000ea80000300a00 */
[----:B--2---:R-:W2:Y:S04]  /*2f860*/  @P4 LDG.E.U16 R41, desc[UR6][R16.64] ;  /* 0x0000000610294981 */ /* 0x004ea8000c1e1500 */
[----:B------:R-:W2:Y:S04]  /*2f870*/  @P0 LDG.E.U16 R40, desc[UR6][R14.64] ;  /* 0x000000060e280981 */ /* 0x000ea8000c1e1500 */
[----:B------:R-:W2:Y:S04]  /*2f880*/  LDL.64 R16, [R1+0x1c38] ;  /* 0x001c380001107983 */ /* 0x000ea80000100a00 */
[----:B------:R-:W2:Y:S04]  /*2f890*/  LDL.64 R14, [R1+0x1c28] ;  /* 0x001c2800010e7983 */ /* 0x000ea80000100a00 */
[----:B------:R-:W2:Y:S04]  /*2f8a0*/  LDL.LU.64 R36, [R1+0x5458] ;  /* 0x0054580001247983 */ /* 0x000ea80000300a00 */
[----:B--2---:R-:W4:Y:S04]  /*2f8b0*/  @P0 LDG.E.U16 R38, desc[UR6][R36.64] ;  /* 0x0000000624260981 */ /* 0x004f28000c1e1500 */
[----:B------:R-:W2:Y:S04]  /*2f8c0*/  LDL.LU.64 R36, [R1+0x5450] ;  /* 0x0054500001247983 */ /* 0x000ea80000300a00 */
[----:B--2---:R-:W2:Y:S04]  /*2f8d0*/  @P4 LDG.E.U16 R37, desc[UR6][R34.64] ;  /* 0x0000000622254981 */ /* 0x004ea8000c1e1500 */
[----:B------:R-:W2:Y:S04]  /*2f8e0*/  LDL.LU.64 R34, [R1+0x5448] ;  /* 0x0054480001227983 */ /* 0x000ea80000300a00 */
[----:B--2---:R-:W2:Y:S04]  /*2f8f0*/  @P0 LDG.E.U16 R36, desc[UR6][R34.64] ;  /* 0x0000000622240981 */ /* 0x004ea8000c1e1500 */
[----:B------:R-:W2:Y:S04]  /*2f900*/  LDL.LU.64 R34, [R1+0x5440] ;  /* 0x0054400001227983 */ /* 0x000ea80000300a00 */
[----:B--2---:R-:W2:Y:S04]  /*2f910*/  @P4 LDG.E.U16 R35, desc[UR6][R30.64] ;  /* 0x000000061e234981 */ /* 0x004ea8000c1e1500 */
[----:B------:R-:W2:Y:S04]  /*2f920*/  @P0 LDG.E.U16 R34, desc[UR6][R32.64] ;  /* 0x0000000620220981 */ /* 0x000ea8000c1e1500 */
[----:B------:R-:W3:Y:S04]  /*2f930*/  LDL.LU.64 R30, [R1+0x5438] ;  /* 0x00543800011e7983 */ /* 0x000ee80000300a00 */
[----:B------:R-:W2:Y:S04]  /*2f940*/  LDL.LU.64 R32, [R1+0x5430] ;  /* 0x0054300001207983 */ /* 0x000ea80000300a00 */
[----:B---3--:R-:W3:Y:S04]  /*2f950*/  @P4 LDG.E.U16 R31, desc[UR6][R28.64] ;  /* 0x000000061c1f4981 */ /* 0x008ee8000c1e1500 */
[----:B--2---:R2:W2:Y:S04]  /*2f960*/  @P4 LDG.E.U16 R33, desc[UR6][R82.64] ;  /* 0x0000000652214981 */ /* 0x0044a8000c1e1500 */
[----:B------:R-:W2:Y:S04]  /*2f970*/  @P0 LDG.E.U16 R32, desc[UR6][R86.64] ;  /* 0x0000000656200981 */ /* 0x000ea8000c1e1500 */
[----:B------:R-:W2:Y:S04]  /*2f980*/  LDL.LU R83, [R1+0x4dc] ;  /* 0x0004dc0001537983 */ /* 0x000ea80000300800 */
[----:B------:R-:W2:Y:S04]  /*2f990*/  LDL.LU R85, [R1+0x4d8] ;  /* 0x0004d80001557983 */ /* 0x000ea80000300800 */
[----:B------:R-:W2:Y:S04]  /*2f9a0*/  LDL.LU R86, [R1+0x4c0] ;  /* 0x0004c00001567983 */ /* 0x000ea80000300800 */
[----:B------:R-:W2:Y:S04]  /*2f9b0*/  LDL.LU.64 R28, [R1+0x5428] ;  /* 0x00542800011c7983 */ /* 0x000ea80000300a00 */
[----:B------:R-:W3:Y:S04]  /*2f9c0*/  LDL.LU R87, [R1+0x4bc] ;  /* 0x0004bc0001577983 */ /* 0x000ee80000300800 */
        /* <DEDUP_REMOVED lines=12> */
[----:B------:R-:W2:Y:S04]  /*2fa90*/  LDL.LU.64 R20, [R1+0x53f8] ;  /* 0x0053f80001147983 */ /* 0x000ea80000300a00 */
[----:B------:R-:W3:Y:S04]  /*2faa0*/  LDL.LU.64 R22, [R1+0x53f0] ;  /* 0x0053f00001167983 */ /* 0x000ee80000300a00 */
[----:B--2---:R-:W2:Y:S04]  /*2fab0*/  @P4 LDG.E.U16 R21, desc[UR6][R18.64] ;  /* 0x0000000612154981 */ /* 0x004ea8000c1e1500 */
[----:B---3--:R-:W3:Y:S04]  /*2fac0*/  @P4 LDG.E.U16 R23, desc[UR6][R92.64] ;  /* 0x000000065c174981 */ /* 0x008ee8000c1e1500 */
[----:B------:R-:W2:Y:S04]  /*2fad0*/  @P0 LDG.E.U16 R22, desc[UR6][R2.64] ;  /* 0x0000000602160981 */ /* 0x000ea8000c1e1500 */
[----:B------:R-:W2:Y:S04]  /*2fae0*/  LDL.LU R92, [R1+0x4ac] ;  /* 0x0004ac00015c7983 */ /* 0x000ea80000300800 */
[----:B------:R-:W2:Y:S04]  /*2faf0*/  LDL.LU R0, [R1+0x4a4] ;  /* 0x0004a40001007983 */ /* 0x000ea80000300800 */
[----:B------:R-:W2:Y:S04]  /*2fb00*/  LDL.LU R3, [R1+0x53e8] ;  /* 0x0053e80001037983 */ /* 0x000ea80000300800 */
[----:B------:R-:W2:Y:S04]  /*2fb10*/  LDL.LU R2, [R1+0x49c] ;  /* 0x00049c0001027983 */ /* 0x000ea80000300800 */
[----:B------:R-:W2:Y:S04]  /*2fb20*/  LDL.LU.64 R18, [R1+0x53e0] ;  /* 0x0053e00001127983 */ /* 0x000ea80000300a00 */
[----:B--2---:R-:W2:Y:S04]  /*2fb30*/  @P0 LDG.E.U16 R20, desc[UR6][R18.64] ;  /* 0x0000000612140981 */ /* 0x004ea8000c1e1500 */
        /* <DEDUP_REMOVED lines=12> */
[----:B-1----:R-:W2:Y:S04]  /*2fc00*/  LDL.LU.64 R78, [R1+0x53b0] ;  /* 0x0053b000014e7983 */ /* 0x002ea80000300a00 */
[----:B------:R-:W2:Y:S04]  /*2fc10*/  LDL.LU.64 R12, [R1+0x53a8] ;  /* 0x0053a800010c7983 */ /* 0x000ea80000300a00 */
[----:B--2---:R-:W2:Y:S04]  /*2fc20*/  @P4 LDG.E.U16 R13, desc[UR6][R8.64] ;  /* 0x00000006080d4981 */ /* 0x004ea8000c1e1500 */
[----:B------:R-:W2:Y:S04]  /*2fc30*/  @P0 LDG.E.U16 R12, desc[UR6][R10.64] ;  /* 0x000000060a0c0981 */ /* 0x000ea8000c1e1500 */
[----:B------:R-:W2:Y:S04]  /*2fc40*/  LDL.LU.64 R8, [R1+0x53a0] ;  /* 0x0053a00001087983 */ /* 0x000ea80000300a00 */
[----:B0-----:R-:W3:Y:S01]  /*2fc50*/  LDL.LU.64 R10, [R1+0x5398] ;  /* 0x00539800010a7983 */ /* 0x001ee20000300a00 */
[----:B--2---:R-:W-:-:S03]  /*2fc60*/  SEL R82, R8, R85, !P3 ;  /* 0x0000005508527207 */ /* 0x004fc60005800000 */
[----:B------:R0:W2:Y:S01]  /*2fc70*/  @P0 LDG.E.U16 R9, desc[UR6][R80.64] ;  /* 0x0000000650090981 */ /* 0x0000a2000c1e1500 */
[----:B------:R-:W1:Y:S03]  /*2fc80*/  LDC R85, c[0x0][0x3b0] ;  /* 0x0000ec00ff557b82 */ /* 0x000e660000000800 */
[----:B---3--:R3:W2:Y:S04]  /*2fc90*/  @P4 LDG.E.U16 R11, desc[UR6][R88.64] ;  /* 0x00000006580b4981 */ /* 0x0086a8000c1e1500 */
[----:B------:R-:W2:Y:S04]  /*2fca0*/  @P0 LDG.E.U16 R10, desc[UR6][R6.64] ;  /* 0x00000006060a0981 */ /* 0x000ea8000c1e1500 */
[----:B------:R-:W2:Y:S04]  /*2fcb0*/  LDL.LU.64 R88, [R1+0x5390] ;  /* 0x0053900001587983 */ /* 0x000ea80000300a00 */
[----:B------:R-:W3:Y:S01]  /*2fcc0*/  LDL.LU.64 R6, [R1+0x5388] ;  /* 0x0053880001067983 */ /* 0x000ee20000300a00 */
[----:B-1----:R-:W-:-:S03]  /*2fcd0*/  IMAD R85, R84, R85, RZ ;  /* 0x0000005554557224 */ /* 0x002fc600078e02ff */
[----:B------:R-:W4:Y:S01]  /*2fce0*/  LDL.LU R84, [R1+0x4b4] ;  /* 0x0004b40001547983 */ /* 0x000f220000300800 */
[C---:B0-----:R-:W-:Y:S02]  /*2fcf0*/  SEL R81, R8.reuse, R86, !P3 ;  /* 0x0000005608517207 */ /* 0x041fe40005800000 */
[----:B------:R-:W0:Y:S01]  /*2fd00*/  LDC R86, c[0x0][0x3b0] ;  /* 0x0000ec00ff567b82 */ /* 0x000e220000000800 */
[C---:B------:R-:W-:Y:S02]  /*2fd10*/  SEL R83, R8.reuse, R83, !P3 ;  /* 0x0000005308537207 */ /* 0x040fe40005800000 */
[----:B------:R-:W-:-:S05]  /*2fd20*/  SEL R80, R8, R87, !P3 ;  /* 0x0000005708507207 */ /* 0x000fca0005800000 */
[----:B------:R-:W1:Y:S01]  /*2fd30*/  LDC R87, c[0x0][0x3b0] ;  /* 0x0000ec00ff577b82 */ /* 0x000e620000000800 */
[----:B0-----:R-:W-:Y:S01]  /*2fd40*/  IMAD R86, R83, R86, RZ ;  /* 0x0000005653567224 */ /* 0x001fe200078e02ff */
[----:B------:R-:W-:-:S06]  /*2fd50*/  SEL R83, R8, R92, !P3 ;  /* 0x0000005c08537207 */ /* 0x000fcc0005800000 */
[----:B------:R-:W0:Y:S01]  /*2fd60*/  LDC R92, c[0x0][0x3b0] ;  /* 0x0000ec00ff5c7b82 */ /* 0x000e220000000800 */
[----:B-1----:R-:W-:Y:S01]  /*2fd70*/  IMAD R87, R82, R87, RZ ;  /* 0x0000005752577224 */ /* 0x002fe200078e02ff */
[----:B------:R-:W-:Y:S01]  /*2fd80*/  SEL R82, R8, R0, !P3 ;  /* 0x0000000008527207 */ /* 0x000fe20005800000 */
[----:B--2---:R-:W-:Y:S02]  /*2fd90*/  IMAD R81, R81, R89, RZ ;  /* 0x0000005951517224 */ /* 0x004fe400078e02ff */
[----:B------:R-:W-:-:S03]  /*2fda0*/  IMAD R80, R80, R88, RZ ;  /* 0x0000005850507224 */ /* 0x000fc600078e02ff */
[----:B---3--:R-:W1:Y:S01]  /*2fdb0*/  LDC R89, c[0x0][0x3b0] ;  /* 0x0000ec00ff597b82 */ /* 0x008e620000000800 */
[----:B------:R2:W-:Y:S04]  /*2fdc0*/  STL [R1+0xf8], R81 ;  /* 0x0000f85101007387 */ /* 0x0005e80000100800 */
[----:B------:R3:W-:Y:S03]  /*2fdd0*/  STL [R1+0x104], R80 ;  /* 0x0001045001007387 */ /* 0x0007e60000100800 */
[----:B------:R-:W1:Y:S01]  /*2fde0*/  LDC R88, c[0x0][0x3b0] ;  /* 0x0000ec00ff587b82 */ /* 0x000e620000000800 */
[C---:B----4-:R-:W-:Y:S01]  /*2fdf0*/  SEL R84, R8.reuse, R84, !P3 ;  /* 0x0000005408547207 */ /* 0x050fe20005800000 */
[----:B------:R-:W4:Y:S01]  /*2fe00*/  LDL.LU R0, [R1+0x460] ;  /* 0x0004600001007983 */ /* 0x000f220000300800 */
[----:B--2---:R-:W-:-:S02]  /*2fe10*/  SEL R81, R8, R2, !P3 ;  /* 0x0000000208517207 */ /* 0x004fc40005800000 */
[----:B---3--:R-:W-:Y:S01]  /*2fe20*/  SEL R80, R8, R93, !P3 ;  /* 0x0000005d08507207 */ /* 0x008fe20005800000 */
[----:B0-----:R-:W-:Y:S02]  /*2fe30*/  IMAD R92, R84, R92, RZ ;  /* 0x0000005c545c7224 */ /* 0x001fe400078e02ff */
[----:B------:R-:W0:Y:S01]  /*2fe40*/  LDC R93, c[0x0][0x3b0] ;  /* 0x0000ec00ff5d7b82 */ /* 0x000e220000000800 */
[----:B------:R-:W2:Y:S04]  /*2fe50*/  LDL.LU R2, [R1+0x45c] ;  /* 0x00045c0001027983 */ /* 0x000ea80000300800 */
[----:B------:R-:W3:Y:S04]  /*2fe60*/  LDL.LU R84, [R1+0x494] ;  /* 0x0004940001547983 */ /* 0x000ee80000300800 */
[----:B------:R1:W-:Y:S02]  /*2fe70*/  STL [R1+0xfc], R92 ;  /* 0x0000fc5c01007387 */ /* 0x0003e40000100800 */
[----:B-1----:R-:W1:Y:S01]  /*2fe80*/  LDC R92, c[0x0][0x3b0] ;  /* 0x0000ec00ff5c7b82 */ /* 0x002e620000000800 */
[----:B0-----:R-:W-:-:S02]  /*2fe90*/  IMAD R93, R83, R93, RZ ;  /* 0x0000005d535d7224 */ /* 0x001fc400078e02ff */
[----:B------:R-:W2:Y:S04]  /*2fea0*/  LDL.LU R83, [R1+0x48c] ;  /* 0x00048c0001537983 */ /* 0x000ea80000300800 */
[----:B------:R0:W-:Y:S02]  /*2feb0*/  STL [R1+0x13c], R93 ;  /* 0x00013c5d01007387 */ /* 0x0001e40000100800 */
[----:B0-----:R-:W0:Y:S01]  /*2fec0*/  LDC R93, c[0x0][0x3b0] ;  /* 0x0000ec00ff5d7b82 */ /* 0x001e220000000800 */
[----:B-1----:R-:W-:-:S07]  /*2fed0*/  IMAD R82, R82, R92, RZ ;  /* 0x0000005c52527224 */ /* 0x002fce00078e02ff */
[----:B------:R-:W1:Y:S01]  /*2fee0*/  LDC R92, c[0x0][0x3b0] ;  /* 0x0000ec00ff5c7b82 */ /* 0x000e620000000800 */
[----:B------:R0:W-:Y:S04]  /*2fef0*/  STL [R1+0x140], R82 ;  /* 0x0001405201007387 */ /* 0x0001e80000100800 */
[----:B0-----:R-:W4:Y:S01]  /*2ff00*/  LDL.LU R82, [R1+0x488] ;  /* 0x0004880001527983 */ /* 0x001f220000300800 */
[----:B------:R-:W-:Y:S02]  /*2ff10*/  IMAD R81, R81, R93, RZ ;  /* 0x0000005d51517224 */ /* 0x000fe400078e02ff */
[----:B------:R-:W0:Y:S03]  /*2ff20*/  LDC R93, c[0x0][0x3b0] ;  /* 0x0000ec00ff5d7b82 */ /* 0x000e260000000800 */
[----:B------:R1:W-:Y:S02]  /*2ff30*/  STL [R1+0x144], R81 ;  /* 0x0001445101007387 */ /* 0x0003e40000100800 */
[----:B-1----:R-:W-:-:S03]  /*2ff40*/  IMAD R80, R80, R92, RZ ;  /* 0x0000005c50507224 */ /* 0x002fc600078e02ff */
[----:B------:R-:W1:Y:S01]  /*2ff50*/  LDC R92, c[0x0][0x3b0] ;  /* 0x0000ec00ff5c7b82 */ /* 0x000e620000000800 */
[----:B------:R-:W4:Y:S04]  /*2ff60*/  LDL.LU R81, [R1+0x484] ;  /* 0x0004840001517983 */ /* 0x000f280000300800 */
[----:B------:R0:W-:Y:S04]  /*2ff70*/  STL [R1+0x150], R80 ;  /* 0x0001505001007387 */ /* 0x0001e80000100800 */
[----:B0-----:R-:W4:Y:S01]  /*2ff80*/  LDL.LU R80, [R1+0x47c] ;  /* 0x00047c0001507983 */ /* 0x001f220000300800 */
[----:B---3--:R-:W-:-:S05]  /*2ff90*/  SEL R84, R8, R84, !P3 ;  /* 0x0000005408547207 */ /* 0x008fca0005800000 */
[----:B-1----:R-:W-:Y:S02]  /*2ffa0*/  IMAD R84, R84, R92, RZ ;  /* 0x0000005c54547224 */ /* 0x002fe400078e02ff */
[----:B------:R-:W0:Y:S03]  /*2ffb0*/  LDC R92, c[0x0][0x3b0] ;  /* 0x0000ec00ff5c7b82 */ /* 0x000e260000000800 */
[----:B------:R1:W-:Y:S04]  /*2ffc0*/  STL [R1+0x148], R84 ;  /* 0x0001485401007387 */ /* 0x0003e80000100800 */
[----:B-1----:R-:W3:Y:S01]  /*2ffd0*/  LDL.LU R84, [R1+0x46c] ;  /* 0x00046c0001547983 */ /* 0x002ee20000300800 */
[----:B--2---:R-:W-:-:S05]  /*2ffe0*/  SEL R83, R8, R83, !P3 ;  /* 0x0000005308537207 */ /* 0x004fca0005800000 */
[----:B------:R-:W-:Y:S02]  /*2fff0*/  IMAD R83, R83, R93, RZ ;  /* 0x0000005d53537224 */ /* 0x000fe400078e02ff */
[----:B------:R-:W2:Y:S04]  /*30000*/  LDL.LU R93, [R1+0x468] ;  /* 0x00046800015d7983 */ /* 0x000ea80000300800 */
[----:B------:R0:W-:Y:S01]  /*30010*/  STL [R1+0x154], R83 ;  /* 0x0001545301007387 */ /* 0x0001e20000100800 */
[----:B----4-:R-:W-:-:S05]  /*30020*/  SEL R82, R8, R82, !P3 ;  /* 0x0000005208527207 */ /* 0x010fca0005800000 */
[----:B0-----:R-:W-:Y:S02]  /*30030*/  IMAD R83, R82, R92, RZ ;  /* 0x0000005c52537224 */ /* 0x001fe400078e02ff */
[----:B------:R-:W0:Y:S03]  /*30040*/  LDC R92, c[0x0][0x3b0] ;  /* 0x0000ec00ff5c7b82 */ /* 0x000e260000000800 */
[----:B------:R-:W-:Y:S01]  /*30050*/  STL [R1+0x160], R83 ;  /* 0x0001605301007387 */ /* 0x000fe20000100800 */
[----:B------:R-:W-:-:S05]  /*30060*/  SEL R81, R8, R81, !P3 ;  /* 0x0000005108517207 */ /* 0x000fca0005800000 */
[----:B------:R-:W-:Y:S02]  /*30070*/  IMAD R82, R81, R89, RZ ;  /* 0x0000005951527224 */ /* 0x000fe400078e02ff */
[----:B------:R-:W1:Y:S01]  /*30080*/  LDC R89, c[0x0][0x3b0] ;  /* 0x0000ec00ff597b82 */ /* 0x000e620000000800 */
[----:B------:R-:W-:-:S05]  /*30090*/  SEL R80, R8, R80, !P3 ;  /* 0x0000005008507207 */ /* 0x000fca0005800000 */
[----:B------:R-:W-:Y:S02]  /*300a0*/  IMAD R81, R80, R88, RZ ;  /* 0x0000005850517224 */ /* 0x000fe400078e02ff */
[----:B------:R-:W4:Y:S01]  /*300b0*/  LDL.LU R80, [R1+0x444] ;  /* 0x0004440001507983 */ /* 0x000f220000300800 */
[----:B------:R-:W0:Y:S03]  /*300c0*/  LDC R88, c[0x0][0x3b0] ;  /* 0x0000ec00ff587b82 */ /* 0x000e260000000800 */
[----:B------:R1:W-:Y:S04]  /*300d0*/  STL [R1+0x164], R82 ;  /* 0x0001645201007387 */ /* 0x0003e80000100800 */
[----:B------:R1:W-:Y:S02]  /*300e0*/  STL [R1+0x3ec], R81 ;  /* 0x0003ec5101007387 */ /* 0x0003e40000100800 */
[----:B-1----:R-:W-:-:S02]  /*300f0*/  SEL R82, R8, R0, !P3 ;  /* 0x0000000008527207 */ /* 0x002fc40005800000 */
[----:B------:R-:W4:Y:S01]  /*30100*/  LDL.LU R0, [R1+0x418] ;  /* 0x0004180001007983 */ /* 0x000f220000300800 */
[----:B------:R-:W-:-:S03]  /*30110*/  SEL R81, R8, R2, !P3 ;  /* 0x0000000208517207 */ /* 0x000fc60005800000 */
[----:B------:R-:W4:Y:S01]  /*30120*/  LDL.LU R2, [R1+0x414] ;  /* 0x0004140001027983 */ /* 0x000f220000300800 */
[C---:B---3--:R-:W-:Y:S02]  /*30130*/  SEL R84, R8.reuse, R84, !P3 ;  /* 0x0000005408547207 */ /* 0x048fe40005800000 */
[----:B--2---:R-:W-:Y:S02]  /*30140*/  SEL R83, R8, R93, !P3 ;  /* 0x0000005d08537207 */ /* 0x004fe40005800000 */
[----:B------:R-:W1:Y:S02]  /*30150*/  LDC R93, c[0x0][0x3b0] ;  /* 0x0000ec00ff5d7b82 */ /* 0x000e640000000800 */
[----:B-1----:R-:W-:Y:S02]  /*30160*/  IMAD R93, R84, R93, RZ ;  /* 0x0000005d545d7224 */ /* 0x002fe400078e02ff */
[----:B------:R-:W2:Y:S04]  /*30170*/  LDL.LU R84, [R1+0x440] ;  /* 0x0004400001547983 */ /* 0x000ea80000300800 */
[----:B------:R1:W-:Y:S02]  /*30180*/  STL [R1+0x168], R93 ;  /* 0x0001685d01007387 */ /* 0x0003e40000100800 */
[----:B-1----:R-:W1:Y:S01]  /*30190*/  LDC R93, c[0x0][0x3b0] ;  /* 0x0000ec00ff5d7b82 */ /* 0x002e620000000800 */
[----:B----4-:R-:W-:-:S07]  /*301a0*/  SEL R80, R8, R80, !P3 ;  /* 0x0000005008507207 */ /* 0x010fce0005800000 */
[----:B------:R-:W3:Y:S02]  /*301b0*/  LDC R8, c[0x0][0x3b0] ;  /* 0x0000ec00ff087b82 */ /* 0x000ee40000000800 */
[----:B---3--:R-:W-:Y:S02]  /*301c0*/  IMAD R8, R83, R8, RZ ;  /* 0x0000000853087224 */ /* 0x008fe400078e02ff */
[----:B------:R-:W3:Y:S04]  /*301d0*/  LDL.LU R83, [R1+0x43c] ;  /* 0x00043c0001537983 */ /* 0x000ee80000300800 */
[----:B------:R4:W-:Y:S02]  /*301e0*/  STL [R1+0x444], R8 ;  /* 0x0004440801007387 */ /* 0x0009e40000100800 */
[----:B----4-:R-:W4:Y:S01]  /*301f0*/  LDC R8, c[0x0][0x3b0] ;  /* 0x0000ec00ff087b82 */ /* 0x010f220000000800 */
[----:B-1----:R-:W-:-:S05]  /*30200*/  IMAD R82, R82, R93, RZ ;  /* 0x0000005d52527224 */ /* 0x002fca00078e02ff */
[----:B------:R1:W-:Y:S02]  /*30210*/  STL [R1+0x45c], R82 ;  /* 0x00045c5201007387 */ /* 0x0003e40000100800 */
[----:B------:R-:W0:Y:S02]  /*30220*/  LDC R93, c[0x0][0x3b0] ;  /* 0x0000ec00ff5d7b82 */ /* 0x000e240000000800 */
[----:B-1----:R-:W3:Y:S01]  /*30230*/  LDL.LU R82, [R1+0x424] ;  /* 0x0004240001527983 */ /* 0x002ee20000300800 */
[----:B----4-:R-:W-:-:S05]  /*30240*/  IMAD R81, R81, R8, RZ ;  /* 0x0000000851517224 */ /* 0x010fca00078e02ff */
[----:B------:R-:W1:Y:S01]  /*30250*/  LDC R8, c[0x0][0x39c] ;  /* 0x0000e700ff087b82 */ /* 0x000e620000000800 */
[----:B------:R4:W-:Y:S04]  /*30260*/  STL [R1+0x460], R81 ;  /* 0x0004605101007387 */ /* 0x0009e80000100800 */
[----:B----4-:R-:W4:Y:S01]  /*30270*/  LDL.LU R81, [R1+0x420] ;  /* 0x0004200001517983 */ /* 0x010f220000300800 */
[----:B0-----:R-:W-:Y:S02]  /*30280*/  IMAD R80, R80, R93, RZ ;  /* 0x0000005d50507224 */ /* 0x001fe400078e02ff */
[----:B------:R-:W0:Y:S01]  /*30290*/  LDC R93, c[0x0][0x3b0] ;  /* 0x0000ec00ff5d7b82 */ /* 0x000e220000000800 */
[----:B-1----:R-:W-:Y:S02]  /*302a0*/  LOP3.LUT R8, RZ, R8, RZ, 0x33, !PT ;  /* 0x00000008ff087212 */ /* 0x002fe400078e33ff */
[----:B------:R1:W-:Y:S04]  /*302b0*/  STL [R1+0x468], R80 ;  /* 0x0004685001007387 */ /* 0x0003e80000100800 */
[----:B-1----:R-:W4:Y:S01]  /*302c0*/  LDL.LU R80, [R1+0x41c] ;  /* 0x00041c0001507983 */ /* 0x002f220000300800 */
[----:B--2---:R-:W-:-:S05]  /*302d0*/  SEL R84, R8, R84, !P3 ;  /* 0x0000005408547207 */ /* 0x004fca0005800000 */
[----:B0-----:R-:W-:Y:S02]  /*302e0*/  IMAD R84, R84, R93, RZ ;  /* 0x0000005d54547224 */ /* 0x001fe400078e02ff */
[----:B------:R-:W2:Y:S04]  /*302f0*/  LDL.LU R93, [R1+0x3fc] ;  /* 0x0003fc00015d7983 */ /* 0x000ea80000300800 */
[----:B------:R0:W-:Y:S04]  /*30300*/  STL [R1+0x41c], R84 ;  /* 0x00041c5401007387 */ /* 0x0001e80000100800 */
[----:B0-----:R-:W2:Y:S01]  /*30310*/  LDL.LU R84, [R1+0x3f4] ;  /* 0x0003f40001547983 */ /* 0x001ea20000300800 */
[----:B---3--:R-:W-:-:S05]  /*30320*/  SEL R83, R8, R83, !P3 ;  /* 0x0000005308537207 */ /* 0x008fca0005800000 */
[----:B------:R-:W-:Y:S02]  /*30330*/  IMAD R83, R83, R92, RZ ;  /* 0x0000005c53537224 */ /* 0x000fe400078e02ff */
[----:B------:R-:W0:Y:S03]  /*30340*/  LDC R92, c[0x0][0x3b0] ;  /* 0x0000ec00ff5c7b82 */ /* 0x000e260000000800 */
[----:B------:R1:W-:Y:S05]  /*30350*/  STL [R1+0x420], R83 ;  /* 0x0004205301007387 */ /* 0x0003ea0000100800 */
[----:B-1----:R-:W1:Y:S01]  /*30360*/  LDC R83, c[0x0][0x3b0] ;  /* 0x0000ec00ff537b82 */ /* 0x002e620000000800 */
[----:B------:R-:W-:-:S05]  /*30370*/  SEL R82, R8, R82, !P3 ;  /* 0x0000005208527207 */ /* 0x000fca0005800000 */
[----:B-1----:R-:W-:Y:S02]  /*30380*/  IMAD R83, R82, R83, RZ ;  /* 0x0000005352537224 */ /* 0x002fe400078e02ff */
[----:B------:R-:W3:Y:S01]  /*30390*/  LDL.LU R82, [R1+0x410] ;  /* 0x0004100001527983 */ /* 0x000ee20000300800 */
[----:B----4-:R-:W-:-:S03]  /*303a0*/  SEL R81, R8, R81, !P3 ;  /* 0x0000005108517207 */ /* 0x010fc60005800000 */
[----:B------:R1:W-:Y:S02]  /*303b0*/  STL [R1+0x424], R83 ;  /* 0x0004245301007387 */ /* 0x0003e40000100800 */
[----:B-1----:R-:W-:Y:S02]  /*303c0*/  IMAD R83, R81, R89, RZ ;  /* 0x0000005951537224 */ /* 0x002fe400078e02ff */
[----:B------:R-:W4:Y:S01]  /*303d0*/  LDL.LU R81, [R1+0x400] ;  /* 0x0004000001517983 */ /* 0x000f220000300800 */
[----:B------:R-:W1:Y:S01]  /*303e0*/  LDC R89, c[0x0][0x3b0] ;  /* 0x0000ec00ff597b82 */ /* 0x000e620000000800 */
[----:B------:R-:W-:Y:S02]  /*303f0*/  SEL R80, R8, R80, !P3 ;  /* 0x0000005008507207 */ /* 0x000fe40005800000 */
[----:B------:R0:W-:Y:S03]  /*30400*/  STL [R1+0x43c], R83 ;  /* 0x00043c5301007387 */ /* 0x0001e60000100800 */
[----:B------:R-:W-:-:S02]  /*30410*/  IMAD R80, R80, R88, RZ ;  /* 0x0000005850507224 */ /* 0x000fc400078e02ff */
[----:B------:R-:W1:Y:S03]  /*30420*/  LDC R88, c[0x0][0x3b0] ;  /* 0x0000ec00ff587b82 */ /* 0x000e660000000800 */
[----:B------:R0:W-:Y:S02]  /*30430*/  STL [R1+0x440], R80 ;  /* 0x0004405001007387 */ /* 0x0001e40000100800 */
[C---:B0-----:R-:W-:Y:S02]  /*30440*/  SEL R83, R8.reuse, R2, !P3 ;  /* 0x0000000208537207 */ /* 0x041fe40005800000 */
[----:B------:R-:W4:Y:S01]  /*30450*/  LDL.LU R2, [R1+0x3c0] ;  /* 0x0003c00001027983 */ /* 0x000f220000300800 */
[----:B------:R-:W-:Y:S02]  /*30460*/  SEL R80, R8, R0, !P3 ;  /* 0x0000000008507207 */ /* 0x000fe40005800000 */
[----:B------:R-:W0:Y:S03]  /*30470*/  LDC R0, c[0x0][0x3b0] ;  /* 0x0000ec00ff007b82 */ /* 0x000e260000000800 */
[----:B------:R-:W-:-:S02]  /*30480*/  IMAD R80, R80, R92, RZ ;  /* 0x0000005c50507224 */ /* 0x000fc400078e02ff */
[----:B------:R-:W4:Y:S04]  /*30490*/  LDL.LU R92, [R1+0x3c4] ;  /* 0x0003c400015c7983 */ /* 0x000f280000300800 */
[----:B------:R2:W-:Y:S02]  /*304a0*/  STL [R1+0x400], R80 ;  /* 0x0004005001007387 */ /* 0x0005e40000100800 */
[C---:B--2---:R-:W-:Y:S02]  /*304b0*/  SEL R80, R8.reuse, R93, !P3 ;  /* 0x0000005d08507207 */ /* 0x044fe40005800000 */
[----:B------:R-:W2:Y:S01]  /*304c0*/  LDC R93, c[0x0][0x3b0] ;  /* 0x0000ec00ff5d7b82 */ /* 0x000ea20000000800 */
[C---:B---3--:R-:W-:Y:S02]  /*304d0*/  SEL R82, R8.reuse, R82, !P3 ;  /* 0x0000005208527207 */ /* 0x048fe40005800000 */
[----:B----4-:R-:W-:-:S05]  /*304e0*/  SEL R81, R8, R81, !P3 ;  /* 0x0000005108517207 */ /* 0x010fca0005800000 */
[----:B------:R-:W3:Y:S02]  /*304f0*/  LDC R8, c[0x0][0x3b0] ;  /* 0x0000ec00ff087b82 */ /* 0x000ee40000000800 */
[----:B---3--:R-:W-:Y:S02]  /*30500*/  IMAD R8, R83, R8, RZ ;  /* 0x0000000853087224 */ /* 0x008fe400078e02ff */
[----:B------:R-:W3:Y:S04]  /*30510*/  LDL.LU R83, [R1+0x3e4] ;  /* 0x0003e40001537983 */ /* 0x000ee80000300800 */
[----:B------:R4:W-:Y:S02]  /*30520*/  STL [R1+0x3fc], R8 ;  /* 0x0003fc0801007387 */ /* 0x0009e40000100800 */
[----:B----4-:R-:W4:Y:S01]  /*30530*/  LDC R8, c[0x0][0x3b0] ;  /* 0x0000ec00ff087b82 */ /* 0x010f220000000800 */
[----:B--2---:R-:W-:-:S05]  /*30540*/  IMAD R82, R82, R93, RZ ;  /* 0x0000005d52527224 */ /* 0x004fca00078e02ff */
[----:B------:R2:W-:Y:S02]  /*30550*/  STL [R1+0x410], R82 ;  /* 0x0004105201007387 */ /* 0x0005e40000100800 */
[----:B------:R-:W0:Y:S02]  /*30560*/  LDC R93, c[0x0][0x3b0] ;  /* 0x0000ec00ff5d7b82 */ /* 0x000e240000000800 */
[----:B--2---:R-:W2:Y:S01]  /*30570*/  LDL.LU R82, [R1+0x3e0] ;  /* 0x0003e00001527983 */ /* 0x004ea20000300800 */
[----:B----4-:R-:W-:-:S05]  /*30580*/  IMAD R81, R81, R8, RZ ;  /* 0x0000000851517224 */ /* 0x010fca00078e02ff */
[----:B------:R-:W4:Y:S01]  /*30590*/  LDC R8, c[0x0][0x39c] ;  /* 0x0000e700ff087b82 */ /* 0x000f220000000800 */
[----:B------:R0:W-:Y:S04]  /*305a0*/  STL [R1+0x414], R81 ;  /* 0x0004145101007387 */ /* 0x0001e80000100800 */
[----:B0-----:R-:W2:Y:S01]  /*305b0*/  LDL.LU R81, [R1+0x3d4] ;  /* 0x0003d40001517983 */ /* 0x001ea20000300800 */
[----:B------:R-:W-:Y:S02]  /*305c0*/  IMAD R80, R80, R93, RZ ;  /* 0x0000005d50507224 */ /* 0x000fe400078e02ff */
[----:B------:R-:W0:Y:S03]  /*305d0*/  LDC R93, c[0x0][0x3b0] ;  /* 0x0000ec00ff5d7b82 */ /* 0x000e260000000800 */
[----:B------:R1:W-:Y:S01]  /*305e0*/  STL [R1+0x418], R80 ;  /* 0x0004185001007387 */ /* 0x0003e20000100800 */
[----:B----4-:R-:W-:-:S04]  /*305f0*/  LOP3.LUT R8, RZ, R8, RZ, 0x33, !PT ;  /* 0x00000008ff087212 */ /* 0x010fc800078e33ff */
[C---:B-1----:R-:W-:Y:S02]  /*30600*/  SEL R80, R8.reuse, R92, !P3 ;  /* 0x0000005c08507207 */ /* 0x042fe40005800000 */
[----:B------:R-:W1:Y:S01]  /*30610*/  LDC R92, c[0x0][0x3b0] ;  /* 0x0000ec00ff5c7b82 */ /* 0x000e620000000800 */
[----:B------:R-:W-:-:S05]  /*30620*/  SEL R84, R8, R84, !P3 ;  /* 0x0000005408547207 */ /* 0x000fca0005800000 */
[----:B0-----:R-:W-:Y:S02]  /*30630*/  IMAD R84, R84, R93, RZ ;  /* 0x0000005d54547224 */ /* 0x001fe400078e02ff */
        /* <DEDUP_REMOVED lines=12> */
[----:B------:R-:W-:Y:S01]  /*30700*/  SEL R81, R8, R81, !P3 ;  /* 0x0000005108517207 */ /* 0x000fe20005800000 */
[----:B------:R-:W-:Y:S01]  /*30710*/  IMAD R0, R80, R0, RZ ;  /* 0x0000000050007224 */ /* 0x000fe200078e02ff */
[----:B-1----:R-:W1:Y:S03]  /*30720*/  LDC R89, c[0x0][0x3b0] ;  /* 0x0000ec00ff597b82 */ /* 0x002e660000000800 */
[----:B------:R-:W-:-:S02]  /*30730*/  IMAD R88, R81, R88, RZ ;  /* 0x0000005851587224 */ /* 0x000fc400078e02ff */
[----:B------:R-:W2:Y:S01]  /*30740*/  LDL.LU R81, [R1+0x3b0] ;  /* 0x0003b00001517983 */ /* 0x000ea20000300800 */
[----:B------:R-:W-:-:S03]  /*30750*/  SEL R80, R8, R2, !P3 ;  /* 0x0000000208507207 */ /* 0x000fc60005800000 */
[----:B------:R0:W-:Y:S02]  /*30760*/  STL [R1+0x3e4], R88 ;  /* 0x0003e45801007387 */ /* 0x0001e40000100800 */
[----:B0-----:R-:W-:Y:S02]  /*30770*/  IMAD R80, R80, R92, RZ ;  /* 0x0000005c50507224 */ /* 0x001fe400078e02ff */
[----:B------:R0:W-:Y:S04]  /*30780*/  STL [R1+0x3f4], R0 ;  /* 0x0003f40001007387 */ /* 0x0001e80000100800 */
[----:B------:R-:W2:Y:S01]  /*30790*/  LDL.LU R2, [R1+0x388] ;  /* 0x0003880001027983 */ /* 0x000ea20000300800 */
[----:B------:R-:W1:Y:S03]  /*307a0*/  LDC R88, c[0x0][0x3b0] ;  /* 0x0000ec00ff587b82 */ /* 0x000e660000000800 */
[----:B------:R-:W2:Y:S04]  /*307b0*/  LDL.LU R92, [R1+0x38c] ;  /* 0x00038c00015c7983 */ /* 0x000ea80000300800 */
[----:B------:R4:W-:Y:S01]  /*307c0*/  STL [R1+0x3b4], R80 ;  /* 0x0003b45001007387 */ /* 0x0009e20000100800 */
[----:B0-----:R-:W0:Y:S01]  /*307d0*/  LDC R0, c[0x0][0x3b0] ;  /* 0x0000ec00ff007b82 */ /* 0x001e220000000800 */
[----:B----4-:R-:W-:-:S07]  /*307e0*/  SEL R80, R8, R93, !P3 ;  /* 0x0000005d08507207 */ /* 0x010fce0005800000 */
[----:B------:R-:W4:Y:S01]  /*307f0*/  LDC R93, c[0x0][0x3b0] ;  /* 0x0000ec00ff5d7b82 */ /* 0x000f220000000800 */
[C---:B---3--:R-:W-:Y:S02]  /*30800*/  SEL R83, R8.reuse, R83, !P3 ;  /* 0x0000005308537207 */ /* 0x048fe40005800000 */
[C---:B--2---:R-:W-:Y:S02]  /*30810*/  SEL R82, R8.reuse, R82, !P3 ;  /* 0x0000005208527207 */ /* 0x044fe40005800000 */
[----:B------:R-:W-:-:S03]  /*30820*/  SEL R81, R8, R81, !P3 ;  /* 0x0000005108517207 */ /* 0x000fc60005800000 */
[----:B------:R-:W2:Y:S02]  /*30830*/  LDC R8, c[0x0][0x3b0] ;  /* 0x0000ec00ff087b82 */ /* 0x000ea40000000800 */
[----:B--2---:R-:W-:Y:S02]  /*30840*/  IMAD R8, R83, R8, RZ ;  /* 0x0000000853087224 */ /* 0x004fe400078e02ff */
[----:B------:R-:W2:Y:S04]  /*30850*/  LDL.LU R83, [R1+0x39c] ;  /* 0x00039c0001537983 */ /* 0x000ea80000300800 */
[----:B------:R3:W-:Y:S02]  /*30860*/  STL [R1+0x3ac], R8 ;  /* 0x0003ac0801007387 */ /* 0x0007e40000100800 */
[----:B---3--:R-:W3:Y:S01]  /*30870*/  LDC R8, c[0x0][0x3b0] ;  /* 0x0000ec00ff087b82 */ /* 0x008ee20000000800 */
[----:B----4-:R-:W-:-:S05]  /*30880*/  IMAD R82, R82, R93, RZ ;  /* 0x0000005d52527224 */ /* 0x010fca00078e02ff */
[----:B------:R4:W-:Y:S02]  /*30890*/  STL [R1+0x3b0], R82 ;  /* 0x0003b05201007387 */ /* 0x0009e40000100800 */
[----:B------:R-:W0:Y:S02]  /*308a0*/  LDC R93, c[0x0][0x3b0] ;  /* 0x0000ec00ff5d7b82 */ /* 0x000e240000000800 */
[----:B----4-:R-:W4:Y:S01]  /*308b0*/  LDL.LU R82, [R1+0x398] ;  /* 0x0003980001527983 */ /* 0x010f220000300800 */
[----:B---3--:R-:W-:-:S05]  /*308c0*/  IMAD R81, R81, R8, RZ ;  /* 0x0000000851517224 */ /* 0x008fca00078e02ff */
[----:B------:R-:W3:Y:S01]  /*308d0*/  LDC R8, c[0x0][0x39c] ;  /* 0x0000e700ff087b82 */ /* 0x000ee20000000800 */
[----:B------:R0:W-:Y:S04]  /*308e0*/  STL [R1+0x3bc], R81 ;  /* 0x0003bc5101007387 */ /* 0x0001e80000100800 */
[----:B0-----:R-:W4:Y:S01]  /*308f0*/  LDL.LU R81, [R1+0x390] ;  /* 0x0003900001517983 */ /* 0x001f220000300800 */
[----:B------:R-:W-:Y:S02]  /*30900*/  IMAD R80, R80, R93, RZ ;  /* 0x0000005d50507224 */ /* 0x000fe400078e02ff */
[----:B------:R-:W0:Y:S03]  /*30910*/  LDC R93, c[0x0][0x3b0] ;  /* 0x0000ec00ff5d7b82 */ /* 0x000e260000000800 */
[----:B------:R1:W-:Y:S01]  /*30920*/  STL [R1+0x3c0], R80 ;  /* 0x0003c05001007387 */ /* 0x0003e20000100800 */
[----:B---3--:R-:W-:-:S04]  /*30930*/  LOP3.LUT R8, RZ, R8, RZ, 0x33, !PT ;  /* 0x00000008ff087212 */ /* 0x008fc800078e33ff */
[C---:B-1----:R-:W-:Y:S02]  /*30940*/  SEL R80, R8.reuse, R92, !P3 ;  /* 0x0000005c08507207 */ /* 0x042fe40005800000 */
[----:B------:R-:W1:Y:S01]  /*30950*/  LDC R92, c[0x0][0x3b0] ;  /* 0x0000ec00ff5c7b82 */ /* 0x000e620000000800 */
[----:B------:R-:W-:-:S05]  /*30960*/  SEL R84, R8, R84, !P3 ;  /* 0x0000005408547207 */ /* 0x000fca0005800000 */
[----:B0-----:R-:W-:Y:S02]  /*30970*/  IMAD R84, R84, R93, RZ ;  /* 0x0000005d54547224 */ /* 0x001fe400078e02ff */
[----:B------:R-:W3:Y:S04]  /*30980*/  LDL.LU R93, [R1+0x374] ;  /* 0x00037400015d7983 */ /* 0x000ee80000300800 */
[----:B------:R0:W-:Y:S04]  /*30990*/  STL [R1+0x38c], R84 ;  /* 0x00038c5401007387 */ /* 0x0001e80000100800 */
[----:B0-----:R-:W3:Y:S01]  /*309a0*/  LDL.LU R84, [R1+0x370] ;  /* 0x0003700001547983 */ /* 0x001ee20000300800 */
[----:B--2---:R-:W-:-:S05]  /*309b0*/  SEL R83, R8, R83, !P3 ;  /* 0x0000005308537207 */ /* 0x004fca0005800000 */
[----:B-1----:R-:W-:Y:S02]  /*309c0*/  IMAD R83, R83, R92, RZ ;  /* 0x0000005c53537224 */ /* 0x002fe400078e02ff */
[----:B------:R-:W0:Y:S03]  /*309d0*/  LDC R92, c[0x0][0x3b0] ;  /* 0x0000ec00ff5c7b82 */ /* 0x000e260000000800 */
[----:B------:R1:W-:Y:S04]  /*309e0*/  STL [R1+0x390], R83 ;  /* 0x0003905301007387 */ /* 0x0003e80000100800 */
[----:B-1----:R-:W2:Y:S01]  /*309f0*/  LDL.LU R83, [R1+0x384] ;  /* 0x0003840001537983 */ /* 0x002ea20000300800 */
[----:B----4-:R-:W-:-:S05]  /*30a00*/  SEL R82, R8, R82, !P3 ;  /* 0x0000005208527207 */ /* 0x010fca0005800000 */
[----:B------:R-:W-:Y:S02]  /*30a10*/  IMAD R89, R82, R89, RZ ;  /* 0x0000005952597224 */ /* 0x000fe400078e02ff */
[----:B------:R-:W4:Y:S04]  /*30a20*/  LDL.LU R82, [R1+0x380] ;  /* 0x0003800001527983 */ /* 0x000f280000300800 */
[----:B------:R1:W-:Y:S01]  /*30a30*/  STL [R1+0x398], R89 ;  /* 0x0003985901007387 */ /* 0x0003e20000100800 */
[----:B------:R-:W-:Y:S01]  /*30a40*/  SEL R81, R8, R81, !P3 ;  /* 0x0000005108517207 */ /* 0x000fe20005800000 */
[----:B------:R-:W-:Y:S01]  /*30a50*/  IMAD R0, R80, R0, RZ ;  /* 0x0000000050007224 */ /* 0x000fe200078e02ff */
[----:B-1----:R-:W1:Y:S03]  /*30a60*/  LDC R89, c[0x0][0x3b0] ;  /* 0x0000ec00ff597b82 */ /* 0x002e660000000800 */
[----:B------:R-:W-:-:S02]  /*30a70*/  IMAD R88, R81, R88, RZ ;  /* 0x0000005851587224 */ /* 0x000fc400078e02ff */
[----:B------:R-:W4:Y:S01]  /*30a80*/  LDL.LU R81, [R1+0x378] ;  /* 0x0003780001517983 */ /* 0x000f220000300800 */
[----:B------:R-:W-:-:S03]  /*30a90*/  SEL R80, R8, R2, !P3 ;  /* 0x0000000208507207 */ /* 0x000fc60005800000 */
[----:B------:R0:W-:Y:S02]  /*30aa0*/  STL [R1+0x39c], R88 ;  /* 0x00039c5801007387 */ /* 0x0001e40000100800 */
[----:B0-----:R-:W-:Y:S02]  /*30ab0*/  IMAD R80, R80, R92, RZ ;  /* 0x0000005c50507224 */ /* 0x001fe400078e02ff */
[----:B------:R-:W4:Y:S04]  /*30ac0*/  LDL.LU R2, [R1+0x35c] ;  /* 0x00035c0001027983 */ /* 0x000f280000300800 */
[----:B------:R0:W-:Y:S01]  /*30ad0*/  STL [R1+0x3a0], R0 ;  /* 0x0003a00001007387 */ /* 0x0001e20000100800 */
[----:B------:R-:W1:Y:S03]  /*30ae0*/  LDC R88, c[0x0][0x3b0] ;  /* 0x0000ec00ff587b82 */ /* 0x000e660000000800 */
[----:B------:R-:W4:Y:S04]  /*30af0*/  LDL.LU R92, [R1+0x360] ;  /* 0x00036000015c7983 */ /* 0x000f280000300800 */
[----:B------:R3:W-:Y:S01]  /*30b00*/  STL [R1+0x384], R80 ;  /* 0x0003845001007387 */ /* 0x0007e20000100800 */
[----:B0-----:R-:W0:Y:S01]  /*30b10*/  LDC R0, c[0x0][0x3b0] ;  /* 0x0000ec00ff007b82 */ /* 0x001e220000000800 */
[----:B---3--:R-:W-:-:S07]  /*30b20*/  SEL R80, R8, R93, !P3 ;  /* 0x0000005d08507207 */ /* 0x008fce0005800000 */
[----:B------:R-:W3:Y:S01]  /*30b30*/  LDC R93, c[0x0][0x3b0] ;  /* 0x0000ec00ff5d7b82 */ /* 0x000ee20000000800 */
[C---:B--2---:R-:W-:Y:S02]  /*30b40*/  SEL R83, R8.reuse, R83, !P3 ;  /* 0x0000005308537207 */ /* 0x044fe40005800000 */
[C---:B----4-:R-:W-:Y:S02]  /*30b50*/  SEL R82, R8.reuse, R82, !P3 ;  /* 0x0000005208527207 */ /* 0x050fe40005800000 */
[----:B------:R-:W-:-:S03]  /*30b60*/  SEL R81, R8, R81, !P3 ;  /* 0x0000005108517207 */ /* 0x000fc60005800000 */
[----:B------:R-:W2:Y:S02]  /*30b70*/  LDC R8, c[0x0][0x3b0] ;  /* 0x0000ec00ff087b82 */ /* 0x000ea40000000800 */
[----:B--2---:R-:W-:Y:S02]  /*30b80*/  IMAD R8, R83, R8, RZ ;  /* 0x0000000853087224 */ /* 0x004fe400078e02ff */
[----:B------:R-:W2:Y:S04]  /*30b90*/  LDL.LU R83, [R1+0x36c] ;  /* 0x00036c0001537983 */ /* 0x000ea80000300800 */
[----:B------:R4:W-:Y:S02]  /*30ba0*/  STL [R1+0x374], R8 ;  /* 0x0003740801007387 */ /* 0x0009e40000100800 */
[----:B----4-:R-:W4:Y:S01]  /*30bb0*/  LDC R8, c[0x0][0x3b0] ;  /* 0x0000ec00ff087b82 */ /* 0x010f220000000800 */
[----:B---3--:R-:W-:-:S05]  /*30bc0*/  IMAD R82, R82, R93, RZ ;  /* 0x0000005d52527224 */ /* 0x008fca00078e02ff */
[----:B------:R3:W-:Y:S02]  /*30bd0*/  STL [R1+0x378], R82 ;  /* 0x0003785201007387 */ /* 0x0007e40000100800 */
[----:B------:R-:W0:Y:S02]  /*30be0*/  LDC R93, c[0x0][0x3b0] ;  /* 0x0000ec00ff5d7b82 */ /* 0x000e240000000800 */
[----:B---3--:R-:W3:Y:S01]  /*30bf0*/  LDL.LU R82, [R1+0x368] ;  /* 0x0003680001527983 */ /* 0x008ee20000300800 */
[----:B----4-:R-:W-:-:S05]  /*30c00*/  IMAD R81, R81, R8, RZ ;  /* 0x0000000851517224 */ /* 0x010fca00078e02ff */
[----:B------:R-:W4:Y:S01]  /*30c10*/  LDC R8, c[0x0][0x39c] ;  /* 0x0000e700ff087b82 */ /* 0x000f220000000800 */
[----:B------:R0:W-:Y:S04]  /*30c20*/  STL [R1+0x380], R81 ;  /* 0x0003805101007387 */ /* 0x0001e80000100800 */
[----:B0-----:R-:W3:Y:S01]  /*30c30*/  LDL.LU R81, [R1+0x364] ;  /* 0x0003640001517983 */ /* 0x001ee20000300800 */
        /* <DEDUP_REMOVED lines=8> */
[----:B------:R-:W4:Y:S01]  /*30cc0*/  LDL.LU R84, [R1+0x358] ;  /* 0x0003580001547983 */ /* 0x000f220000300800 */
[----:B------:R-:W-:-:S03]  /*30cd0*/  IMAD R0, R80, R0, RZ ;  /* 0x0000000050007224 */ /* 0x000fc600078e02ff */
[----:B------:R0:W-:Y:S01]  /*30ce0*/  STL [R1+0x364], R93 ;  /* 0x0003645d01007387 */ /* 0x0001e20000100800 */
[----:B------:R-:W-:-:S03]  /*30cf0*/  SEL R80, R8, R2, !P3 ;  /* 0x0000000208507207 */ /* 0x000fc60005800000 */
[----:B0-----:R-:W4:Y:S01]  /*30d00*/  LDL.LU R93, [R1+0x348] ;  /* 0x00034800015d7983 */ /* 0x001f220000300800 */
[----:B--2---:R-:W-:-:S05]  /*30d10*/  SEL R83, R8, R83, !P3 ;  /* 0x0000005308537207 */ /* 0x004fca0005800000 */
[----:B-1----:R-:W-:Y:S02]  /*30d20*/  IMAD R83, R83, R92, RZ ;  /* 0x0000005c53537224 */ /* 0x002fe400078e02ff */
[----:B------:R-:W0:Y:S03]  /*30d30*/  LDC R92, c[0x0][0x3b0] ;  /* 0x0000ec00ff5c7b82 */ /* 0x000e260000000800 */
[----:B------:R1:W-:Y:S04]  /*30d40*/  STL [R1+0x368], R83 ;  /* 0x0003685301007387 */ /* 0x0003e80000100800 */
[----:B-1----:R-:W2:Y:S01]  /*30d50*/  LDL.LU R83, [R1+0x350] ;  /* 0x0003500001537983 */ /* 0x002ea20000300800 */
[----:B---3--:R-:W-:-:S05]  /*30d60*/  SEL R82, R8, R82, !P3 ;  /* 0x0000005208527207 */ /* 0x008fca0005800000 */
[----:B------:R-:W-:Y:S02]  /*30d70*/  IMAD R89, R82, R89, RZ ;  /* 0x0000005952597224 */ /* 0x000fe400078e02ff */
[----:B------:R-:W3:Y:S01]  /*30d80*/  LDL.LU R82, [R1+0x34c] ;  /* 0x00034c0001527983 */ /* 0x000ee20000300800 */
[----:B0-----:R-:W-:-:S03]  /*30d90*/  IMAD R2, R80, R92, RZ ;  /* 0x0000005c50027224 */ /* 0x001fc600078e02ff */
[----:B------:R0:W-:Y:S01]  /*30da0*/  STL [R1+0x36c], R89 ;  /* 0x00036c5901007387 */ /* 0x0001e20000100800 */
[----:B------:R-:W-:-:S05]  /*30db0*/  SEL R81, R8, R81, !P3 ;  /* 0x0000005108517207 */ /* 0x000fca0005800000 */
[----:B------:R-:W-:Y:S02]  /*30dc0*/  IMAD R81, R81, R88, RZ ;  /* 0x0000005851517224 */ /* 0x000fe400078e02ff */
[----:B------:R-:W1:Y:S03]  /*30dd0*/  LDC R88, c[0x0][0x3b0] ;  /* 0x0000ec00ff587b82 */ /* 0x000e660000000800 */
[----:B------:R-:W-:Y:S04]  /*30de0*/  STL [R1+0x370], R81 ;  /* 0x0003705101007387 */ /* 0x000fe80000100800 */
[----:B0-----:R-:W3:Y:S04]  /*30df0*/  LDL.LU R89, [R1+0x320] ;  /* 0x0003200001597983 */ /* 0x001ee80000300800 */
[----:B------:R0:W-:Y:S04]  /*30e00*/  STL [R1+0xd80], R0 ;  /* 0x000d800001007387 */ /* 0x0001e80000100800 */
[----:B------:R-:W3:Y:S04]  /*30e10*/  LDL.LU R80, [R1+0x344] ;  /* 0x0003440001507983 */ /* 0x000ee80000300800 */
[----:B------:R-:W3:Y:S01]  /*30e20*/  LDL.LU R92, [R1+0x324] ;  /* 0x00032400015c7983 */ /* 0x000ee20000300800 */
[----:B0-----:R-:W0:Y:S01]  /*30e30*/  LDC R0, c[0x0][0x3b0] ;  /* 0x0000ec00ff007b82 */ /* 0x001e220000000800 */
[----:B----4-:R-:W-:-:S02]  /*30e40*/  SEL R84, R8, R84, !P3 ;  /* 0x0000005408547207 */ /* 0x010fc40005800000 */
[----:B------:R-:W-:-:S05]  /*30e50*/  SEL R81, R8, R93, !P3 ;  /* 0x0000005d08517207 */ /* 0x000fca0005800000 */
[----:B------:R-:W4:Y:S01]  /*30e60*/  LDC R93, c[0x0][0x3b0] ;  /* 0x0000ec00ff5d7b82 */ /* 0x000f220000000800 */
[----:B------:R0:W-:Y:S07]  /*30e70*/  STL [R1+0xd98], R2 ;  /* 0x000d980201007387 */ /* 0x0001ee0000100800 */
[----:B0-----:R-:W0:Y:S01]  /*30e80*/  LDC R2, c[0x0][0x3b0] ;  /* 0x0000ec00ff027b82 */ /* 0x001e220000000800 */
[C---:B--2---:R-:W-:Y:S02]  /*30e90*/  SEL R83, R8.reuse, R83, !P3 ;  /* 0x0000005308537207 */ /* 0x044fe40005800000 */
[----:B---3--:R-:W-:-:S03]  /*30ea0*/  SEL R82, R8, R82, !P3 ;  /* 0x0000005208527207 */ /* 0x008fc60005800000 */
[----:B----4-:R-:W-:Y:S01]  /*30eb0*/  IMAD R93, R83, R93, RZ ;  /* 0x0000005d535d7224 */ /* 0x010fe200078e02ff */
[----:B------:R-:W-:Y:S02]  /*30ec0*/  SEL R80, R8, R80, !P3 ;  /* 0x0000005008507207 */ /* 0x000fe40005800000 */
[----:B------:R-:W2:Y:S02]  /*30ed0*/  LDC R8, c[0x0][0x3b0] ;  /* 0x0000ec00ff087b82 */ /* 0x000ea40000000800 */
[----:B--2---:R-:W-:-:S06]  /*30ee0*/  IMAD R84, R84, R8, RZ ;  /* 0x0000000854547224 */ /* 0x004fcc00078e02ff */
[----:B------:R-:W2:Y:S01]  /*30ef0*/  LDC R8, c[0x0][0x39c] ;  /* 0x0000e700ff087b82 */ /* 0x000ea20000000800 */
[----:B------:R3:W-:Y:S04]  /*30f00*/  STL [R1+0x344], R84 ;  /* 0x0003445401007387 */ /* 0x0007e80000100800 */
[----:B------:R-:W4:Y:S03]  /*30f10*/  LDL.LU R83, [R1+0x33c] ;  /* 0x00033c0001537983 */ /* 0x000f260000300800 */
[----:B---3--:R-:W3:Y:S01]  /*30f20*/  LDC R84, c[0x0][0x3b0] ;  /* 0x0000ec00ff547b82 */ /* 0x008ee20000000800 */
[----:B------:R0:W-:Y:S07]  /*30f30*/  STL [R1+0x348], R93 ;  /* 0x0003485d01007387 */ /* 0x0001ee0000100800 */
[----:B0-----:R-:W0:Y:S01]  /*30f40*/  LDC R93, c[0x0][0x3b0] ;  /* 0x0000ec00ff5d7b82 */ /* 0x001e220000000800 */
[----:B---3--:R-:W-:-:S07]  /*30f50*/  IMAD R82, R82, R84, RZ ;  /* 0x0000005452527224 */ /* 0x008fce00078e02ff */
[----:B------:R-:W3:Y:S01]  /*30f60*/  LDC R84, c[0x0][0x3b0] ;  /* 0x0000ec00ff547b82 */ /* 0x000ee20000000800 */
[----:B------:R1:W-:Y:S01]  /*30f70*/  STL [R1+0x34c], R82 ;  /* 0x00034c5201007387 */ /* 0x0003e20000100800 */
[----:B0-----:R-:W-:Y:S01]  /*30f80*/  IMAD R81, R81, R93, RZ ;  /* 0x0000005d51517224 */ /* 0x001fe200078e02ff */
[----:B--2---:R-:W-:-:S05]  /*30f90*/  LOP3.LUT R8, RZ, R8, RZ, 0x33, !PT ;  /* 0x00000008ff087212 */ /* 0x004fca00078e33ff */
[----:B------:R-:W0:Y:S01]  /*30fa0*/  LDC R93, c[0x0][0x3b0] ;  /* 0x0000ec00ff5d7b82 */ /* 0x000e220000000800 */
[----:B-1----:R-:W2:Y:S04]  /*30fb0*/  LDL.LU R82, [R1+0x32c] ;  /* 0x00032c0001527983 */ /* 0x002ea80000300800 */
[----:B------:R1:W-:Y:S04]  /*30fc0*/  STL [R1+0xdd8], R81 ;  /* 0x000dd85101007387 */ /* 0x0003e80000100800 */
[----:B-1----:R-:W2:Y:S01]  /*30fd0*/  LDL.LU R81, [R1+0x328] ;  /* 0x0003280001517983 */ /* 0x002ea20000300800 */
[----:B---3--:R-:W-:-:S02]  /*30fe0*/  IMAD R80, R80, R84, RZ ;  /* 0x0000005450507224 */ /* 0x008fc400078e02ff */
[----:B------:R-:W1:Y:S03]  /*30ff0*/  LDC R84, c[0x0][0x3b0] ;  /* 0x0000ec00ff547b82 */ /* 0x000e660000000800 */
[----:B------:R3:W-:Y:S02]  /*31000*/  STL [R1+0xde0], R80 ;  /* 0x000de05001007387 */ /* 0x0007e40000100800 */
[----:B---3--:R-:W-:-:S03]  /*31010*/  SEL R80, R8, R92, !P3 ;  /* 0x0000005c08507207 */ /* 0x008fc60005800000 */
[----:B------:R-:W3:Y:S01]  /*31020*/  LDC R92, c[0x0][0x3b0] ;  /* 0x0000ec00ff5c7b82 */ /* 0x000ee20000000800 */
[----:B----4-:R-:W-:-:S05]  /*31030*/  SEL R83, R8, R83, !P3 ;  /* 0x0000005308537207 */ /* 0x010fca0005800000 */
[----:B0-----:R-:W-:Y:S02]  /*31040*/  IMAD R93, R83, R93, RZ ;  /* 0x0000005d535d7224 */ /* 0x001fe400078e02ff */
[----:B------:R-:W4:Y:S04]  /*31050*/  LDL.LU R83, [R1+0x31c] ;  /* 0x00031c0001537983 */ /* 0x000f280000300800 */
[----:B------:R0:W-:Y:S04]  /*31060*/  STL [R1+0xdf8], R93 ;  /* 0x000df85d01007387 */ /* 0x0001e80000100800 */
[----:B0-----:R-:W4:Y:S01]  /*31070*/  LDL.LU R93, [R1+0x310] ;  /* 0x00031000015d7983 */ /* 0x001f220000300800 */
[----:B--2---:R-:W-:-:S05]  /*31080*/  SEL R82, R8, R82, !P3 ;  /* 0x0000005208527207 */ /* 0x004fca0005800000 */
[----:B---3--:R-:W-:Y:S02]  /*31090*/  IMAD R82, R82, R92, RZ ;  /* 0x0000005c52527224 */ /* 0x008fe400078e02ff */
[----:B------:R-:W0:Y:S03]  /*310a0*/  LDC R92, c[0x0][0x3b0] ;  /* 0x0000ec00ff5c7b82 */ /* 0x000e260000000800 */
[----:B------:R2:W-:Y:S01]  /*310b0*/  STL [R1+0xe00], R82 ;  /* 0x000e005201007387 */ /* 0x0005e20000100800 */
[----:B------:R-:W-:-:S05]  /*310c0*/  SEL R81, R8, R81, !P3 ;  /* 0x0000005108517207 */ /* 0x000fca0005800000 */
[----:B------:R-:W-:Y:S01]  /*310d0*/  IMAD R88, R81, R88, RZ ;  /* 0x0000005851587224 */ /* 0x000fe200078e02ff */
[----:B--2---:R-:W2:Y:S04]  /*310e0*/  LDL.LU R82, [R1+0x318] ;  /* 0x0003180001527983 */ /* 0x004ea80000300800 */
[----:B------:R-:W3:Y:S04]  /*310f0*/  LDL.LU R81, [R1+0x314] ;  /* 0x0003140001517983 */ /* 0x000ee80000300800 */
[----:B------:R1:W-:Y:S02]  /*31100*/  STL [R1+0xe18], R88 ;  /* 0x000e185801007387 */ /* 0x0003e40000100800 */
[----:B-1----:R-:W-:Y:S01]  /*31110*/  IMAD R88, R80, R0, RZ ;  /* 0x0000000050587224 */ /* 0x002fe200078e02ff */
[----:B------:R-:W-:Y:S01]  /*31120*/  SEL R80, R8, R89, !P3 ;  /* 0x0000005908507207 */ /* 0x000fe20005800000 */
[----:B------:R-:W1:Y:S04]  /*31130*/  LDC R0, c[0x0][0x3b0] ;  /* 0x0000ec00ff007b82 */ /* 0x000e680000000800 */
[----:B------:R-:W-:Y:S01]  /*31140*/  IMAD R2, R80, R2, RZ ;  /* 0x0000000250027224 */ /* 0x000fe200078e02ff */
[----:B------:R0:W-:Y:S03]  /*31150*/  STL [R1+0xe20], R88 ;  /* 0x000e205801007387 */ /* 0x0001e60000100800 */
[----:B------:R-:W1:Y:S01]  /*31160*/  LDC R89, c[0x0][0x3b0] ;  /* 0x0000ec00ff597b82 */ /* 0x000e620000000800 */
[----:B------:R0:W-:Y:S07]  /*31170*/  STL [R1+0xe38], R2 ;  /* 0x000e380201007387 */ /* 0x0001ee0000100800 */
[----:B0-----:R-:W0:Y:S08]  /*31180*/  LDC R88, c[0x0][0x3b0] ;  /* 0x0000ec00ff587b82 */ /* 0x001e300000000800 */
[----:B------:R-:W0:Y:S01]  /*31190*/  LDC R2, c[0x0][0x3b0] ;  /* 0x0000ec00ff027b82 */ /* 0x000e220000000800 */
[----:B----4-:R-:W-:-:S07]  /*311a0*/  SEL R80, R8, R93, !P3 ;  /* 0x0000005d08507207 */ /* 0x010fce0005800000 */
[----:B------:R-:W4:Y:S01]  /*311b0*/  LDC R93, c[0x0][0x3b0] ;  /* 0x0000ec00ff5d7b82 */ /* 0x000f220000000800 */
[----:B------:R-:W-:-:S05]  /*311c0*/  SEL R83, R8, R83, !P3 ;  /* 0x0000005308537207 */ /* 0x000fca0005800000 */
[----:B------:R-:W-:-:S05]  /*311d0*/  IMAD R83, R83, R92, RZ ;  /* 0x0000005c53537224 */ /* 0x000fca00078e02ff */
[----:B------:R0:W-:Y:S04]  /*311e0*/  STL [R1+0xe40], R83 ;  /* 0x000e405301007387 */ /* 0x0001e80000100800 */
[----:B0-----:R-:W4:Y:S01]  /*311f0*/  LDL.LU R83, [R1+0x308] ;  /* 0x0003080001537983 */ /* 0x001f220000300800 */
[----:B---3--:R-:W-:-:S05]  /*31200*/  SEL R81, R8, R81, !P3 ;  /* 0x0000005108517207 */ /* 0x008fca0005800000 */
[----:B------:R-:W-:Y:S02]  /*31210*/  IMAD R81, R81, R84, RZ ;  /* 0x0000005451517224 */ /* 0x000fe400078e02ff */
[----:B------:R-:W0:Y:S01]  /*31220*/  LDC R84, c[0x0][0x3b0] ;  /* 0x0000ec00ff547b82 */ /* 0x000e220000000800 */
[----:B--2---:R-:W-:-:S05]  /*31230*/  SEL R82, R8, R82, !P3 ;  /* 0x0000005208527207 */ /* 0x004fca0005800000 */
[----:B----4-:R-:W-:Y:S02]  /*31240*/  IMAD R82, R82, R93, RZ ;  /* 0x0000005d52527224 */ /* 0x010fe400078e02ff */
[----:B------:R-:W2:Y:S03]  /*31250*/  LDC R93, c[0x0][0x3b0] ;  /* 0x0000ec00ff5d7b82 */ /* 0x000ea60000000800 */
[----:B------:R3:W-:Y:S04]  /*31260*/  STL [R1+0xe50], R82 ;  /* 0x000e505201007387 */ /* 0x0007e80000100800 */
[----:B---3--:R-:W3:Y:S01]  /*31270*/  LDL.LU R82, [R1+0x2fc] ;  /* 0x0002fc0001527983 */ /* 0x008ee20000300800 */
[----:B0-----:R-:W-:-:S03]  /*31280*/  IMAD R80, R80, R84, RZ ;  /* 0x0000005450507224 */ /* 0x001fc600078e02ff */
[----:B------:R0:W-:Y:S04]  /*31290*/  STL [R1+0xe58], R81 ;  /* 0x000e585101007387 */ /* 0x0001e80000100800 */
[----:B0-----:R-:W4:Y:S04]  /*312a0*/  LDL.LU R81, [R1+0x14c] ;  /* 0x00014c0001517983 */ /* 0x001f280000300800 */
[----:B------:R-:W2:Y:S04]  /*312b0*/  LDL.LU R84, [R1+0x30c] ;  /* 0x00030c0001547983 */ /* 0x000ea80000300800 */
[----:B------:R0:W-:Y:S04]  /*312c0*/  STL [R1+0xe68], R80 ;  /* 0x000e685001007387 */ /* 0x0001e80000100800 */
[----:B0-----:R-:W2:Y:S01]  /*312d0*/  LDL.LU R80, [R1+0x138] ;  /* 0x0001380001507983 */ /* 0x001ea20000300800 */
[----:B------:R-:W-:-:S02]  /*312e0*/  SEL R83, R8, R83, !P3 ;  /* 0x0000005308537207 */ /* 0x000fc40005800000 */
[C---:B---3--:R-:W-:Y:S02]  /*312f0*/  SEL R82, R8.reuse, R82, !P3 ;  /* 0x0000005208527207 */ /* 0x048fe40005800000 */
[C---:B----4-:R-:W-:Y:S02]  /*31300*/  SEL R81, R8.reuse, R81, !P3 ;  /* 0x0000005108517207 */ /* 0x050fe40005800000 */
[C---:B--2---:R-:W-:Y:S02]  /*31310*/  SEL R84, R8.reuse, R84, !P3 ;  /* 0x0000005408547207 */ /* 0x044fe40005800000 */
[----:B------:R-:W-:Y:S02]  /*31320*/  SEL R80, R8, R80, !P3 ;  /* 0x0000005008507207 */ /* 0x000fe40005800000 */
[----:B------:R-:W0:Y:S02]  /*31330*/  LDC R8, c[0x0][0x3b0] ;  /* 0x0000ec00ff087b82 */ /* 0x000e240000000800 */
[----:B0-----:R-:W-:-:S06]  /*31340*/  IMAD R84, R84, R8, RZ ;  /* 0x0000000854547224 */ /* 0x001fcc00078e02ff */
[----:B------:R-:W0:Y:S01]  /*31350*/  LDC R8, c[0x0][0x3b0] ;  /* 0x0000ec00ff087b82 */ /* 0x000e220000000800 */
[----:B------:R-:W-:Y:S01]  /*31360*/  IMAD R83, R83, R93, RZ ;  /* 0x0000005d53537224 */ /* 0x000fe200078e02ff */
[----:B------:R2:W-:Y:S01]  /*31370*/  STL [R1+0x138], R84 ;  /* 0x0001385401007387 */ /* 0x0005e20000100800 */
[----:B-1----:R-:W-:-:S03]  /*31380*/  IMAD R81, R81, R0, RZ ;  /* 0x0000000051517224 */ /* 0x002fc600078e02ff */
[----:B--2---:R-:W2:Y:S01]  /*31390*/  LDL.LU R84, [R1+0xec] ;  /* 0x0000ec0001547983 */ /* 0x004ea20000300800 */
[----:B0-----:R-:W-:Y:S02]  /*313a0*/  IMAD R82, R82, R8, RZ ;  /* 0x0000000852527224 */ /* 0x001fe400078e02ff */
[----:B------:R-:W0:Y:S01]  /*313b0*/  LDC R8, c[0x0][0x3b0] ;  /* 0x0000ec00ff087b82 */ /* 0x000e220000000800 */
[----:B------:R1:W-:Y:S04]  /*313c0*/  STL [R1+0x308], R83 ;  /* 0x0003085301007387 */ /* 0x0003e80000100800 */
[----:B-1----:R-:W3:Y:S04]  /*313d0*/  LDL.LU R83, [R1+0xe4] ;  /* 0x0000e40001537983 */ /* 0x002ee80000300800 */
[----:B------:R1:W-:Y:S01]  /*313e0*/  STL [R1+0x30c], R82 ;  /* 0x00030c5201007387 */ /* 0x0003e20000100800 */
[----:B0-----:R-:W-:-:S03]  /*313f0*/  IMAD R80, R80, R8, RZ ;  /* 0x0000000850507224 */ /* 0x001fc600078e02ff */
[----:B-1----:R-:W4:Y:S01]  /*31400*/  LDL.LU R82, [R1+0xc0] ;  /* 0x0000c00001527983 */ /* 0x002f220000300800 */
[----:B------:R-:W0:Y:S03]  /*31410*/  LDC R8, c[0x0][0x39c] ;  /* 0x0000e700ff087b82 */ /* 0x000e260000000800 */
[----:B------:R-:W4:Y:S04]  /*31420*/  LDL.LU R0, [R1+0x5384] ;  /* 0x0053840001007983 */ /* 0x000f280000300800 */
[----:B------:R1:W-:Y:S04]  /*31430*/  STL [R1+0x1f8c], R81 ;  /* 0x001f8c5101007387 */ /* 0x0003e80000100800 */
[----:B-1----:R-:W4:Y:S04]  /*31440*/  LDL.LU R81, [R1+0x8c] ;  /* 0x00008c0001517983 */ /* 0x002f280000300800 */
[----:B------:R1:W-:Y:S04]  /*31450*/  STL [R1+0x1f90], R80 ;  /* 0x001f905001007387 */ /* 0x0003e80000100800 */
[----:B-1----:R-:W4:Y:S01]  /*31460*/  LDL.LU R80, [R1+0x5c] ;  /* 0x00005c0001507983 */ /* 0x002f220000300800 */
[----:B0-----:R-:W-:-:S04]  /*31470*/  LOP3.LUT R8, RZ, R8, RZ, 0x33, !PT ;  /* 0x00000008ff087212 */ /* 0x001fc800078e33ff */
[C---:B--2---:R-:W-:Y:S02]  /*31480*/  SEL R84, R8.reuse, R84, !P3 ;  /* 0x0000005408547207 */ /* 0x044fe40005800000 */
[C---:B---3--:R-:W-:Y:S02]  /*31490*/  SEL R83, R8.reuse, R83, !P3 ;  /* 0x0000005308537207 */ /* 0x048fe40005800000 */
[C---:B----4-:R-:W-:Y:S02]  /*314a0*/  SEL R82, R8.reuse, R82, !P3 ;  /* 0x0000005208527207 */ /* 0x050fe40005800000 */
[C---:B------:R-:W-:Y:S02]  /*314b0*/  SEL R81, R8.reuse, R81, !P3 ;  /* 0x0000005108517207 */ /* 0x040fe40005800000 */
[----:B------:R-:W-:Y:S02]  /*314c0*/  SEL R80, R8, R80, !P3 ;  /* 0x0000005008507207 */ /* 0x000fe40005800000 */
[----:B------:R-:W0:Y:S01]  /*314d0*/  LDC R8, c[0x0][0x3b0] ;  /* 0x0000ec00ff087b82 */ /* 0x000e220000000800 */
[----:B------:R-:W-:-:S02]  /*314e0*/  IMAD R88, R83, R88, RZ ;  /* 0x0000005853587224 */ /* 0x000fc400078e02ff */
[----:B------:R-:W-:Y:S02]  /*314f0*/  IMAD R89, R82, R89, RZ ;  /* 0x0000005952597224 */ /* 0x000fe400078e02ff */
[----:B------:R-:W-:Y:S02]  /*31500*/  IMAD R81, R81, R2, RZ ;  /* 0x0000000251517224 */ /* 0x000fe400078e02ff */
[----:B0-----:R-:W-:Y:S02]  /*31510*/  IMAD R84, R84, R8, RZ ;  /* 0x0000000854547224 */ /* 0x001fe400078e02ff */
[----:B------:R-:W0:Y:S03]  /*31520*/  LDC R8, c[0x0][0x3b0] ;  /* 0x0000ec00ff087b82 */ /* 0x000e260000000800 */
[----:B------:R-:W-:Y:S04]  /*31530*/  STL [R1+0x4508], R84 ;  /* 0x0045085401007387 */ /* 0x000fe80000100800 */
[----:B------:R1:W-:Y:S04]  /*31540*/  STL [R1+0x1f94], R88 ;  /* 0x001f945801007387 */ /* 0x0003e80000100800 */
[----:B-1----:R-:W2:Y:S04]  /*31550*/  LDL.LU R88, [R1+0x5380] ;  /* 0x0053800001587983 */ /* 0x002ea80000300800 */
[----:B------:R1:W-:Y:S04]  /*31560*/  STL [R1+0x1f98], R89 ;  /* 0x001f985901007387 */ /* 0x0003e80000100800 */
[----:B-1----:R-:W3:Y:S04]  /*31570*/  LDL.LU R89, [R1+0x537c] ;  /* 0x00537c0001597983 */ /* 0x002ee80000300800 */
[----:B------:R-:W4:Y:S01]  /*31580*/  LDL.LU R2, [R1+0x5378] ;  /* 0x0053780001027983 */ /* 0x000f220000300800 */
[----:B0-----:R-:W-:-:S05]  /*31590*/  IMAD R8, R80, R8, RZ ;  /* 0x0000000850087224 */ /* 0x001fca00078e02ff */
[----:B------:R-:W-:Y:S04]  /*315a0*/  STL [R1+0x4518], R8 ;  /* 0x0045180801007387 */ /* 0x000fe80000100800 */
[----:B------:R0:W-:Y:S04]  /*315b0*/  STL [R1+0x1f9c], R81 ;  /* 0x001f9c5101007387 */ /* 0x0001e80000100800 */
[----:B0-----:R-:W2:Y:S04]  /*315c0*/  LDL.LU R81, [R1+0x100] ;  /* 0x0001000001517983 */ /* 0x001ea80000300800 */
[----:B------:R-:W-:Y:S04]  /*315d0*/  STL [R1+0x4528], R40 ;  /* 0x0045282801007387 */ /* 0x000fe80000100800 */
[----:B------:R-:W-:Y:S04]  /*315e0*/  STL.64 [R1+0x44f0], R38 ;  /* 0x0044f02601007387 */ /* 0x000fe80000100a00 */
[----:B------:R-:W-:Y:S04]  /*315f0*/  STL.64 [R1+0x4500], R36 ;  /* 0x0045002401007387 */ /* 0x000fe80000100a00 */
[----:B------:R-:W-:Y:S04]  /*31600*/  STL.64 [R1+0x4510], R34 ;  /* 0x0045102201007387 */ /* 0x000fe80000100a00 */
[----:B------:R-:W-:Y:S04]  /*31610*/  STL.64 [R1+0x4520], R32 ;  /* 0x0045202001007387 */ /* 0x000fe80000100a00 */
[----:B------:R-:W-:Y:S04]  /*31620*/  STL.64 [R1+0x4530], R30 ;  /* 0x0045301e01007387 */ /* 0x000fe80000100a00 */
[----:B------:R-:W-:Y:S04]  /*31630*/  STL [R1+0x4538], R29 ;  /* 0x0045381d01007387 */ /* 0x000fe80000100800 */
[----:B------:R-:W-:Y:S04]  /*31640*/  STL [R1+0x4568], R28 ;  /* 0x0045681c01007387 */ /* 0x000fe80000100800 */
[----:B------:R-:W-:Y:S04]  /*31650*/  STL.64 [R1+0x4540], R26 ;  /* 0x0045401a01007387 */ /* 0x000fe80000100a00 */
[----:B------:R-:W-:Y:S01]  /*31660*/  STL.64 [R1+0x4548], R24 ;  /* 0x0045481801007387 */ /* 0x000fe20000100a00 */
[----:B---3--:R-:W-:-:S03]  /*31670*/  PRMT R89, RZ, 0x7610, R89 ;  /* 0x00007610ff597816 */ /* 0x008fc60000000059 */
[----:B----4-:R-:W-:Y:S04]  /*31680*/  STL [R1+0x4578], R2 ;  /* 0x0045780201007387 */ /* 0x010fe80000100800 */
[----:B------:R0:W-:Y:S04]  /*31690*/  STL.S16 [R1+0x310], R89 ;  /* 0x0003105901007387 */ /* 0x0001e80000100600 */
[----:B0-----:R-:W3:Y:S02]  /*316a0*/  LDL.LU R89, [R1+0x5374] ;  /* 0x0053740001597983 */ /* 0x001ee40000300800 */
[----:B---3--:R-:W-:-:S05]  /*316b0*/  PRMT R89, RZ, 0x7610, R89 ;  /* 0x00007610ff597816 */ /* 0x008fca0000000059 */
        /* <DEDUP_REMOVED lines=1507> */
[----:B0-----:R-:W3:Y:S04]  /*374f0*/  LDL.LU R89, [R1+0x4b98] ;  /* 0x004b980001597983 */ /* 0x001ee80000300800 */
[----:B------:R0:W-:Y:S04]  /*37500*/  STS.U16 [R2+UR76+0x7000], R23 ;  /* 0x0070001702007988 */ /* 0x0001e8000800044c */
[----:B------:R1:W-:Y:S01]  /*37510*/  STS.U16 [R2+UR76+0x17000], R22 ;  /* 0x0170001602007988 */ /* 0x0003e2000800044c */
[----:B0-----:R-:W-:-:S02]  /*37520*/  PRMT R23, RZ, 0x7610, R23 ;  /* 0x00007610ff177816 */ /* 0x001fc40000000017 */
[----:B-1----:R-:W-:-:S05]  /*37530*/  PRMT R22, RZ, 0x7610, R22 ;  /* 0x00007610ff167816 */ /* 0x002fca0000000016 */
[----:B------:R-:W-:Y:S01]  /*37540*/  STL.64 [R1+0x47f0], R22 ;  /* 0x0047f01601007387 */ /* 0x000fe20000100a00 */
        /* <DEDUP_REMOVED lines=235> */
[----:B------:R0:W-:Y:S04]  /*38400*/  STL.S16 [R1], R89 ;  /* 0x0000005901007387 */ /* 0x0001e80000100600 */
        /* <DEDUP_REMOVED lines=42> */
[----:B0-----:R-:W3:Y:S01]  /*386b0*/  LDL.LU R89, [R1+0x4a38] ;  /* 0x004a380001597983 */ /* 0x001ee20000300800 */
[----:B------:R-:W-:Y:S02]  /*386c0*/  PRMT R93, RZ, 0x7610, R93 ;  /* 0x00007610ff5d7816 */ /* 0x000fe4000000005d */
[----:B------:R-:W-:-:S05]  /*386d0*/  PRMT R92, RZ, 0x7610, R92 ;  /* 0x00007610ff5c7816 */ /* 0x000fca000000005c */
        /* <DEDUP_REMOVED lines=46> */
[----:B-1----:R-:W-:-:S03]  /*389c0*/  PRMT R66, RZ, 0x7610, R66 ;  /* 0x00007610ff427816 */ /* 0x002fc60000000042 */
[----:B------:R-:W-:Y:S04]  /*389d0*/  STL [R1+0x4780], R67 ;  /* 0x0047804301007387 */ /* 0x000fe80000100800 */
[----:B------:R-:W-:Y:S01]  /*389e0*/  STL [R1+0x4790], R66 ;  /* 0x0047904201007387 */ /* 0x000fe20000100800 */
        /* <DEDUP_REMOVED lines=304> */
[----:B------:R-:W-:Y:S02]  /*39cf0*/  PRMT R92, RZ, 0x7610, R92 ;  /* 0x00007610ff5c7816 */ /* 0x000fe4000000005c */
[----:B------:R-:W-:Y:S01]  /*39d00*/  PRMT R83, RZ, 0x7610, R83 ;  /* 0x00007610ff537816 */ /* 0x000fe20000000053 */
[----:B------:R0:W-:Y:S01]  /*39d10*/  STS.U16 [R2+UR76], R79 ;  /* 0x0000004f02007988 */ /* 0x0001e2000800044c */
[----:B------:R-:W-:-:S03]  /*39d20*/  PRMT R82, RZ, 0x7610, R82 ;  /* 0x00007610ff527816 */ /* 0x000fc60000000052 */
[----:B------:R1:W-:Y:S04]  /*39d30*/  STS.U16 [R2+UR76+0x400], R77 ;  /* 0x0004004d02007988 */ /* 0x0003e8000800044c */
[----:B------:R4:W-:Y:S04]  /*39d40*/  STS.U16 [R2+UR76+0x3400], R53 ;  /* 0x0034003502007988 */ /* 0x0009e8000800044c */
[----:B------:R1:W-:Y:S04]  /*39d50*/  STS.U16 [R2+UR76+0x13400], R52 ;  /* 0x0134003402007988 */ /* 0x0003e8000800044c */
[----:B------:R2:W-:Y:S04]  /*39d60*/  STS.U16 [R2+UR76+0x10400], R76 ;  /* 0x0104004c02007988 */ /* 0x0005e8000800044c */
[----:B------:R2:W-:Y:S01]  /*39d70*/  STS.U16 [R2+UR76+0x800], R75 ;  /* 0x0008004b02007988 */ /* 0x0005e2000800044c */
[----:B0-----:R-:W-:-:S02]  /*39d80*/  PRMT R79, RZ, 0x7610, R79 ;  /* 0x00007610ff4f7816 */ /* 0x001fc4000000004f */
[----:B-1----:R-:W-:Y:S02]  /*39d90*/  PRMT R77, RZ, 0x7610, R77 ;  /* 0x00007610ff4d7816 */ /* 0x002fe4000000004d */
[----:B----4-:R-:W-:Y:S02]  /*39da0*/  PRMT R53, RZ, 0x7610, R53 ;  /* 0x00007610ff357816 */ /* 0x010fe40000000035 */
[----:B------:R-:W-:Y:S02]  /*39db0*/  PRMT R52, RZ, 0x7610, R52 ;  /* 0x00007610ff347816 */ /* 0x000fe40000000034 */
[----:B--2---:R-:W-:Y:S01]  /*39dc0*/  PRMT R76, RZ, 0x7610, R76 ;  /* 0x00007610ff4c7816 */ /* 0x004fe2000000004c */
[----:B------:R0:W-:Y:S01]  /*39dd0*/  STS.U16 [R2+UR76+0x10800], R74 ;  /* 0x0108004a02007988 */ /* 0x0001e2000800044c */
        /* <DEDUP_REMOVED lines=8> */
[----:B--2---:R-:W-:Y:S02]  /*39e60*/  PRMT R72, RZ, 0x7610, R72 ;  /* 0x00007610ff487816 */ /* 0x004fe40000000048 */
[----:B----4-:R-:W-:Y:S02]  /*39e70*/  PRMT R71, RZ, 0x7610, R71 ;  /* 0x00007610ff477816 */ /* 0x010fe40000000047 */
[----:B------:R-:W-:Y:S01]  /*39e80*/  PRMT R70, RZ, 0x7610, R70 ;  /* 0x00007610ff467816 */ /* 0x000fe20000000046 */
[----:B------:R0:W-:Y:S01]  /*39e90*/  STS.U16 [R2+UR76+0x11400], R68 ;  /* 0x0114004402007988 */ /* 0x0001e2000800044c */
[----:B------:R-:W-:Y:S02]  /*39ea0*/  PRMT R69, RZ, 0x7610, R69 ;  /* 0x00007610ff457816 */ /* 0x000fe40000000045 */
[----:B------:R-:W-:-:S02]  /*39eb0*/  PRMT R67, RZ, 0x7610, R67 ;  /* 0x00007610ff437816 */ /* 0x000fc40000000043 */
[----:B------:R-:W-:Y:S02]  /*39ec0*/  PRMT R66, RZ, 0x7610, R66 ;  /* 0x00007610ff427816 */ /* 0x000fe40000000042 */
[----:B------:R-:W-:Y:S02]  /*39ed0*/  PRMT R65, RZ, 0x7610, R65 ;  /* 0x00007610ff417816 */ /* 0x000fe40000000041 */
[----:B------:R-:W-:Y:S02]  /*39ee0*/  PRMT R64, RZ, 0x7610, R64 ;  /* 0x00007610ff407816 */ /* 0x000fe40000000040 */
[----:B0-----:R-:W-:Y:S01]  /*39ef0*/  PRMT R68, RZ, 0x7610, R68 ;  /* 0x00007610ff447816 */ /* 0x001fe20000000044 */
[----:B------:R0:W-:Y:S04]  /*39f00*/  STS.U16 [R2+UR76+0x3800], R51 ;  /* 0x0038003302007988 */ /* 0x0001e8000800044c */
[----:B------:R1:W-:Y:S01]  /*39f10*/  STS.U16 [R2+UR76+0x13800], R50 ;  /* 0x0138003202007988 */ /* 0x0003e2000800044c */
[----:B------:R-:W-:-:S02]  /*39f20*/  PRMT R63, RZ, 0x7610, R63 ;  /* 0x00007610ff3f7816 */ /* 0x000fc4000000003f */
[----:B------:R-:W-:Y:S02]  /*39f30*/  PRMT R62, RZ, 0x7610, R62 ;  /* 0x00007610ff3e7816 */ /* 0x000fe4000000003e */
[----:B------:R-:W-:Y:S02]  /*39f40*/  PRMT R61, RZ, 0x7610, R61 ;  /* 0x00007610ff3d7816 */ /* 0x000fe4000000003d */
[----:B------:R-:W-:Y:S02]  /*39f50*/  PRMT R60, RZ, 0x7610, R60 ;  /* 0x00007610ff3c7816 */ /* 0x000fe4000000003c */
[----:B------:R-:W-:Y:S02]  /*39f60*/  PRMT R59, RZ, 0x7610, R59 ;  /* 0x00007610ff3b7816 */ /* 0x000fe4000000003b */
[----:B0-----:R-:W-:Y:S02]  /*39f70*/  PRMT R51, RZ, 0x7610, R51 ;  /* 0x00007610ff337816 */ /* 0x001fe40000000033 */
[----:B-1----:R-:W-:-:S02]  /*39f80*/  PRMT R50, RZ, 0x7610, R50 ;  /* 0x00007610ff327816 */ /* 0x002fc40000000032 */
[----:B------:R-:W-:Y:S02]  /*39f90*/  PRMT R58, RZ, 0x7610, R58 ;  /* 0x00007610ff3a7816 */ /* 0x000fe4000000003a */
[----:B------:R-:W-:Y:S02]  /*39fa0*/  PRMT R57, RZ, 0x7610, R57 ;  /* 0x00007610ff397816 */ /* 0x000fe40000000039 */
[----:B------:R-:W-:Y:S02]  /*39fb0*/  PRMT R56, RZ, 0x7610, R56 ;  /* 0x00007610ff387816 */ /* 0x000fe40000000038 */
[----:B------:R-:W-:Y:S02]  /*39fc0*/  PRMT R55, RZ, 0x7610, R55 ;  /* 0x00007610ff377816 */ /* 0x000fe40000000037 */
[----:B------:R-:W-:Y:S01]  /*39fd0*/  PRMT R54, RZ, 0x7610, R54 ;  /* 0x00007610ff367816 */ /* 0x000fe20000000036 */
[----:B------:R0:W-:Y:S04]  /*39fe0*/  STS.U16 [R2+UR76+0x5000], R39 ;  /* 0x0050002702007988 */ /* 0x0001e8000800044c */
[----:B------:R1:W-:Y:S04]  /*39ff0*/  STS.U16 [R2+UR76+0x3c00], R49 ;  /* 0x003c003102007988 */ /* 0x0003e8000800044c */
        /* <DEDUP_REMOVED lines=9> */
[----:B------:R-:W-:Y:S02]  /*3a090*/  PRMT R37, RZ, 0x7610, R37 ;  /* 0x00007610ff257816 */ /* 0x000fe40000000025 */
[----:B------:R-:W-:Y:S01]  /*3a0a0*/  PRMT R36, RZ, 0x7610, R36 ;  /* 0x00007610ff247816 */ /* 0x000fe20000000024 */
        /* <DEDUP_REMOVED lines=13> */
[----:B------:R-:W-:-:S03]  /*3a180*/  PRMT R27, RZ, 0x7610, R27 ;  /* 0x00007610ff1b7816 */ /* 0x000fc6000000001b */
[----:B------:R1:W-:Y:S04]  /*3a190*/  STS.U16 [R2+UR76+0x6c00], R25 ;  /* 0x006c001902007988 */ /* 0x0003e8000800044c */
[----:B------:R2:W-:Y:S04]  /*3a1a0*/  STS.U16 [R2+UR76+0x16c00], R24 ;  /* 0x016c001802007988 */ /* 0x0005e8000800044c */
[----:B------:R4:W-:Y:S04]  /*3a1b0*/  STS.U16 [R2+UR76+0x4000], R47 ;  /* 0x0040002f02007988 */ /* 0x0009e8000800044c */
[----:B------:R4:W-:Y:S01]  /*3a1c0*/  STS.U16 [R2+UR76+0x14000], R46 ;  /* 0x0140002e02007988 */ /* 0x0009e2000800044c */
[----:B------:R-:W-:-:S02]  /*3a1d0*/  PRMT R23, RZ, 0x7610, R23 ;  /* 0x00007610ff177816 */ /* 0x000fc40000000017 */
[----:B0-----:R-:W-:Y:S02]  /*3a1e0*/  PRMT R26, RZ, 0x7610, R26 ;  /* 0x00007610ff1a7816 */ /* 0x001fe4000000001a */
[----:B-1----:R-:W-:Y:S02]  /*3a1f0*/  PRMT R25, RZ, 0x7610, R25 ;  /* 0x00007610ff197816 */ /* 0x002fe40000000019 */
[----:B--2---:R-:W-:Y:S02]  /*3a200*/  PRMT R24, RZ, 0x7610, R24 ;  /* 0x00007610ff187816 */ /* 0x004fe40000000018 */
[----:B----4-:R-:W-:Y:S02]  /*3a210*/  PRMT R47, RZ, 0x7610, R47 ;  /* 0x00007610ff2f7816 */ /* 0x010fe4000000002f */
[----:B------:R-:W-:Y:S02]  /*3a220*/  PRMT R46, RZ, 0x7610, R46 ;  /* 0x00007610ff2e7816 */ /* 0x000fe4000000002e */
[----:B------:R-:W-:-:S02]  /*3a230*/  PRMT R3, RZ, 0x7610, R3 ;  /* 0x00007610ff037816 */ /* 0x000fc40000000003 */
[----:B------:R-:W-:Y:S02]  /*3a240*/  PRMT R22, RZ, 0x7610, R22 ;  /* 0x00007610ff167816 */ /* 0x000fe40000000016 */
[----:B------:R-:W-:Y:S02]  /*3a250*/  PRMT R21, RZ, 0x7610, R21 ;  /* 0x00007610ff157816 */ /* 0x000fe40000000015 */
[----:B------:R-:W-:Y:S02]  /*3a260*/  PRMT R20, RZ, 0x7610, R20 ;  /* 0x00007610ff147816 */ /* 0x000fe40000000014 */
[----:B------:R-:W-:Y:S02]  /*3a270*/  PRMT R19, RZ, 0x7610, R19 ;  /* 0x00007610ff137816 */ /* 0x000fe40000000013 */
[----:B------:R-:W-:Y:S02]  /*3a280*/  PRMT R18, RZ, 0x7610, R18 ;  /* 0x00007610ff127816 */ /* 0x000fe40000000012 */
[----:B------:R-:W-:Y:S01]  /*3a290*/  PRMT R17, RZ, 0x7610, R17 ;  /* 0x00007610ff117816 */ /* 0x000fe20000000011 */
[----:B------:R0:W-:Y:S01]  /*3a2a0*/  STS.U16 [R2+UR76+0x20000], R15 ;  /* 0x0200000f02007988 */ /* 0x0001e2000800044c */
[----:B------:R-:W-:-:S03]  /*3a2b0*/  PRMT R16, RZ, 0x7610, R16 ;  /* 0x00007610ff107816 */ /* 0x000fc60000000010 */
[----:B------:R1:W-:Y:S04]  /*3a2c0*/  STS.U16 [R2+UR76+0x20400], R13 ;  /* 0x0204000d02007988 */ /* 0x0003e8000800044c */
[----:B------:R-:W-:Y:S04]  /*3a2d0*/  STS.U16 [R2+UR76+0x10000], R78 ;  /* 0x0100004e02007988 */ /* 0x000fe8000800044c */
[----:B------:R-:W-:Y:S04]  /*3a2e0*/  STS.U16 [R2+UR76+0x4400], R45 ;  /* 0x0044002d02007988 */ /* 0x000fe8000800044c */
[----:B------:R-:W-:Y:S04]  /*3a2f0*/  STS.U16 [R2+UR76+0x14400], R44 ;  /* 0x0144002c02007988 */ /* 0x000fe8000800044c */
[----:B------:R-:W-:Y:S04]  /*3a300*/  STS.U16 [R2+UR76+0x4800], R43 ;  /* 0x0048002b02007988 */ /* 0x000fe8000800044c */
[----:B------:R-:W-:Y:S04]  /*3a310*/  STS.U16 [R2+UR76+0x14800], R42 ;  /* 0x0148002a02007988 */ /* 0x000fe8000800044c */
[----:B------:R-:W-:Y:S04]  /*3a320*/  STS.U16 [R2+UR76+0x4c00], R41 ;  /* 0x004c002902007988 */ /* 0x000fe8000800044c */
[----:B------:R-:W-:Y:S01]  /*3a330*/  STS.U16 [R2+UR76+0x14c00], R40 ;  /* 0x014c002802007988 */ /* 0x000fe2000800044c */
[----:B0-----:R-:W-:-:S03]  /*3a340*/  PRMT R15, RZ, 0x7610, R15 ;  /* 0x00007610ff0f7816 */ /* 0x001fc6000000000f */
[----:B------:R-:W-:Y:S04]  /*3a350*/  STS.U16 [R2+UR76+0x6400], R29 ;  /* 0x0064001d02007988 */ /* 0x000fe8000800044c */
[----:B------:R-:W-:Y:S04]  /*3a360*/  STS.U16 [R2+UR76+0x16400], R28 ;  /* 0x0164001c02007988 */ /* 0x000fe8000800044c */
[----:B------:R-:W-:Y:S04]  /*3a370*/  STS.U16 [R2+UR76+0x30000], R14 ;  /* 0x0300000e02007988 */ /* 0x000fe8000800044c */
[----:B------:R-:W-:Y:S04]  /*3a380*/  STS.U16 [R2+UR76+0x30400], R12 ;  /* 0x0304000c02007988 */ /* 0x000fe8000800044c */
[----:B------:R-:W-:Y:S04]  /*3a390*/  STS.U16 [R2+UR76+0x20800], R11 ;  /* 0x0208000b02007988 */ /* 0x000fe8000800044c */
[----:B------:R-:W-:Y:S04]  /*3a3a0*/  STS.U16 [R2+UR76+0x30800], R10 ;  /* 0x0308000a02007988 */ /* 0x000fe8000800044c */
[----:B------:R0:W-:Y:S01]  /*3a3b0*/  STS.U16 [R2+UR76+0x30c00], R9 ;  /* 0x030c000902007988 */ /* 0x0001e2000800044c */
[----:B-1----:R-:W-:-:S02]  /*3a3c0*/  PRMT R13, RZ, 0x7610, R13 ;  /* 0x00007610ff0d7816 */ /* 0x002fc4000000000d */
[----:B0-----:R-:W-:Y:S02]  /*3a3d0*/  PRMT R2, RZ, 0x7610, R2 ;  /* 0x00007610ff027816 */ /* 0x001fe40000000002 */
[----:B---3--:R-:W-:-:S05]  /*3a3e0*/  PRMT R89, RZ, 0x7610, R89 ;  /* 0x00007610ff597816 */ /* 0x008fca0000000059 */
[----:B------:R0:W-:Y:S04]  /*3a3f0*/  STL.S16 [R1+0x23c8], R89 ;  /* 0x0023c85901007387 */ /* 0x0001e80000100600 */
[----:B0-----:R-:W2:Y:S04]  /*3a400*/  LDL.LU R89, [R1+0x4890] ;  /* 0x0048900001597983 */ /* 0x001ea80000300800 */
[----:B------:R-:W-:Y:S04]  /*3a410*/  STL.S16 [R1+0x2584], R93 ;  /* 0x0025845d01007387 */ /* 0x000fe80000100600 */
[----:B------:R-:W-:Y:S04]  /*3a420*/  STL.S16 [R1+0x2580], R92 ;  /* 0x0025805c01007387 */ /* 0x000fe80000100600 */
[----:B------:R-:W-:Y:S04]  /*3a430*/  STL.S16 [R1+0x273c], R83 ;  /* 0x00273c5301007387 */ /* 0x000fe80000100600 */
[----:B------:R-:W-:Y:S04]  /*3a440*/  STL.S16 [R1+0x2738], R82 ;  /* 0x0027385201007387 */ /* 0x000fe80000100600 */
[----:B------:R-:W-:Y:S04]  /*3a450*/  STL.S16 [R1+0x28ec], R79 ;  /* 0x0028ec4f01007387 */ /* 0x000fe80000100600 */
[----:B------:R-:W-:Y:S04]  /*3a460*/  STL.S16 [R1+0x28e8], R77 ;  /* 0x0028e84d01007387 */ /* 0x000fe80000100600 */
[----:B------:R0:W-:Y:S04]  /*3a470*/  STL.64 [R1+0x4730], R52 ;  /* 0x0047303401007387 */ /* 0x0001e80000100a00 */
[----:B------:R-:W-:Y:S04]  /*3a480*/  STL.S16 [R1+0x3c], R76 ;  /* 0x00003c4c01007387 */ /* 0x000fe80000100600 */
        /* <DEDUP_REMOVED lines=18> */
[----:B------:R-:W-:Y:S01]  /*3a5b0*/  STL.S16 [R1+0x2200], R58 ;  /* 0x0022003a01007387 */ /* 0x000fe20000100600 */
[----:B0-----:R-:W-:-:S03]  /*3a5c0*/  PRMT R53, RZ, 0x7610, R53 ;  /* 0x00007610ff357816 */ /* 0x001fc60000000035 */
[----:B------:R-:W-:Y:S01]  /*3a5d0*/  STL.S16 [R1+0x21fc], R57 ;  /* 0x0021fc3901007387 */ /* 0x000fe20000100600 */
[----:B------:R-:W-:-:S03]  /*3a5e0*/  PRMT R52, RZ, 0x7610, R52 ;  /* 0x00007610ff347816 */ /* 0x000fc60000000034 */
[----:B------:R-:W-:Y:S04]  /*3a5f0*/  STL.S16 [R1+0x23bc], R56 ;  /* 0x0023bc3801007387 */ /* 0x000fe80000100600 */
[----:B------:R-:W-:Y:S01]  /*3a600*/  STL.S16 [R1+0x23b8], R55 ;  /* 0x0023b83701007387 */ /* 0x000fe20000100600 */
[----:B-1----:R-:W-:Y:S02]  /*3a610*/  PRMT R51, RZ, 0x7610, R51 ;  /* 0x00007610ff337816 */ /* 0x002fe40000000033 */
[----:B------:R-:W-:Y:S01]  /*3a620*/  PRMT R50, RZ, 0x7610, R50 ;  /* 0x00007610ff327816 */ /* 0x000fe20000000032 */
[----:B------:R-:W-:Y:S04]  /*3a630*/  STL.S16 [R1+0x2574], R54 ;  /* 0x0025743601007387 */ /* 0x000fe80000100600 */
[----:B------:R-:W-:Y:S04]  /*3a640*/  STL.S16 [R1+0x2570], R53 ;  /* 0x0025703501007387 */ /* 0x000fe80000100600 */
[----:B------:R-:W-:Y:S04]  /*3a650*/  STL.S16 [R1+0x272c], R52 ;  /* 0x00272c3401007387 */ /* 0x000fe80000100600 */
[----:B------:R-:W-:Y:S04]  /*3a660*/  STL.S16 [R1+0x2728], R51 ;  /* 0x0027283301007387 */ /* 0x000fe80000100600 */
[----:B------:R-:W-:Y:S04]  /*3a670*/  STL.S16 [R1+0x28dc], R50 ;  /* 0x0028dc3201007387 */ /* 0x000fe80000100600 */
[----:B------:R-:W-:Y:S04]  /*3a680*/  STL.S16 [R1+0x28d8], R39 ;  /* 0x0028d82701007387 */ /* 0x000fe80000100600 */
[----:B------:R-:W-:Y:S04]  /*3a690*/  STL.64 [R1+0x46d0], R48 ;  /* 0x0046d03001007387 */ /* 0x000fe80000100a00 */
        /* <DEDUP_REMOVED lines=13> */
[----:B------:R-:W-:Y:S04]  /*3a770*/  STL [R1+0x45e8], R47 ;  /* 0x0045e82f01007387 */ /* 0x000fe80000100800 */
[----:B------:R-:W-:Y:S04]  /*3a780*/  STL.S16 [R1+0x28d0], R23 ;  /* 0x0028d01701007387 */ /* 0x000fe80000100600 */
[----:B------:R-:W-:Y:S04]  /*3a790*/  STL [R1+0x45f8], R46 ;  /* 0x0045f82e01007387 */ /* 0x000fe80000100800 */
[----:B------:R0:W-:Y:S04]  /*3a7a0*/  STL [R1+0x4608], R3 ;  /* 0x0046080301007387 */ /* 0x0001e80000100800 */
[----:B------:R-:W-:Y:S04]  /*3a7b0*/  STL.S16 [R1+0x10], R22 ;  /* 0x0000101601007387 */ /* 0x000fe80000100600 */
[----:B------:R-:W-:Y:S04]  /*3a7c0*/  STL.S16 [R1+0x2078], R21 ;  /* 0x0020781501007387 */ /* 0x000fe80000100600 */
[----:B------:R-:W-:Y:S04]  /*3a7d0*/  STL.S16 [R1+0x2074], R20 ;  /* 0x0020741401007387 */ /* 0x000fe80000100600 */
[----:B------:R-:W-:Y:S04]  /*3a7e0*/  STL.S16 [R1+0x21f0], R19 ;  /* 0x0021f01301007387 */ /* 0x000fe80000100600 */
[----:B------:R-:W-:Y:S04]  /*3a7f0*/  STL.S16 [R1+0x21ec], R18 ;  /* 0x0021ec1201007387 */ /* 0x000fe80000100600 */
[----:B------:R-:W-:Y:S04]  /*3a800*/  STL.S16 [R1+0x23ac], R17 ;  /* 0x0023ac1101007387 */ /* 0x000fe80000100600 */
[----:B------:R-:W-:Y:S04]  /*3a810*/  STL.S16 [R1+0x23a8], R16 ;  /* 0x0023a81001007387 */ /* 0x000fe80000100600 */
[----:B------:R-:W-:Y:S01]  /*3a820*/  STL.S16 [R1+0x2560], R15 ;  /* 0x0025600f01007387 */ /* 0x000fe20000100600 */
[----:B0-----:R-:W-:-:S03]  /*3a830*/  PRMT R3, RZ, 0x7610, R3 ;  /* 0x00007610ff037816 */ /* 0x001fc60000000003 */
[----:B------:R0:W-:Y:S04]  /*3a840*/  STL.S16 [R1+0x271c], R13 ;  /* 0x00271c0d01007387 */ /* 0x0001e80000100600 */
[----:B------:R-:W-:Y:S04]  /*3a850*/  STL [R1+0x45b0], R2 ;  /* 0x0045b00201007387 */ /* 0x000fe80000100800 */
[----:B------:R1:W-:Y:S04]  /*3a860*/  STL.S16 [R1+0x2718], R3 ;  /* 0x0027180301007387 */ /* 0x0003e80000100600 */
[----:B0-----:R-:W3:Y:S04]  /*3a870*/  LDL.LU R13, [R1+0xd0] ;  /* 0x0000d000010d7983 */ /* 0x001ee80000300800 */
[----:B------:R-:W1:Y:S04]  /*3a880*/  LDL.LU R76, [R1+0x16c] ;  /* 0x00016c00014c7983 */ /* 0x000e680000300800 */
[----:B------:R-:W4:Y:S04]  /*3a890*/  LDL.LU R70, [R1+0x170] ;  /* 0x0001700001467983 */ /* 0x000f280000300800 */
[----:B------:R-:W4:Y:S04]  /*3a8a0*/  LDL.LU R83, [R1+0x178] ;  /* 0x0001780001537983 */ /* 0x000f280000300800 */
[----:B------:R-:W4:Y:S04]  /*3a8b0*/  LDL.LU R74, [R1+0x17c] ;  /* 0x00017c00014a7983 */ /* 0x000f280000300800 */
[----:B------:R-:W4:Y:S04]  /*3a8c0*/  LDL.LU R77, [R1+0x180] ;  /* 0x00018000014d7983 */ /* 0x000f280000300800 */
[----:B------:R-:W4:Y:S04]  /*3a8d0*/  LDL.LU R71, [R1+0x184] ;  /* 0x0001840001477983 */ /* 0x000f280000300800 */
[----:B------:R-:W4:Y:S04]  /*3a8e0*/  LDL.LU R79, [R1+0x18c] ;  /* 0x00018c00014f7983 */ /* 0x000f280000300800 */
[----:B------:R-:W4:Y:S04]  /*3a8f0*/  LDL.LU R72, [R1+0x190] ;  /* 0x0001900001487983 */ /* 0x000f280000300800 */
[----:B------:R-:W4:Y:S04]  /*3a900*/  LDL.LU R73, [R1+0x194] ;  /* 0x0001940001497983 */ /* 0x000f280000300800 */
[----:B------:R-:W4:Y:S01]  /*3a910*/  LDL.LU R75, [R1+0x198] ;  /* 0x00019800014b7983 */ /* 0x000f220000300800 */
[----:B------:R-:W-:-:S02]  /*3a920*/  PRMT R43, RZ, 0x7610, R43 ;  /* 0x00007610ff2b7816 */ /* 0x000fc4000000002b */
[----:B------:R-:W-:Y:S02]  /*3a930*/  PRMT R42, RZ, 0x7610, R42 ;  /* 0x00007610ff2a7816 */ /* 0x000fe4000000002a */
[----:B------:R-:W-:Y:S02]  /*3a940*/  PRMT R45, RZ, 0x7610, R45 ;  /* 0x00007610ff2d7816 */ /* 0x000fe4000000002d */
[----:B------:R-:W-:Y:S02]  /*3a950*/  PRMT R44, RZ, 0x7610, R44 ;  /* 0x00007610ff2c7816 */ /* 0x000fe4000000002c */
[----:B------:R-:W-:Y:S02]  /*3a960*/  PRMT R28, RZ, 0x7610, R28 ;  /* 0x00007610ff1c7816 */ /* 0x000fe4000000001c */
[----:B------:R-:W-:Y:S02]  /*3a970*/  PRMT R29, RZ, 0x7610, R29 ;  /* 0x00007610ff1d7816 */ /* 0x000fe4000000001d */
[----:B------:R-:W-:-:S02]  /*3a980*/  PRMT R8, RZ, 0x7610, R8 ;  /* 0x00007610ff087816 */ /* 0x000fc40000000008 */
[----:B------:R-:W-:Y:S01]  /*3a990*/  PRMT R9, RZ, 0x7610, R9 ;  /* 0x00007610ff097816 */ /* 0x000fe20000000009 */
[----:B------:R-:W4:Y:S04]  /*3a9a0*/  LDL.LU R82, [R1+0x1a0] ;  /* 0x0001a00001527983 */ /* 0x000f280000300800 */
[----:B------:R-:W-:Y:S01]  /*3a9b0*/  STL.64 [R1+0x4590], R42 ;  /* 0x0045902a01007387 */ /* 0x000fe20000100a00 */
[----:B------:R-:W-:-:S03]  /*3a9c0*/  PRMT R84, RZ, 0x7610, R84 ;  /* 0x00007610ff547816 */ /* 0x000fc60000000054 */
[----:B------:R-:W-:Y:S01]  /*3a9d0*/  STL.64 [R1+0x4580], R44 ;  /* 0x0045802c01007387 */ /* 0x000fe20000100a00 */
[----:B------:R-:W-:-:S03]  /*3a9e0*/  PRMT R78, RZ, 0x7610, R78 ;  /* 0x00007610ff4e7816 */ /* 0x000fc6000000004e */
[----:B------:R-:W-:Y:S01]  /*3a9f0*/  STL.64 [R1+0x45a0], R28 ;  /* 0x0045a01c01007387 */ /* 0x000fe20000100a00 */
[----:B------:R-:W-:-:S03]  /*3aa00*/  PRMT R88, RZ, 0x7610, R88 ;  /* 0x00007610ff587816 */ /* 0x000fc60000000058 */
[----:B------:R-:W-:Y:S01]  /*3aa10*/  STL [R1+0x45c0], R8 ;  /* 0x0045c00801007387 */ /* 0x000fe20000100800 */
[----:B------:R-:W-:Y:S02]  /*3aa20*/  PRMT R12, RZ, 0x7610, R12 ;  /* 0x00007610ff0c7816 */ /* 0x000fe4000000000c */
[----:B------:R-:W-:Y:S01]  /*3aa30*/  PRMT R11, RZ, 0x7610, R11 ;  /* 0x00007610ff0b7816 */ /* 0x000fe2000000000b */
[----:B------:R-:W-:Y:S01]  /*3aa40*/  STL [R1+0x47f8], R9 ;  /* 0x0047f80901007387 */ /* 0x000fe20000100800 */
[----:B------:R-:W-:Y:S02]  /*3aa50*/  PRMT R10, RZ, 0x7610, R10 ;  /* 0x00007610ff0a7816 */ /* 0x000fe4000000000a */
[----:B------:R-:W-:Y:S01]  /*3aa60*/  PRMT R40, RZ, 0x7610, R40 ;  /* 0x00007610ff287816 */ /* 0x000fe20000000028 */
[----:B------:R-:W-:Y:S01]  /*3aa70*/  STL [R1+0x4618], R84 ;  /* 0x0046185401007387 */ /* 0x000fe20000100800 */
[----:B------:R-:W-:-:S03]  /*3aa80*/  PRMT R41, RZ, 0x7610, R41 ;  /* 0x00007610ff297816 */ /* 0x000fc60000000029 */
[----:B------:R-:W-:Y:S01]  /*3aa90*/  STL [R1+0x4628], R78 ;  /* 0x0046284e01007387 */ /* 0x000fe20000100800 */
[----:B------:R-:W-:Y:S01]  /*3aaa0*/  PRMT R14, RZ, 0x7610, R14 ;  /* 0x00007610ff0e7816 */ /* 0x000fe2000000000e */
[----:B------:R-:W-:Y:S01]  /*3aab0*/  VIADD R15, R0, 0x1fd ;  /* 0x000001fd000f7836 */ /* 0x000fe20000000000 */
[----:B------:R-:W-:Y:S02]  /*3aac0*/  PRMT R6, RZ, 0x7610, R6 ;  /* 0x00007610ff067816 */ /* 0x000fe40000000006 */
[----:B------:R-:W-:Y:S02]  /*3aad0*/  PRMT R80, RZ, 0x7610, R80 ;  /* 0x00007610ff507816 */ /* 0x000fe40000000050 */
[----:B--2---:R-:W-:-:S05]  /*3aae0*/  PRMT R89, RZ, 0x7610, R89 ;  /* 0x00007610ff597816 */ /* 0x004fca0000000059 */
[----:B------:R-:W-:Y:S01]  /*3aaf0*/  STL.64 [R1+0x4550], R88 ;  /* 0x0045505801007387 */ /* 0x000fe20000100a00 */
[----:B---3--:R-:W-:Y:S01]  /*3ab00*/  @!P6 IMAD.MOV R13, RZ, RZ, -R13 ;  /* 0x000000ffff0de224 */ /* 0x008fe200078e0a0d */
[----:B------:R-:W-:-:S04]  /*3ab10*/  ISETP.GT.U32.AND P6, PT, R7, R81, PT ;  /* 0x000000510700720c */ /* 0x000fc80003fc4070 */
[----:B------:R-:W-:Y:S04]  /*3ab20*/  STL.64 [R1+0x4558], R12 ;  /* 0x0045580c01007387 */ /* 0x000fe80000100a00 */
[----:B------:R-:W-:Y:S04]  /*3ab30*/  STL.64 [R1+0x45a8], R10 ;  /* 0x0045a80a01007387 */ /* 0x000fe80000100a00 */
[----:B------:R-:W-:Y:S04]  /*3ab40*/  STL.64 [R1+0x4560], R40 ;  /* 0x0045602801007387 */ /* 0x000fe80000100a00 */
[----:B------:R-:W-:Y:S04]  /*3ab50*/  STL [R1+0x4638], R0 ;  /* 0x0046380001007387 */ /* 0x000fe80000100800 */
[----:B------:R-:W-:Y:S01]  /*3ab60*/  STL.64 [R1+0x4570], R14 ;  /* 0x0045700e01007387 */ /* 0x000fe20000100a00 */
[----:B------:R-:W-:-:S03]  /*3ab70*/  @!P6 IMAD.IADD R81, R81, 0x1, -R7 ;  /* 0x000000015151e824 */ /* 0x000fc600078e0a07 */
[----:B------:R0:W-:Y:S01]  /*3ab80*/  STL.64 [R1+0x4598], R6 ;  /* 0x0045980601007387 */ /* 0x0001e20000100a00 */
[C---:B-1----:R-:W-:Y:S01]  /*3ab90*/  IMAD.WIDE R2, R76.reuse, 0x2, R90 ;  /* 0x000000024c027825 */ /* 0x042fe200078e025a */
[----:B------:R-:W-:Y:S02]  /*3aba0*/  ISETP.GT.U32.AND P6, PT, R7, R81, PT ;  /* 0x000000510700720c */ /* 0x000fe40003fc4070 */
[----:B------:R-:W-:Y:S01]  /*3abb0*/  STL.64 [R1+0x4588], R80 ;  /* 0x0045885001007387 */ /* 0x000fe20000100a00 */
[----:B0-----:R-:W-:-:S03]  /*3abc0*/  IMAD.WIDE R6, R76, 0x2, R4 ;  /* 0x000000024c067825 */ /* 0x001fc600078e0204 */
[----:B------:R-:W2:Y:S04]  /*3abd0*/  LDL.LU R76, [R1+0x1a8] ;  /* 0x0001a800014c7983 */ /* 0x000ea80000300800 */
[----:B------:R4:W-:Y:S04]  /*3abe0*/  STL.64 [R1+0x1ea8], R2 ;  /* 0x001ea80201007387 */ /* 0x0009e80000100a00 */
[----:B------:R0:W-:Y:S01]  /*3abf0*/  STL.64 [R1+0x1ea0], R6 ;  /* 0x001ea00601007387 */ /* 0x0001e20000100a00 */
[----:B----4-:R-:W-:-:S04]  /*3ac00*/  IMAD.WIDE R2, R70, 0x2, R90 ;  /* 0x0000000246027825 */ /* 0x010fc800078e025a */
[----:B0-----:R-:W-:Y:S02]  /*3ac10*/  IMAD.WIDE R6, R70, 0x2, R4 ;  /* 0x0000000246067825 */ /* 0x001fe400078e0204 */
[----:B------:R-:W3:Y:S04]  /*3ac20*/  LDL.LU R70, [R1+0x1b0] ;  /* 0x0001b00001467983 */ /* 0x000ee80000300800 */
[----:B------:R0:W-:Y:S04]  /*3ac30*/  STL.64 [R1+0x1e98], R2 ;  /* 0x001e980201007387 */ /* 0x0001e80000100a00 */
[----:B------:R1:W-:Y:S01]  /*3ac40*/  STL.64 [R1+0x1e90], R6 ;  /* 0x001e900601007387 */ /* 0x0003e20000100a00 */
[----:B0-----:R-:W-:-:S04]  /*3ac50*/  IMAD.WIDE R2, R83, 0x2, R90 ;  /* 0x0000000253027825 */ /* 0x001fc800078e025a */
[----:B-1----:R-:W-:Y:S02]  /*3ac60*/  IMAD.WIDE R6, R83, 0x2, R4 ;  /* 0x0000000253067825 */ /* 0x002fe400078e0204 */
[----:B------:R-:W4:Y:S04]  /*3ac70*/  LDL.LU R83, [R1+0x1a4] ;  /* 0x0001a40001537983 */ /* 0x000f280000300800 */
        /* <DEDUP_REMOVED lines=42> */
[----:B--2---:R-:W-:-:S04]  /*3af20*/  IMAD.WIDE R2, R76, 0x2, R90 ;  /* 0x000000024c027825 */ /* 0x004fc800078e025a */
[----:B0-----:R-:W-:Y:S02]  /*3af30*/  IMAD.WIDE R6, R76, 0x2, R4 ;  /* 0x000000024c067825 */ /* 0x001fe400078e0204 */
[----:B------:R-:W2:Y:S04]  /*3af40*/  LDL.LU R76, [R1+0x1c4] ;  /* 0x0001c400014c7983 */ /* 0x000ea80000300800 */
[----:B------:R3:W-:Y:S04]  /*3af50*/  STL.64 [R1+0x1bb8], R2 ;  /* 0x001bb80201007387 */ /* 0x0007e80000100a00 */
[----:B------:R0:W-:Y:S01]  /*3af60*/  STL.64 [R1+0x1bb0], R6 ;  /* 0x001bb00601007387 */ /* 0x0001e20000100a00 */
[----:B---3--:R-:W-:-:S04]  /*3af70*/  IMAD.WIDE R2, R70, 0x2, R90 ;  /* 0x0000000246027825 */ /* 0x008fc800078e025a */
[----:B0-----:R-:W-:Y:S02]  /*3af80*/  IMAD.WIDE R6, R70, 0x2, R4 ;  /* 0x0000000246067825 */ /* 0x001fe400078e0204 */
[----:B------:R-:W3:Y:S04]  /*3af90*/  LDL.LU R70, [R1+0x188] ;  /* 0x0001880001467983 */ /* 0x000ee80000300800 */
[----:B------:R4:W-:Y:S04]  /*3afa0*/  STL.64 [R1+0x1ba8], R2 ;  /* 0x001ba80201007387 */ /* 0x0009e80000100a00 */
[----:B------:R0:W-:Y:S01]  /*3afb0*/  STL.64 [R1+0x1ba0], R6 ;  /* 0x001ba00601007387 */ /* 0x0001e20000100a00 */
[----:B----4-:R-:W-:-:S04]  /*3afc0*/  IMAD.WIDE R2, R83, 0x2, R90 ;  /* 0x0000000253027825 */ /* 0x010fc800078e025a */
[----:B0-----:R-:W-:Y:S02]  /*3afd0*/  IMAD.WIDE R6, R83, 0x2, R4 ;  /* 0x0000000253067825 */ /* 0x001fe400078e0204 */
        /* <DEDUP_REMOVED lines=947> */
[----:B------:R1:W-:Y:S04]  /*3eb10*/  STL.64 [R1+0xfc0], R6 ;  /* 0x000fc00601007387 */ /* 0x0003e80000100a00 */
[----:B------:R-:W4:Y:S01]  /*3eb20*/  LDL.LU R69, [R1+0x60c] ;  /* 0x00060c0001457983 */ /* 0x000f220000300800 */
[----:B0-----:R-:W-:-:S04]  /*3eb30*/  IMAD.WIDE R2, R71, 0x2, R90 ;  /* 0x0000000247027825 */ /* 0x001fc800078e025a */
[----:B-1----:R-:W-:Y:S01]  /*3eb40*/  IMAD.WIDE R6, R71, 0x2, R4 ;  /* 0x0000000247067825 */ /* 0x002fe200078e0204 */
        /* <DEDUP_REMOVED lines=28> */
[----:B--2---:R-:W-:-:S04]  /*3ed10*/  IMAD.WIDE R2, R76, 0x2, R90 ;  /* 0x000000024c027825 */ /* 0x004fc800078e025a */
[--C-:B0-----:R-:W-:Y:S01]  /*3ed20*/  IMAD.WIDE R6, R76, 0x2, R4.reuse ;  /* 0x000000024c067825 */ /* 0x101fe200078e0204 */
[----:B------:R0:W-:Y:S04]  /*3ed30*/  STL.64 [R1+0xf58], R2 ;  /* 0x000f580201007387 */ /* 0x0001e80000100a00 */
[----:B------:R-:W2:Y:S04]  /*3ed40*/  LDL.LU R76, [R1+0x618] ;  /* 0x00061800014c7983 */ /* 0x000ea80000300800 */
[----:B------:R4:W-:Y:S01]  /*3ed50*/  STL.64 [R1+0xf50], R6 ;  /* 0x000f500601007387 */ /* 0x0009e20000100a00 */
[----:B---3--:R-:W-:-:S04]  /*3ed60*/  IMAD.WIDE R8, R70, 0x2, R4 ;  /* 0x0000000246087825 */ /* 0x008fc800078e0204 */
[----:B0-----:R-:W-:-:S05]  /*3ed70*/  IMAD.WIDE R2, R70, 0x2, R90 ;  /* 0x0000000246027825 */ /* 0x001fca00078e025a */
[----:B------:R0:W-:Y:S04]  /*3ed80*/  STL.64 [R1+0xf48], R2 ;  /* 0x000f480201007387 */ /* 0x0001e80000100a00 */
[----:B------:R-:W-:Y:S01]  /*3ed90*/  STL.64 [R1+0xf40], R8 ;  /* 0x000f400801007387 */ /* 0x000fe20000100a00 */
[----:B----4-:R-:W-:-:S04]  /*3eda0*/  IMAD.WIDE R6, R83, 0x2, R4 ;  /* 0x0000000253067825 */ /* 0x010fc800078e0204 */
[--C-:B0-----:R-:W-:Y:S02]  /*3edb0*/  IMAD.WIDE R2, R83, 0x2, R90.reuse ;  /* 0x0000000253027825 */ /* 0x101fe400078e025a */
[----:B------:R-:W3:Y:S04]  /*3edc0*/  LDL.LU R83, [R1+0x5dc] ;  /* 0x0005dc0001537983 */ /* 0x000ee80000300800 */
        /* <DEDUP_REMOVED lines=9> */
[--C-:B-1----:R-:W-:Y:S01]  /*3ee60*/  IMAD.WIDE R6, R77, 0x2, R4.reuse ;  /* 0x000000024d067825 */ /* 0x102fe200078e0204 */
[----:B------:R0:W-:Y:S04]  /*3ee70*/  STL.64 [R1+0xf18], R2 ;  /* 0x000f180201007387 */ /* 0x0001e80000100a00 */
[----:B------:R1:W-:Y:S04]  /*3ee80*/  STL.64 [R1+0xf10], R6 ;  /* 0x000f100601007387 */ /* 0x0003e80000100a00 */
[----:B------:R-:W4:Y:S01]  /*3ee90*/  LDL.LU R77, [R1+0x5fc] ;  /* 0x0005fc00014d7983 */ /* 0x000f220000300800 */
[----:B------:R-:W-:-:S04]  /*3eea0*/  IMAD.WIDE R8, R69, 0x2, R4 ;  /* 0x0000000245087825 */ /* 0x000fc800078e0204 */
[----:B0-----:R-:W-:-:S05]  /*3eeb0*/  IMAD.WIDE R2, R69, 0x2, R90 ;  /* 0x0000000245027825 */ /* 0x001fca00078e025a */
[----:B------:R0:W-:Y:S04]  /*3eec0*/  STL.64 [R1+0xf08], R2 ;  /* 0x000f080201007387 */ /* 0x0001e80000100a00 */
[----:B------:R-:W-:Y:S01]  /*3eed0*/  STL.64 [R1+0xf00], R8 ;  /* 0x000f000801007387 */ /* 0x000fe20000100a00 */
[----:B-1----:R-:W-:-:S04]  /*3eee0*/  IMAD.WIDE R6, R79, 0x2, R90 ;  /* 0x000000024f067825 */ /* 0x002fc800078e025a */
        /* <DEDUP_REMOVED lines=17> */
[----:B------:R-:W-:Y:S04]  /*3f000*/  STL.64 [R1+0xec8], R6 ;  /* 0x000ec80601007387 */ /* 0x000fe80000100a00 */
[----:B------:R0:W-:Y:S01]  /*3f010*/  STL.64 [R1+0xec0], R2 ;  /* 0x000ec00201007387 */ /* 0x0001e20000100a00 */
[----:B------:R-:W-:-:S04]  /*3f020*/  IMAD.WIDE R8, R82, 0x2, R90 ;  /* 0x0000000252087825 */ /* 0x000fc800078e025a */
[----:B0-----:R-:W-:Y:S01]  /*3f030*/  IMAD.WIDE R2, R82, 0x2, R4 ;  /* 0x0000000252027825 */ /* 0x001fe200078e0204 */
[----:B------:R-:W-:Y:S04]  /*3f040*/  STL.64 [R1+0xeb8], R8 ;  /* 0x000eb80801007387 */ /* 0x000fe80000100a00 */
[----:B------:R-:W4:Y:S01]  /*3f050*/  LDL.LU R82, [R1+0x5e4] ;  /* 0x0005e40001527983 */ /* 0x000f220000300800 */
[----:B------:R-:W-:-:S03]  /*3f060*/  IMAD.WIDE R6, R75, 0x2, R90 ;  /* 0x000000024b067825 */ /* 0x000fc600078e025a */
[----:B------:R0:W-:Y:S04]  /*3f070*/  STL.64 [R1+0xeb0], R2 ;  /* 0x000eb00201007387 */ /* 0x0001e80000100a00 */
[----:B------:R2:W-:Y:S01]  /*3f080*/  STL.64 [R1+0xea8], R6 ;  /* 0x000ea80601007387 */ /* 0x0005e20000100a00 */
[----:B0-----:R-:W-:-:S03]  /*3f090*/  IMAD.WIDE R2, R75, 0x2, R4 ;  /* 0x000000024b027825 */ /* 0x001fc600078e0204 */
[----:B------:R-:W4:Y:S04]  /*3f0a0*/  LDL.LU R75, [R1+0x590] ;  /* 0x00059000014b7983 */ /* 0x000f280000300800 */
[----:B------:R0:W-:Y:S01]  /*3f0b0*/  STL.64 [R1+0xea0], R2 ;  /* 0x000ea00201007387 */ /* 0x0001e20000100a00 */
[----:B--2---:R-:W-:-:S04]  /*3f0c0*/  IMAD.WIDE R6, R76, 0x2, R90 ;  /* 0x000000024c067825 */ /* 0x004fc800078e025a */
[----:B0-----:R-:W-:Y:S01]  /*3f0d0*/  IMAD.WIDE R2, R76, 0x2, R4 ;  /* 0x000000024c027825 */ /* 0x001fe200078e0204 */
[----:B------:R3:W-:Y:S04]  /*3f0e0*/  STL.64 [R1+0xe98], R6 ;  /* 0x000e980601007387 */ /* 0x0007e80000100a00 */
[----:B------:R-:W2:Y:S04]  /*3f0f0*/  LDL.LU R76, [R1+0x594] ;  /* 0x00059400014c7983 */ /* 0x000ea80000300800 */
[----:B------:R0:W-:Y:S01]  /*3f100*/  STL.64 [R1+0xe90], R2 ;  /* 0x000e900201007387 */ /* 0x0001e20000100a00 */
[----:B---3--:R-:W-:-:S04]  /*3f110*/  IMAD.WIDE R6, R83, 0x2, R90 ;  /* 0x0000000253067825 */ /* 0x008fc800078e025a */
[----:B0-----:R-:W-:Y:S02]  /*3f120*/  IMAD.WIDE R2, R83, 0x2, R4 ;  /* 0x0000000253027825 */ /* 0x001fe400078e0204 */
[----:B------:R-:W3:Y:S04]  /*3f130*/  LDL.LU R83, [R1+0x5ac] ;  /* 0x0005ac0001537983 */ /* 0x000ee80000300800 */
[----:B------:R4:W-:Y:S04]  /*3f140*/  STL.64 [R1+0xe88], R6 ;  /* 0x000e880601007387 */ /* 0x0009e80000100a00 */
[----:B------:R0:W-:Y:S04]  /*3f150*/  STL.64 [R1+0xe80], R2 ;  /* 0x000e800201007387 */ /* 0x0001e80000100a00 */
[----:B------:R-:W3:Y:S01]  /*3f160*/  LDL.LU R68, [R1+0x5b8] ;  /* 0x0005b80001447983 */ /* 0x000ee20000300800 */
[----:B----4-:R-:W-:-:S04]  /*3f170*/  IMAD.WIDE R6, R70, 0x2, R90 ;  /* 0x0000000246067825 */ /* 0x010fc800078e025a */
[----:B0-----:R-:W-:-:S04]  /*3f180*/  IMAD.WIDE R2, R70, 0x2, R4 ;  /* 0x0000000246027825 */ /* 0x001fc800078e0204 */
[C---:B------:R-:W-:Y:S01]  /*3f190*/  IMAD.WIDE R8, R74.reuse, 0x2, R90 ;  /* 0x000000024a087825 */ /* 0x040fe200078e025a */
[----:B------:R-:W-:Y:S04]  /*3f1a0*/  STL.64 [R1+0xe78], R6 ;  /* 0x000e780601007387 */ /* 0x000fe80000100a00 */
[----:B------:R0:W-:Y:S04]  /*3f1b0*/  STL.64 [R1+0xe60], R2 ;  /* 0x000e600201007387 */ /* 0x0001e80000100a00 */
[----:B------:R-:W-:Y:S04]  /*3f1c0*/  STL.64 [R1+0xe48], R8 ;  /* 0x000e480801007387 */ /* 0x000fe80000100a00 */
[----:B------:R-:W4:Y:S01]  /*3f1d0*/  LDL.LU R69, [R1+0x5b4] ;  /* 0x0005b40001457983 */ /* 0x000f220000300800 */
[----:B0-----:R-:W-:-:S04]  /*3f1e0*/  IMAD.WIDE R2, R74, 0x2, R4 ;  /* 0x000000024a027825 */ /* 0x001fc800078e0204 */
[C---:B------:R-:W-:Y:S01]  /*3f1f0*/  IMAD.WIDE R6, R77.reuse, 0x2, R90 ;  /* 0x000000024d067825 */ /* 0x040fe200078e025a */
[----:B------:R0:W-:Y:S04]  /*3f200*/  STL.64 [R1+0xe30], R2 ;  /* 0x000e300201007387 */ /* 0x0001e80000100a00 */
[----:B------:R1:W-:Y:S04]  /*3f210*/  STL.64 [R1+0xe28], R6 ;  /* 0x000e280601007387 */ /* 0x0003e80000100a00 */
[----:B------:R-:W4:Y:S01]  /*3f220*/  LDL.LU R74, [R1+0x5bc] ;  /* 0x0005bc00014a7983 */ /* 0x000f220000300800 */
[----:B0-----:R-:W-:-:S05]  /*3f230*/  IMAD.WIDE R2, R77, 0x2, R4 ;  /* 0x000000024d027825 */ /* 0x001fca00078e0204 */
[----:B------:R0:W-:Y:S04]  /*3f240*/  STL.64 [R1+0xe10], R2 ;  /* 0x000e100201007387 */ /* 0x0001e80000100a00 */
[----:B------:R-:W4:Y:S01]  /*3f250*/  LDL.LU R77, [R1+0x5c0] ;  /* 0x0005c000014d7983 */ /* 0x000f220000300800 */
[----:B-1----:R-:W-:-:S04]  /*3f260*/  IMAD.WIDE R6, R79, 0x2, R90 ;  /* 0x000000024f067825 */ /* 0x002fc800078e025a */
[----:B0-----:R-:W-:Y:S01]  /*3f270*/  IMAD.WIDE R2, R79, 0x2, R4 ;  /* 0x000000024f027825 */ /* 0x001fe200078e0204 */
[----:B------:R0:W-:Y:S04]  /*3f280*/  STL.64 [R1+0xe08], R6 ;  /* 0x000e080601007387 */ /* 0x0001e80000100a00 */
[----:B------:R-:W4:Y:S04]  /*3f290*/  LDL.LU R79, [R1+0x5c4] ;  /* 0x0005c400014f7983 */ /* 0x000f280000300800 */
[----:B------:R1:W-:Y:S01]  /*3f2a0*/  STL.64 [R1+0xdf0], R2 ;  /* 0x000df00201007387 */ /* 0x0003e20000100a00 */
[----:B0-----:R-:W-:-:S04]  /*3f2b0*/  IMAD.WIDE R6, R71, 0x2, R90 ;  /* 0x0000000247067825 */ /* 0x001fc800078e025a */
[----:B-1----:R-:W-:Y:S01]  /*3f2c0*/  IMAD.WIDE R2, R71, 0x2, R4 ;  /* 0x0000000247027825 */ /* 0x002fe200078e0204 */
        /* <DEDUP_REMOVED lines=14> */
[----:B-1----:R-:W-:Y:S02]  /*3f3b0*/  IMAD.WIDE R2, R82, 0x2, R4 ;  /* 0x0000000252027825 */ /* 0x002fe400078e0204 */
[----:B------:R-:W4:Y:S04]  /*3f3c0*/  LDL.LU R82, [R1+0x5a8] ;  /* 0x0005a80001527983 */ /* 0x000f280000300800 */
[----:B------:R0:W-:Y:S04]  /*3f3d0*/  STL.64 [R1+0xd88], R6 ;  /* 0x000d880601007387 */ /* 0x0001e80000100a00 */
[----:B------:R2:W-:Y:S01]  /*3f3e0*/  STL.64 [R1+0xd70], R2 ;  /* 0x000d700201007387 */ /* 0x0005e20000100a00 */
[----:B------:R-:W-:-:S04]  /*3f3f0*/  IMAD.WIDE R8, R75, 0x2, R90 ;  /* 0x000000024b087825 */ /* 0x000fc800078e025a */
[----:B0-----:R-:W-:Y:S01]  /*3f400*/  IMAD.WIDE R6, R75, 0x2, R4 ;  /* 0x000000024b067825 */ /* 0x001fe200078e0204 */
[----:B------:R-:W-:Y:S04]  /*3f410*/  STL.64 [R1+0xd58], R8 ;  /* 0x000d580801007387 */ /* 0x000fe80000100a00 */
        /* <DEDUP_REMOVED lines=8> */
[--C-:B0-----:R-:W-:Y:S01]  /*3f4a0*/  IMAD.WIDE R6, R83, 0x2, R4.reuse ;  /* 0x0000000253067825 */ /* 0x101fe200078e0204 */
[----:B------:R0:W-:Y:S04]  /*3f4b0*/  STL.64 [R1+0xd18], R2 ;  /* 0x000d180201007387 */ /* 0x0001e80000100a00 */
[----:B------:R-:W3:Y:S04]  /*3f4c0*/  LDL.LU R83, [R1+0x584] ;  /* 0x0005840001537983 */ /* 0x000ee80000300800 */
[----:B------:R4:W-:Y:S04]  /*3f4d0*/  STL.64 [R1+0xd00], R6 ;  /* 0x000d000601007387 */ /* 0x0009e80000100a00 */
[----:B------:R-:W3:Y:S01]  /*3f4e0*/  LDL.LU R73, [R1+0x588] ;  /* 0x0005880001497983 */ /* 0x000ee20000300800 */
[----:B------:R-:W-:-:S04]  /*3f4f0*/  IMAD.WIDE R8, R68, 0x2, R4 ;  /* 0x0000000244087825 */ /* 0x000fc800078e0204 */
[----:B0-----:R-:W-:-:S05]  /*3f500*/  IMAD.WIDE R2, R68, 0x2, R90 ;  /* 0x0000000244027825 */ /* 0x001fca00078e025a */
[----:B------:R0:W-:Y:S01]  /*3f510*/  STL.64 [R1+0xcf8], R2 ;  /* 0x000cf80201007387 */ /* 0x0001e20000100a00 */
[----:B----4-:R-:W-:-:S03]  /*3f520*/  IMAD.WIDE R6, R69, 0x2, R4 ;  /* 0x0000000245067825 */ /* 0x010fc600078e0204 */
[----:B------:R1:W-:Y:S01]  /*3f530*/  STL.64 [R1+0xce0], R8 ;  /* 0x000ce00801007387 */ /* 0x0003e20000100a00 */
[----:B0-----:R-:W-:-:S04]  /*3f540*/  IMAD.WIDE R2, R69, 0x2, R90 ;  /* 0x0000000245027825 */ /* 0x001fc800078e025a */
[C---:B-1----:R-:W-:Y:S01]  /*3f550*/  IMAD.WIDE R8, R74.reuse, 0x2, R90 ;  /* 0x000000024a087825 */ /* 0x042fe200078e025a */
[----:B------:R0:W-:Y:S04]  /*3f560*/  STL.64 [R1+0xcd8], R2 ;  /* 0x000cd80201007387 */ /* 0x0001e80000100a00 */
[----:B------:R1:W-:Y:S04]  /*3f570*/  STL.64 [R1+0xcc0], R6 ;  /* 0x000cc00601007387 */ /* 0x0003e80000100a00 */
[----:B------:R-:W-:Y:S01]  /*3f580*/  STL.64 [R1+0xcb8], R8 ;  /* 0x000cb80801007387 */ /* 0x000fe20000100a00 */
[----:B0-----:R-:W-:-:S03]  /*3f590*/  IMAD.WIDE R2, R74, 0x2, R4 ;  /* 0x000000024a027825 */ /* 0x001fc600078e0204 */
[----:B------:R-:W4:Y:S01]  /*3f5a0*/  LDL.LU R74, [R1+0x58c] ;  /* 0x00058c00014a7983 */ /* 0x000f220000300800 */
[----:B-1----:R-:W-:-:S03]  /*3f5b0*/  IMAD.WIDE R6, R77, 0x2, R90 ;  /* 0x000000024d067825 */ /* 0x002fc600078e025a */
[----:B------:R0:W-:Y:S04]  /*3f5c0*/  STL.64 [R1+0xca0], R2 ;  /* 0x000ca00201007387 */ /* 0x0001e80000100a00 */
[----:B------:R1:W-:Y:S01]  /*3f5d0*/  STL.64 [R1+0xc98], R6 ;  /* 0x000c980601007387 */ /* 0x0003e20000100a00 */
[----:B0-----:R-:W-:-:S03]  /*3f5e0*/  IMAD.WIDE R2, R77, 0x2, R4 ;  /* 0x000000024d027825 */ /* 0x001fc600078e0204 */
[----:B------:R-:W4:Y:S04]  /*3f5f0*/  LDL.LU R77, [R1+0x598] ;  /* 0x00059800014d7983 */ /* 0x000f280000300800 */
[----:B------:R0:W-:Y:S01]  /*3f600*/  STL.64 [R1+0xc80], R2 ;  /* 0x000c800201007387 */ /* 0x0001e20000100a00 */
[----:B-1----:R-:W-:-:S05]  /*3f610*/  IMAD.WIDE R6, R79, 0x2, R90 ;  /* 0x000000024f067825 */ /* 0x002fca00078e025a */
[----:B------:R1:W-:Y:S01]  /*3f620*/  STL.64 [R1+0xc68], R6 ;  /* 0x000c680601007387 */ /* 0x0003e20000100a00 */
[----:B0-----:R-:W-:-:S03]  /*3f630*/  IMAD.WIDE R2, R79, 0x2, R4 ;  /* 0x000000024f027825 */ /* 0x001fc600078e0204 */
[----:B------:R-:W4:Y:S04]  /*3f640*/  LDL.LU R79, [R1+0x560] ;  /* 0x00056000014f7983 */ /* 0x000f280000300800 */
[----:B------:R0:W-:Y:S01]  /*3f650*/  STL.64 [R1+0xc50], R2 ;  /* 0x000c500201007387 */ /* 0x0001e20000100a00 */
[----:B-1----:R-:W-:-:S05]  /*3f660*/  IMAD.WIDE R6, R70, 0x2, R90 ;  /* 0x0000000246067825 */ /* 0x002fca00078e025a */
[----:B------:R1:W-:Y:S01]  /*3f670*/  STL.64 [R1+0xc48], R6 ;  /* 0x000c480601007387 */ /* 0x0003e20000100a00 */
[----:B0-----:R-:W-:-:S04]  /*3f680*/  IMAD.WIDE R2, R70, 0x2, R4 ;  /* 0x0000000246027825 */ /* 0x001fc800078e0204 */
[C---:B------:R-:W-:Y:S01]  /*3f690*/  IMAD.WIDE R8, R71.reuse, 0x2, R90 ;  /* 0x0000000247087825 */ /* 0x040fe200078e025a */
[----:B------:R0:W-:Y:S03]  /*3f6a0*/  STL.64 [R1+0xc30], R2 ;  /* 0x000c300201007387 */ /* 0x0001e60000100a00 */
[----:B-1----:R-:W-:Y:S01]  /*3f6b0*/  IMAD.WIDE R6, R71, 0x2, R4 ;  /* 0x0000000247067825 */ /* 0x002fe200078e0204 */
[----:B------:R-:W-:Y:S04]  /*3f6c0*/  STL.64 [R1+0xc28], R8 ;  /* 0x000c280801007387 */ /* 0x000fe80000100a00 */
        /* <DEDUP_REMOVED lines=16> */
[----:B------:R-:W-:Y:S01]  /*3f7d0*/  STL.64 [R1+0xbb0], R6 ;  /* 0x000bb00601007387 */ /* 0x000fe20000100a00 */
[----:B--2---:R-:W-:-:S04]  /*3f7e0*/  IMAD.WIDE R2, R76, 0x2, R90 ;  /* 0x000000024c027825 */ /* 0x004fc800078e025a */
[----:B------:R-:W-:Y:S02]  /*3f7f0*/  IMAD.WIDE R8, R76, 0x2, R4 ;  /* 0x000000024c087825 */ /* 0x000fe400078e0204 */
[----:B------:R-:W2:Y:S04]  /*3f800*/  LDL.LU R76, [R1+0x558] ;  /* 0x00055800014c7983 */ /* 0x000ea80000300800 */
[----:B------:R3:W-:Y:S02]  /*3f810*/  STL.64 [R1+0xba8], R2 ;  /* 0x000ba80201007387 */ /* 0x0007e40000100a00 */
[--C-:B---3--:R-:W-:Y:S02]  /*3f820*/  IMAD.WIDE R2, R83, 0x2, R90.reuse ;  /* 0x0000000253027825 */ /* 0x108fe400078e025a */
[----:B------:R-:W3:Y:S02]  /*3f830*/  LDL.LU R83, [R1+0x55c] ;  /* 0x00055c0001537983 */ /* 0x000ee40000300800 */
[----:B------:R-:W-:-:S02]  /*3f840*/  IMAD.WIDE R6, R73, 0x2, R90 ;  /* 0x0000000249067825 */ /* 0x000fc400078e025a */
[----:B------:R0:W-:Y:S04]  /*3f850*/  STL.64 [R1+0x1be8], R2 ;  /* 0x001be80201007387 */ /* 0x0001e80000100a00 */
[----:B------:R-:W-:Y:S04]  /*3f860*/  STL.64 [R1+0xb70], R6 ;  /* 0x000b700601007387 */ /* 0x000fe80000100a00 */
[----:B------:R-:W3:Y:S04]  /*3f870*/  LDL.LU R71, [R1+0x56c] ;  /* 0x00056c0001477983 */ /* 0x000ee80000300800 */
[----:B------:R-:W3:Y:S01]  /*3f880*/  LDL.LU R72, [R1+0x570] ;  /* 0x0005700001487983 */ /* 0x000ee20000300800 */
[----:B0-----:R-:W-:-:S05]  /*3f890*/  IMAD.WIDE R2, R73, 0x2, R4 ;  /* 0x0000000249027825 */ /* 0x001fca00078e0204 */
[----:B------:R4:W-:Y:S04]  /*3f8a0*/  STL.64 [R1+0xb58], R2 ;  /* 0x000b580201007387 */ /* 0x0009e80000100a00 */
[----:B------:R-:W-:Y:S04]  /*3f8b0*/  STL.64 [R1+0xb90], R8 ;  /* 0x000b900801007387 */ /* 0x000fe80000100a00 */
[----:B------:R-:W-:Y:S04]  /*3f8c0*/  STL.64 [R1+0x4800], R8 ;  /* 0x0048000801007387 */ /* 0x000fe80000100a00 */
[----:B------:R-:W3:Y:S01]  /*3f8d0*/  LDL.LU R73, [R1+0x574] ;  /* 0x0005740001497983 */ /* 0x000ee20000300800 */
[----:B----4-:R-:W-:-:S04]  /*3f8e0*/  IMAD.WIDE R2, R74, 0x2, R90 ;  /* 0x000000024a027825 */ /* 0x010fc800078e025a */
[----:B------:R-:W-:Y:S01]  /*3f8f0*/  IMAD.WIDE R22, R74, 0x2, R4 ;  /* 0x000000024a167825 */ /* 0x000fe200078e0204 */
[----:B------:R0:W-:Y:S04]  /*3f900*/  STL.64 [R1+0xb50], R2 ;  /* 0x000b500201007387 */ /* 0x0001e80000100a00 */
[----:B------:R-:W4:Y:S01]  /*3f910*/  LDL.LU R74, [R1+0x4f8] ;  /* 0x0004f800014a7983 */ /* 0x000f220000300800 */
[----:B0-----:R-:W-:-:S04]  /*3f920*/  IMAD.WIDE R2, R77, 0x2, R90 ;  /* 0x000000024d027825 */ /* 0x001fc800078e025a */
[----:B------:R-:W-:Y:S01]  /*3f930*/  IMAD.WIDE R6, R77, 0x2, R4 ;  /* 0x000000024d067825 */ /* 0x000fe200078e0204 */
[----:B------:R0:W-:Y:S04]  /*3f940*/  STL.64 [R1+0xb30], R2 ;  /* 0x000b300201007387 */ /* 0x0001e80000100a00 */
[----:B------:R-:W4:Y:S04]  /*3f950*/  LDL.LU R77, [R1+0x548] ;  /* 0x00054800014d7983 */ /* 0x000f280000300800 */
[----:B------:R-:W-:Y:S04]  /*3f960*/  STL.64 [R1+0xb18], R6 ;  /* 0x000b180601007387 */ /* 0x000fe80000100a00 */
[----:B------:R-:W-:Y:S01]  /*3f970*/  STL.64 [R1+0xb38], R22 ;  /* 0x000b381601007387 */ /* 0x000fe20000100a00 */
[----:B0-----:R-:W-:-:S05]  /*3f980*/  IMAD.WIDE R2, R79, 0x2, R90 ;  /* 0x000000024f027825 */ /* 0x001fca00078e025a */
[----:B------:R0:W-:Y:S04]  /*3f990*/  STL.64 [R1+0xb10], R2 ;  /* 0x000b100201007387 */ /* 0x0001e80000100a00 */
[----:B------:R-:W-:Y:S01]  /*3f9a0*/  STL.64 [R1+0x4808], R22 ;  /* 0x0048081601007387 */ /* 0x000fe20000100a00 */
[----:B0-----:R-:W-:-:S03]  /*3f9b0*/  IMAD.WIDE R2, R79, 0x2, R4 ;  /* 0x000000024f027825 */ /* 0x001fc600078e0204 */
[----:B------:R-:W4:Y:S01]  /*3f9c0*/  LDL.LU R79, [R1+0x54c] ;  /* 0x00054c00014f7983 */ /* 0x000f220000300800 */
[----:B------:R-:W-:-:S03]  /*3f9d0*/  IMAD.WIDE R6, R69, 0x2, R90 ;  /* 0x0000000245067825 */ /* 0x000fc600078e025a */
[----:B------:R0:W-:Y:S04]  /*3f9e0*/  STL.64 [R1+0xaf8], R2 ;  /* 0x000af80201007387 */ /* 0x0001e80000100a00 */
[----:B------:R1:W-:Y:S01]  /*3f9f0*/  STL.64 [R1+0xaf0], R6 ;  /* 0x000af00601007387 */ /* 0x0003e20000100a00 */
[----:B0-----:R-:W-:-:S04]  /*3fa00*/  IMAD.WIDE R2, R69, 0x2, R4 ;  /* 0x0000000245027825 */ /* 0x001fc800078e0204 */
[----:B-1----:R-:W-:-:S04]  /*3fa10*/  IMAD.WIDE R6, R70, 0x2, R90 ;  /* 0x0000000246067825 */ /* 0x002fc800078e025a */
[----:B------:R-:W-:Y:S01]  /*3fa20*/  IMAD.WIDE R8, R70, 0x2, R4 ;  /* 0x0000000246087825 */ /* 0x000fe200078e0204 */
[----:B------:R0:W-:Y:S04]  /*3fa30*/  STL.64 [R1+0xad8], R2 ;  /* 0x000ad80201007387 */ /* 0x0001e80000100a00 */
[----:B------:R1:W-:Y:S04]  /*3fa40*/  STL.64 [R1+0xad0], R6 ;  /* 0x000ad00601007387 */ /* 0x0003e80000100a00 */
[----:B------:R-:W-:Y:S01]  /*3fa50*/  STL.64 [R1+0xab8], R8 ;  /* 0x000ab80801007387 */ /* 0x000fe20000100a00 */
        /* <DEDUP_REMOVED lines=20> */
[----:B------:R-:W-:-:S04]  /*3fba0*/  IMAD.WIDE R8, R72, 0x2, R90 ;  /* 0x0000000248087825 */ /* 0x000fc800078e025a */
[----:B0-----:R-:W-:-:S04]  /*3fbb0*/  IMAD.WIDE R2, R71, 0x2, R90 ;  /* 0x0000000247027825 */ /* 0x001fc800078e025a */
[--C-:B-1----:R-:W-:Y:S01]  /*3fbc0*/  IMAD.WIDE R6, R71, 0x2, R4.reuse ;  /* 0x0000000247067825 */ /* 0x102fe200078e0204 */
[----:B------:R0:W-:Y:S04]  /*3fbd0*/  STL.64 [R1+0xa30], R2 ;  /* 0x000a300201007387 */ /* 0x0001e80000100a00 */
[----:B------:R1:W-:Y:S04]  /*3fbe0*/  STL.64 [R1+0xa18], R6 ;  /* 0x000a180601007387 */ /* 0x0003e80000100a00 */
[----:B------:R-:W-:Y:S01]  /*3fbf0*/  STL.64 [R1+0xa10], R8 ;  /* 0x000a100801007387 */ /* 0x000fe20000100a00 */
[----:B0-----:R-:W-:-:S03]  /*3fc00*/  IMAD.WIDE R2, R72, 0x2, R4 ;  /* 0x0000000248027825 */ /* 0x001fc600078e0204 */
[----:B------:R-:W3:Y:S01]  /*3fc10*/  LDL.LU R72, [R1+0x518] ;  /* 0x0005180001487983 */ /* 0x000ee20000300800 */
[----:B-1----:R-:W-:-:S03]  /*3fc20*/  IMAD.WIDE R6, R73, 0x2, R90 ;  /* 0x0000000249067825 */ /* 0x002fc600078e025a */
[----:B------:R0:W-:Y:S04]  /*3fc30*/  STL.64 [R1+0x9f8], R2 ;  /* 0x0009f80201007387 */ /* 0x0001e80000100a00 */
[----:B------:R4:W-:Y:S04]  /*3fc40*/  STL.64 [R1+0x9f0], R6 ;  /* 0x0009f00601007387 */ /* 0x0009e80000100a00 */
[----:B------:R-:W3:Y:S01]  /*3fc50*/  LDL.LU R69, [R1+0x524] ;  /* 0x0005240001457983 */ /* 0x000ee20000300800 */
[----:B0-----:R-:W-:-:S04]  /*3fc60*/  IMAD.WIDE R2, R73, 0x2, R4 ;  /* 0x0000000249027825 */ /* 0x001fc800078e0204 */
[C---:B----4-:R-:W-:Y:S01]  /*3fc70*/  IMAD.WIDE R6, R74.reuse, 0x2, R90 ;  /* 0x000000024a067825 */ /* 0x050fe200078e025a */
[----:B------:R0:W-:Y:S04]  /*3fc80*/  STL.64 [R1+0x9d8], R2 ;  /* 0x0009d80201007387 */ /* 0x0001e80000100a00 */
[----:B------:R-:W-:Y:S04]  /*3fc90*/  STL.64 [R1+0x9d0], R6 ;  /* 0x0009d00601007387 */ /* 0x000fe80000100a00 */
[----:B------:R-:W4:Y:S04]  /*3fca0*/  LDL.LU R70, [R1+0x540] ;  /* 0x0005400001467983 */ /* 0x000f280000300800 */
[----:B------:R-:W4:Y:S01]  /*3fcb0*/  LDL.LU R73, [R1+0x528] ;  /* 0x0005280001497983 */ /* 0x000f220000300800 */
[----:B0-----:R-:W-:-:S05]  /*3fcc0*/  IMAD.WIDE R2, R74, 0x2, R4 ;  /* 0x000000024a027825 */ /* 0x001fca00078e0204 */
[----:B------:R0:W-:Y:S04]  /*3fcd0*/  STL.64 [R1+0x9b8], R2 ;  /* 0x0009b80201007387 */ /* 0x0001e80000100a00 */
[----:B------:R-:W4:Y:S01]  /*3fce0*/  LDL.LU R71, [R1+0x52c] ;  /* 0x00052c0001477983 */ /* 0x000f220000300800 */
[----:B------:R-:W-:-:S04]  /*3fcf0*/  IMAD.WIDE R20, R77, 0x2, R90 ;  /* 0x000000024d147825 */ /* 0x000fc800078e025a */
[----:B0-----:R-:W-:-:S05]  /*3fd00*/  IMAD.WIDE R2, R77, 0x2, R4 ;  /* 0x000000024d027825 */ /* 0x001fca00078e0204 */
[----:B------:R0:W-:Y:S04]  /*3fd10*/  STL.64 [R1+0x998], R2 ;  /* 0x0009980201007387 */ /* 0x0001e80000100a00 */
[----:B------:R-:W4:Y:S01]  /*3fd20*/  LDL.LU R77, [R1+0x530] ;  /* 0x00053000014d7983 */ /* 0x000f220000300800 */
[----:B------:R-:W-:-:S04]  /*3fd30*/  IMAD.WIDE R6, R79, 0x2, R90 ;  /* 0x000000024f067825 */ /* 0x000fc800078e025a */
[----:B0-----:R-:W-:Y:S01]  /*3fd40*/  IMAD.WIDE R2, R79, 0x2, R4 ;  /* 0x000000024f027825 */ /* 0x001fe200078e0204 */
[----:B------:R-:W-:Y:S04]  /*3fd50*/  STL.64 [R1+0x990], R6 ;  /* 0x0009900601007387 */ /* 0x000fe80000100a00 */
[----:B------:R-:W4:Y:S04]  /*3fd60*/  LDL.LU R79, [R1+0x538] ;  /* 0x00053800014f7983 */ /* 0x000f280000300800 */
[----:B------:R0:W-:Y:S04]  /*3fd70*/  STL.64 [R1+0x978], R2 ;  /* 0x0009780201007387 */ /* 0x0001e80000100a00 */
[----:B------:R-:W-:Y:S04]  /*3fd80*/  STL.64 [R1+0x9b0], R20 ;  /* 0x0009b01401007387 */ /* 0x000fe80000100a00 */
[----:B------:R-:W-:Y:S01]  /*3fd90*/  STL [R1+0x4810], R21 ;  /* 0x0048101501007387 */ /* 0x000fe20000100800 */
[----:B0-----:R-:W-:-:S04]  /*3fda0*/  IMAD.WIDE R2, R82, 0x2, R90 ;  /* 0x0000000252027825 */ /* 0x001fc800078e025a */
[----:B------:R-:W-:Y:S02]  /*3fdb0*/  IMAD.WIDE R6, R82, 0x2, R4 ;  /* 0x0000000252067825 */ /* 0x000fe400078e0204 */
[----:B------:R-:W4:Y:S04]  /*3fdc0*/  LDL.LU R82, [R1+0x53c] ;  /* 0x00053c0001527983 */ /* 0x000f280000300800 */
[----:B------:R0:W-:Y:S04]  /*3fdd0*/  STL.64 [R1+0x970], R2 ;  /* 0x0009700201007387 */ /* 0x0001e80000100a00 */
[----:B------:R-:W-:Y:S04]  /*3fde0*/  STL.64 [R1+0x958], R6 ;  /* 0x0009580601007387 */ /* 0x000fe80000100a00 */
[----:B------:R-:W4:Y:S01]  /*3fdf0*/  LDL.LU R74, [R1+0x510] ;  /* 0x00051000014a7983 */ /* 0x000f220000300800 */
[----:B0-----:R-:W-:-:S04]  /*3fe00*/  IMAD.WIDE R2, R75, 0x2, R90 ;  /* 0x000000024b027825 */ /* 0x001fc800078e025a */
[----:B------:R-:W-:Y:S01]  /*3fe10*/  IMAD.WIDE R18, R75, 0x2, R4 ;  /* 0x000000024b127825 */ /* 0x000fe200078e0204 */
[----:B------:R2:W-:Y:S04]  /*3fe20*/  STL.64 [R1+0x950], R2 ;  /* 0x0009500201007387 */ /* 0x0005e80000100a00 */
[----:B------:R-:W4:Y:S01]  /*3fe30*/  LDL.LU R75, [R1+0x514] ;  /* 0x00051400014b7983 */ /* 0x000f220000300800 */
[----:B--2---:R-:W-:-:S04]  /*3fe40*/  IMAD.WIDE R2, R76, 0x2, R90 ;  /* 0x000000024c027825 */ /* 0x004fc800078e025a */
[----:B------:R-:W-:Y:S01]  /*3fe50*/  IMAD.WIDE R6, R76, 0x2, R4 ;  /* 0x000000024c067825 */ /* 0x000fe200078e0204 */
[----:B------:R3:W-:Y:S04]  /*3fe60*/  STL.64 [R1+0x930], R2 ;  /* 0x0009300201007387 */ /* 0x0007e80000100a00 */
[----:B------:R0:W-:Y:S04]  /*3fe70*/  STL.64 [R1+0x918], R6 ;  /* 0x0009180601007387 */ /* 0x0001e80000100a00 */
[----:B------:R-:W2:Y:S04]  /*3fe80*/  LDL.LU R76, [R1+0x51c] ;  /* 0x00051c00014c7983 */ /* 0x000ea80000300800 */
[----:B------:R-:W-:Y:S01]  /*3fe90*/  STL.64 [R1+0x938], R18 ;  /* 0x0009381201007387 */ /* 0x000fe20000100a00 */
[----:B---3--:R-:W-:-:S04]  /*3fea0*/  IMAD.WIDE R2, R83, 0x2, R90 ;  /* 0x0000000253027825 */ /* 0x008fc800078e025a */
[----:B0-----:R-:W-:Y:S01]  /*3feb0*/  IMAD.WIDE R6, R83, 0x2, R4 ;  /* 0x0000000253067825 */ /* 0x001fe200078e0204 */
[----:B------:R0:W-:Y:S04]  /*3fec0*/  STL.64 [R1+0x910], R2 ;  /* 0x0009100201007387 */ /* 0x0001e80000100a00 */
[----:B------:R-:W-:Y:S04]  /*3fed0*/  STL.64 [R1+0x4818], R18 ;  /* 0x0048181201007387 */ /* 0x000fe80000100a00 */
[----:B------:R-:W3:Y:S04]  /*3fee0*/  LDL.LU R83, [R1+0x520] ;  /* 0x0005200001537983 */ /* 0x000ee80000300800 */
[----:B------:R1:W-:Y:S01]  /*3fef0*/  STL.64 [R1+0x8f8], R6 ;  /* 0x0008f80601007387 */ /* 0x0003e20000100a00 */
[----:B0-----:R-:W-:-:S04]  /*3ff00*/  IMAD.WIDE R2, R72, 0x2, R90 ;  /* 0x0000000248027825 */ /* 0x001fc800078e025a */
[--C-:B-1----:R-:W-:Y:S02]  /*3ff10*/  IMAD.WIDE R6, R72, 0x2, R4.reuse ;  /* 0x0000000248067825 */ /* 0x102fe400078e0204 */
[----:B------:R-:W3:Y:S04]  /*3ff20*/  LDL.LU R72, [R1+0x534] ;  /* 0x0005340001487983 */ /* 0x000ee80000300800 */
[----:B------:R0:W-:Y:S01]  /*3ff30*/  STL.64 [R1+0x8f0], R2 ;  /* 0x0008f00201007387 */ /* 0x0001e20000100a00 */
[----:B------:R-:W-:-:S03]  /*3ff40*/  IMAD.WIDE R8, R69, 0x2, R4 ;  /* 0x0000000245087825 */ /* 0x000fc600078e0204 */
[----:B------:R4:W-:Y:S01]  /*3ff50*/  STL.64 [R1+0x8d8], R6 ;  /* 0x0008d80601007387 */ /* 0x0009e20000100a00 */
[----:B0-----:R-:W-:-:S05]  /*3ff60*/  IMAD.WIDE R2, R69, 0x2, R90 ;  /* 0x0000000245027825 */ /* 0x001fca00078e025a */
[----:B------:R0:W-:Y:S04]  /*3ff70*/  STL.64 [R1+0x8d0], R2 ;  /* 0x0008d00201007387 */ /* 0x0001e80000100a00 */
[----:B------:R1:W-:Y:S01]  /*3ff80*/  STL.64 [R1+0x8b8], R8 ;  /* 0x0008b80801007387 */ /* 0x0003e20000100a00 */
[----:B----4-:R-:W-:-:S05]  /*3ff90*/  IMAD.WIDE R6, R70, 0x2, R90 ;  /* 0x0000000246067825 */ /* 0x010fca00078e025a */
[----:B------:R4:W-:Y:S01]  /*3ffa0*/  STL.64 [R1+0x8b0], R6 ;  /* 0x0008b00601007387 */ /* 0x0009e20000100a00 */
[----:B0-----:R-:W-:-:S04]  /*3ffb0*/  IMAD.WIDE R2, R70, 0x2, R4 ;  /* 0x0000000246027825 */ /* 0x001fc800078e0204 */
[C---:B-1----:R-:W-:Y:S01]  /*3ffc0*/  IMAD.WIDE R8, R73.reuse, 0x2, R90 ;  /* 0x0000000249087825 */ /* 0x042fe200078e025a */
[----:B------:R0:W-:Y:S04]  /*3ffd0*/  STL.64 [R1+0x898], R2 ;  /* 0x0008980201007387 */ /* 0x0001e80000100a00 */
[----:B------:R-:W-:Y:S01]  /*3ffe0*/  STL.64 [R1+0x890], R8 ;  /* 0x0008900801007387 */ /* 0x000fe20000100a00 */
[----:B----4-:R-:W-:-:S03]  /*3fff0*/  IMAD.WIDE R6, R73, 0x2, R4 ;  /* 0x0000000249067825 */ /* 0x010fc600078e0204 */
        /* <DEDUP_REMOVED lines=8> */
[----:B------:R-:W-:-:S04]  /*40080*/  IMAD.WIDE R8, R79, 0x2, R4 ;  /* 0x000000024f087825 */ /* 0x000fc800078e0204 */
[----:B-1----:R-:W-:Y:S01]  /*40090*/  IMAD.WIDE R6, R77, 0x2, R4 ;  /* 0x000000024d067825 */ /* 0x002fe200078e0204 */
[----:B------:R0:W-:Y:S04]  /*400a0*/  STL.64 [R1+0x850], R2 ;  /* 0x0008500201007387 */ /* 0x0001e80000100a00 */
[----:B------:R-:W4:Y:S04]  /*400b0*/  LDL.LU R77, [R1+0x504] ;  /* 0x00050400014d7983 */ /* 0x000f280000300800 */
[----:B------:R-:W-:Y:S01]  /*400c0*/  STL.64 [R1+0x838], R6 ;  /* 0x0008380601007387 */ /* 0x000fe20000100a00 */
[----:B0-----:R-:W-:-:S05]  /*400d0*/  IMAD.WIDE R2, R79, 0x2, R90 ;  /* 0x000000024f027825 */ /* 0x001fca00078e025a */
[----:B------:R0:W-:Y:S04]  /*400e0*/  STL.64 [R1+0x830], R2 ;  /* 0x0008300201007387 */ /* 0x0001e80000100a00 */
[----:B------:R-:W-:Y:S04]  /*400f0*/  STL.64 [R1+0x818], R8 ;  /* 0x0008180801007387 */ /* 0x000fe80000100a00 */
[----:B------:R-:W4:Y:S01]  /*40100*/  LDL.LU R79, [R1+0x508] ;  /* 0x00050800014f7983 */ /* 0x000f220000300800 */
[----:B0-----:R-:W-:-:S04]  /*40110*/  IMAD.WIDE R2, R82, 0x2, R90 ;  /* 0x0000000252027825 */ /* 0x001fc800078e025a */
[----:B------:R-:W-:Y:S01]  /*40120*/  IMAD.WIDE R6, R82, 0x2, R4 ;  /* 0x0000000252067825 */ /* 0x000fe200078e0204 */
[----:B------:R0:W-:Y:S04]  /*40130*/  STL.64 [R1+0x810], R2 ;  /* 0x0008100201007387 */ /* 0x0001e80000100a00 */
[----:B------:R1:W-:Y:S04]  /*40140*/  STL.64 [R1+0x7f8], R6 ;  /* 0x0007f80601007387 */ /* 0x0003e80000100a00 */
[----:B------:R-:W4:Y:S01]  /*40150*/  LDL.LU R82, [R1+0x50c] ;  /* 0x00050c0001527983 */ /* 0x000f220000300800 */
        /* <DEDUP_REMOVED lines=9> */
[----:B------:R-:W-:Y:S01]  /*401f0*/  STL.64 [R1+0x7b8], R6 ;  /* 0x0007b80601007387 */ /* 0x000fe20000100a00 */
[----:B--2---:R-:W-:-:S05]  /*40200*/  IMAD.WIDE R2, R76, 0x2, R90 ;  /* 0x000000024c027825 */ /* 0x004fca00078e025a */
[----:B------:R3:W-:Y:S04]  /*40210*/  STL.64 [R1+0x7b0], R2 ;  /* 0x0007b00201007387 */ /* 0x0007e80000100a00 */
[----:B------:R-:W2:Y:S01]  /*40220*/  LDL.LU R75, [R1+0x4e4] ;  /* 0x0004e400014b7983 */ /* 0x000ea20000300800 */
[----:B------:R-:W-:-:S04]  /*40230*/  IMAD.WIDE R16, R76, 0x2, R4 ;  /* 0x000000024c107825 */ /* 0x000fc800078e0204 */
[----:B---3--:R-:W-:-:S04]  /*40240*/  IMAD.WIDE R2, R83, 0x2, R90 ;  /* 0x0000000253027825 */ /* 0x008fc800078e025a */
[----:B------:R-:W-:Y:S01]  /*40250*/  IMAD.WIDE R6, R83, 0x2, R4 ;  /* 0x0000000253067825 */ /* 0x000fe200078e0204 */
[----:B------:R0:W-:Y:S04]  /*40260*/  STL.64 [R1+0x790], R2 ;  /* 0x0007900201007387 */ /* 0x0001e80000100a00 */
[----:B------:R-:W3:Y:S04]  /*40270*/  LDL.LU R70, [R1+0x4e8] ;  /* 0x0004e80001467983 */ /* 0x000ee80000300800 */
[----:B------:R-:W-:Y:S04]  /*40280*/  STL.64 [R1+0x778], R6 ;  /* 0x0007780601007387 */ /* 0x000fe80000100a00 */
[----:B------:R-:W3:Y:S01]  /*40290*/  LDL.LU R76, [R1+0x4ec] ;  /* 0x0004ec00014c7983 */ /* 0x000ee20000300800 */
[----:B0-----:R-:W-:-:S05]  /*402a0*/  IMAD.WIDE R2, R72, 0x2, R90 ;  /* 0x0000000248027825 */ /* 0x001fca00078e025a */
[----:B------:R0:W-:Y:S04]  /*402b0*/  STL.64 [R1+0x770], R2 ;  /* 0x0007700201007387 */ /* 0x0001e80000100a00 */
[----:B------:R-:W3:Y:S04]  /*402c0*/  LDL.LU R83, [R1+0x4c8] ;  /* 0x0004c80001537983 */ /* 0x000ee80000300800 */
[----:B------:R-:W-:Y:S04]  /*402d0*/  STL.64 [R1+0x798], R16 ;  /* 0x0007981001007387 */ /* 0x000fe80000100a00 */
[----:B------:R-:W-:Y:S04]  /*402e0*/  STL [R1+0x47d0], R16 ;  /* 0x0047d01001007387 */ /* 0x000fe80000100800 */
[----:B------:R-:W-:Y:S01]  /*402f0*/  STL [R1+0x47c0], R17 ;  /* 0x0047c01101007387 */ /* 0x000fe20000100800 */
[----:B0-----:R-:W-:-:S03]  /*40300*/  IMAD.WIDE R2, R72, 0x2, R4 ;  /* 0x0000000248027825 */ /* 0x001fc600078e0204 */
[----:B------:R-:W3:Y:S04]  /*40310*/  LDL.LU R72, [R1+0x4cc] ;  /* 0x0004cc0001487983 */ /* 0x000ee80000300800 */
[----:B------:R0:W-:Y:S01]  /*40320*/  STL.64 [R1+0x758], R2 ;  /* 0x0007580201007387 */ /* 0x0001e20000100a00 */
[----:B----4-:R-:W-:-:S04]  /*40330*/  IMAD.WIDE R6, R73, 0x2, R90 ;  /* 0x0000000249067825 */ /* 0x010fc800078e025a */
        /* <DEDUP_REMOVED lines=14> */
[----:B------:R-:W-:-:S04]  /*40420*/  IMAD.WIDE R8, R79, 0x2, R90 ;  /* 0x000000024f087825 */ /* 0x000fc800078e025a */
[----:B0-----:R-:W-:Y:S01]  /*40430*/  IMAD.WIDE R6, R79, 0x2, R4 ;  /* 0x000000024f067825 */ /* 0x001fe200078e0204 */
[----:B------:R-:W-:Y:S04]  /*40440*/  STL.64 [R1+0x700], R8 ;  /* 0x0007000801007387 */ /* 0x000fe80000100a00 */
[----:B------:R-:W4:Y:S04]  /*40450*/  LDL.LU R79, [R1+0x3e8] ;  /* 0x0003e800014f7983 */ /* 0x000f280000300800 */
[----:B------:R0:W-:Y:S01]  /*40460*/  STL.64 [R1+0x708], R6 ;  /* 0x0007080601007387 */ /* 0x0001e20000100a00 */
[----:B-1----:R-:W-:-:S04]  /*40470*/  IMAD.WIDE R2, R82, 0x2, R90 ;  /* 0x0000000252027825 */ /* 0x002fc800078e025a */
[----:B0-----:R-:W-:Y:S01]  /*40480*/  IMAD.WIDE R6, R82, 0x2, R4 ;  /* 0x0000000252067825 */ /* 0x001fe200078e0204 */
[----:B------:R0:W-:Y:S04]  /*40490*/  STL.64 [R1+0x6f0], R2 ;  /* 0x0006f00201007387 */ /* 0x0001e80000100a00 */
[----:B------:R-:W4:Y:S04]  /*404a0*/  LDL.LU R82, [R1+0x3f0] ;  /* 0x0003f00001527983 */ /* 0x000f280000300800 */
[----:B------:R1:W-:Y:S01]  /*404b0*/  STL.64 [R1+0x6e8], R6 ;  /* 0x0006e80601007387 */ /* 0x0003e20000100a00 */
[----:B0-----:R-:W-:-:S04]  /*404c0*/  IMAD.WIDE R2, R74, 0x2, R90 ;  /* 0x000000024a027825 */ /* 0x001fc800078e025a */
[--C-:B-1----:R-:W-:Y:S01]  /*404d0*/  IMAD.WIDE R6, R74, 0x2, R4.reuse ;  /* 0x000000024a067825 */ /* 0x102fe200078e0204 */
[----:B------:R0:W-:Y:S04]  /*404e0*/  STL.64 [R1+0x720], R2 ;  /* 0x0007200201007387 */ /* 0x0001e80000100a00 */
[----:B------:R-:W4:Y:S04]  /*404f0*/  LDL.LU R74, [R1+0x4a0] ;  /* 0x0004a000014a7983 */ /* 0x000f280000300800 */
[----:B------:R-:W-:Y:S01]  /*40500*/  STL.64 [R1+0x728], R6 ;  /* 0x0007280601007387 */ /* 0x000fe20000100a00 */
[----:B------:R-:W-:-:S04]  /*40510*/  IMAD.WIDE R8, R69, 0x2, R4 ;  /* 0x0000000245087825 */ /* 0x000fc800078e0204 */
[----:B0-----:R-:W-:-:S05]  /*40520*/  IMAD.WIDE R2, R69, 0x2, R90 ;  /* 0x0000000245027825 */ /* 0x001fca00078e025a */
[----:B------:R2:W-:Y:S04]  /*40530*/  STL.64 [R1+0x6e0], R2 ;  /* 0x0006e00201007387 */ /* 0x0005e80000100a00 */
[----:B------:R-:W-:Y:S01]  /*40540*/  STL.64 [R1+0x6d8], R8 ;  /* 0x0006d80801007387 */ /* 0x000fe20000100a00 */
[----:B--2---:R-:W-:-:S04]  /*40550*/  IMAD.WIDE R2, R75, 0x2, R90 ;  /* 0x000000024b027825 */ /* 0x004fc800078e025a */
[----:B------:R-:W-:Y:S02]  /*40560*/  IMAD.WIDE R6, R75, 0x2, R4 ;  /* 0x000000024b067825 */ /* 0x000fe400078e0204 */
[----:B------:R-:W2:Y:S04]  /*40570*/  LDL.LU R75, [R1+0x4a8] ;  /* 0x0004a800014b7983 */ /* 0x000ea80000300800 */
[----:B------:R3:W-:Y:S04]  /*40580*/  STL.64 [R1+0x740], R2 ;  /* 0x0007400201007387 */ /* 0x0007e80000100a00 */
[----:B------:R0:W-:Y:S01]  /*40590*/  STL.64 [R1+0x748], R6 ;  /* 0x0007480601007387 */ /* 0x0001e20000100a00 */
[----:B---3--:R-:W-:-:S04]  /*405a0*/  IMAD.WIDE R2, R70, 0x2, R90 ;  /* 0x0000000246027825 */ /* 0x008fc800078e025a */
[----:B0-----:R-:W-:-:S04]  /*405b0*/  IMAD.WIDE R6, R70, 0x2, R4 ;  /* 0x0000000246067825 */ /* 0x001fc800078e0204 */
[C---:B------:R-:W-:Y:S01]  /*405c0*/  IMAD.WIDE R8, R76.reuse, 0x2, R90 ;  /* 0x000000024c087825 */ /* 0x040fe200078e025a */
[----:B------:R0:W-:Y:S04]  /*405d0*/  STL.64 [R1+0x6d0], R2 ;  /* 0x0006d00201007387 */ /* 0x0001e80000100a00 */
[----:B------:R1:W-:Y:S04]  /*405e0*/  STL.64 [R1+0x6c8], R6 ;  /* 0x0006c80601007387 */ /* 0x0003e80000100a00 */
[----:B------:R-:W-:Y:S01]  /*405f0*/  STL.64 [R1+0x760], R8 ;  /* 0x0007600801007387 */ /* 0x000fe20000100a00 */
[----:B0-----:R-:W-:-:S03]  /*40600*/  IMAD.WIDE R2, R76, 0x2, R4 ;  /* 0x000000024c027825 */ /* 0x001fc600078e0204 */
[----:B------:R-:W3:Y:S04]  /*40610*/  LDL.LU R76, [R1+0x4b0] ;  /* 0x0004b000014c7983 */ /* 0x000ee80000300800 */
[----:B------:R0:W-:Y:S01]  /*40620*/  STL.64 [R1+0x768], R2 ;  /* 0x0007680201007387 */ /* 0x0001e20000100a00 */
[----:B-1----:R-:W-:-:S04]  /*40630*/  IMAD.WIDE R6, R83, 0x2, R90 ;  /* 0x0000000253067825 */ /* 0x002fc800078e025a */
[----:B0-----:R-:W-:Y:S01]  /*40640*/  IMAD.WIDE R2, R83, 0x2, R4 ;  /* 0x0000000253027825 */ /* 0x001fe200078e0204 */
[----:B------:R0:W-:Y:S04]  /*40650*/  STL.64 [R1+0x6c0], R6 ;  /* 0x0006c00601007387 */ /* 0x0001e80000100a00 */
[----:B------:R-:W3:Y:S04]  /*40660*/  LDL.LU R83, [R1+0x428] ;  /* 0x0004280001537983 */ /* 0x000ee80000300800 */
[----:B------:R1:W-:Y:S01]  /*40670*/  STL.64 [R1+0x6b8], R2 ;  /* 0x0006b80201007387 */ /* 0x0003e20000100a00 */
[----:B0-----:R-:W-:-:S04]  /*40680*/  IMAD.WIDE R6, R72, 0x2, R90 ;  /* 0x0000000248067825 */ /* 0x001fc800078e025a */
[----:B-1----:R-:W-:Y:S02]  /*40690*/  IMAD.WIDE R2, R72, 0x2, R4 ;  /* 0x0000000248027825 */ /* 0x002fe400078e0204 */
        /* <DEDUP_REMOVED lines=17> */
[----:B------:R1:W-:Y:S04]  /*407b0*/  STL.64 [R1+0x698], R6 ;  /* 0x0006980601007387 */ /* 0x0003e80000100a00 */
[----:B------:R-:W4:Y:S01]  /*407c0*/  LDL.LU R70, [R1+0x44c] ;  /* 0x00044c0001467983 */ /* 0x000f220000300800 */
[----:B0-----:R-:W-:-:S04]  /*407d0*/  IMAD.WIDE R2, R79, 0x2, R90 ;  /* 0x000000024f027825 */ /* 0x001fc800078e025a */
[----:B-1----:R-:W-:Y:S01]  /*407e0*/  IMAD.WIDE R6, R79, 0x2, R4 ;  /* 0x000000024f067825 */ /* 0x002fe200078e0204 */
[----:B------:R0:W-:Y:S04]  /*407f0*/  STL.64 [R1+0x7c0], R2 ;  /* 0x0007c00201007387 */ /* 0x0001e80000100a00 */
[----:B------:R-:W4:Y:S04]  /*40800*/  LDL.LU R79, [R1+0x450] ;  /* 0x00045000014f7983 */ /* 0x000f280000300800 */
[----:B------:R-:W-:Y:S01]  /*40810*/  STL.64 [R1+0x7c8], R6 ;  /* 0x0007c80601007387 */ /* 0x000fe20000100a00 */
[----:B0-----:R-:W-:-:S04]  /*40820*/  IMAD.WIDE R2, R82, 0x2, R90 ;  /* 0x0000000252027825 */ /* 0x001fc800078e025a */
        /* <DEDUP_REMOVED lines=8> */
[----:B------:R-:W4:Y:S04]  /*408b0*/  LDL.LU R74, [R1+0x480] ;  /* 0x00048000014a7983 */ /* 0x000f280000300800 */
[----:B------:R-:W-:Y:S01]  /*408c0*/  STL.64 [R1+0x688], R92 ;  /* 0x0006885c01007387 */ /* 0x000fe20000100a00 */
[----:B--2---:R-:W-:-:S05]  /*408d0*/  IMAD.WIDE R2, R75, 0x2, R90 ;  /* 0x000000024b027825 */ /* 0x004fca00078e025a */
[----:B------:R0:W-:Y:S04]  /*408e0*/  STL.64 [R1+0x680], R2 ;  /* 0x0006800201007387 */ /* 0x0001e80000100a00 */
[----:B------:R-:W-:Y:S01]  /*408f0*/  STL.64 [R1+0x47a8], R92 ;  /* 0x0047a85c01007387 */ /* 0x000fe20000100a00 */
[----:B0-----:R-:W-:-:S03]  /*40900*/  IMAD.WIDE R2, R75, 0x2, R4 ;  /* 0x000000024b027825 */ /* 0x001fc600078e0204 */
[----:B------:R-:W2:Y:S04]  /*40910*/  LDL.LU R75, [R1+0x454] ;  /* 0x00045400014b7983 */ /* 0x000ea80000300800 */
[----:B------:R0:W-:Y:S01]  /*40920*/  STL.64 [R1+0x678], R2 ;  /* 0x0006780201007387 */ /* 0x0001e20000100a00 */
[----:B---3--:R-:W-:-:S04]  /*40930*/  IMAD.WIDE R8, R76, 0x2, R90 ;  /* 0x000000024c087825 */ /* 0x008fc800078e025a */
[----:B0-----:R-:W-:Y:S01]  /*40940*/  IMAD.WIDE R2, R76, 0x2, R4 ;  /* 0x000000024c027825 */ /* 0x001fe200078e0204 */
[----:B------:R-:W-:Y:S04]  /*40950*/  STL.64 [R1+0x800], R8 ;  /* 0x0008000801007387 */ /* 0x000fe80000100a00 */
[----:B------:R-:W3:Y:S04]  /*40960*/  LDL.LU R76, [R1+0x430] ;  /* 0x00043000014c7983 */ /* 0x000ee80000300800 */
[----:B------:R0:W-:Y:S01]  /*40970*/  STL.64 [R1+0x808], R2 ;  /* 0x0008080201007387 */ /* 0x0001e20000100a00 */
[----:B------:R-:W-:-:S04]  /*40980*/  IMAD.WIDE R6, R83, 0x2, R90 ;  /* 0x0000000253067825 */ /* 0x000fc800078e025a */
[----:B0-----:R-:W-:Y:S01]  /*40990*/  IMAD.WIDE R2, R83, 0x2, R4 ;  /* 0x0000000253027825 */ /* 0x001fe200078e0204 */
[----:B------:R0:W-:Y:S04]  /*409a0*/  STL.64 [R1+0x670], R6 ;  /* 0x0006700601007387 */ /* 0x0001e80000100a00 */
[----:B------:R-:W3:Y:S04]  /*409b0*/  LDL.LU R83, [R1+0x438] ;  /* 0x0004380001537983 */ /* 0x000ee80000300800 */
[----:B------:R1:W-:Y:S01]  /*409c0*/  STL.64 [R1+0x668], R2 ;  /* 0x0006680201007387 */ /* 0x0003e20000100a00 */
[----:B0-----:R-:W-:-:S04]  /*409d0*/  IMAD.WIDE R6, R72, 0x2, R90 ;  /* 0x0000000248067825 */ /* 0x001fc800078e025a */
[----:B-1----:R-:W-:Y:S01]  /*409e0*/  IMAD.WIDE R2, R72, 0x2, R4 ;  /* 0x0000000248027825 */ /* 0x002fe200078e0204 */
[----:B------:R4:W-:Y:S04]  /*409f0*/  STL.64 [R1+0x820], R6 ;  /* 0x0008200601007387 */ /* 0x0009e80000100a00 */
        /* <DEDUP_REMOVED lines=10> */
[----:B------:R1:W-:Y:S01]  /*40aa0*/  STL.64 [R1+0x848], R2 ;  /* 0x0008480201007387 */ /* 0x0003e20000100a00 */
[----:B------:R-:W-:-:S04]  /*40ab0*/  IMAD.WIDE R8, R77, 0x2, R90 ;  /* 0x000000024d087825 */ /* 0x000fc800078e025a */
[----:B0-----:R-:W-:-:S04]  /*40ac0*/  IMAD.WIDE R6, R77, 0x2, R4 ;  /* 0x000000024d067825 */ /* 0x001fc800078e0204 */
[C---:B-1----:R-:W-:Y:S01]  /*40ad0*/  IMAD.WIDE R2, R70.reuse, 0x2, R90 ;  /* 0x0000000246027825 */ /* 0x042fe200078e025a */
[----:B------:R0:W-:Y:S04]  /*40ae0*/  STL.64 [R1+0x650], R8 ;  /* 0x0006500801007387 */ /* 0x0001e80000100a00 */
[----:B------:R-:W4:Y:S04]  /*40af0*/  LDL.LU R77, [R1+0x464] ;  /* 0x00046400014d7983 */ /* 0x000f280000300800 */
[----:B------:R1:W-:Y:S04]  /*40b00*/  STL.64 [R1+0x648], R6 ;  /* 0x0006480601007387 */ /* 0x0003e80000100a00 */
[----:B------:R1:W-:Y:S01]  /*40b10*/  STL.64 [R1+0x860], R2 ;  /* 0x0008600201007387 */ /* 0x0003e20000100a00 */
[----:B0-----:R-:W-:-:S04]  /*40b20*/  IMAD.WIDE R8, R70, 0x2, R4 ;  /* 0x0000000246087825 */ /* 0x001fc800078e0204 */
[----:B-1----:R-:W-:-:S04]  /*40b30*/  IMAD.WIDE R6, R79, 0x2, R90 ;  /* 0x000000024f067825 */ /* 0x002fc800078e025a */
[----:B------:R-:W-:Y:S01]  /*40b40*/  IMAD.WIDE R2, R79, 0x2, R4 ;  /* 0x000000024f027825 */ /* 0x000fe200078e0204 */
[----:B------:R0:W-:Y:S04]  /*40b50*/  STL.64 [R1+0x868], R8 ;  /* 0x0008680801007387 */ /* 0x0001e80000100a00 */
[----:B------:R-:W4:Y:S04]  /*40b60*/  LDL.LU R79, [R1+0x404] ;  /* 0x00040400014f7983 */ /* 0x000f280000300800 */
[----:B------:R1:W-:Y:S04]  /*40b70*/  STL.64 [R1+0x640], R6 ;  /* 0x0006400601007387 */ /* 0x0003e80000100a00 */
[----:B------:R0:W-:Y:S02]  /*40b80*/  STL.64 [R1+0x638], R2 ;  /* 0x0006380201007387 */ /* 0x0001e40000100a00 */
[----:B0-----:R-:W-:-:S04]  /*40b90*/  IMAD.WIDE R8, R82, 0x2, R90 ;  /* 0x0000000252087825 */ /* 0x001fc800078e025a */
[----:B-1----:R-:W-:Y:S01]  /*40ba0*/  IMAD.WIDE R6, R82, 0x2, R4 ;  /* 0x0000000252067825 */ /* 0x002fe200078e0204 */
[----:B------:R-:W-:Y:S04]  /*40bb0*/  STL.64 [R1+0x880], R8 ;  /* 0x0008800801007387 */ /* 0x000fe80000100a00 */
[----:B------:R-:W4:Y:S04]  /*40bc0*/  LDL.LU R82, [R1+0x408] ;  /* 0x0004080001527983 */ /* 0x000f280000300800 */
[----:B------:R0:W-:Y:S01]  /*40bd0*/  STL.64 [R1+0x888], R6 ;  /* 0x0008880601007387 */ /* 0x0001e20000100a00 */
[----:B------:R-:W-:-:S04]  /*40be0*/  IMAD.WIDE R2, R71, 0x2, R90 ;  /* 0x0000000247027825 */ /* 0x000fc800078e025a */
        /* <DEDUP_REMOVED lines=15> */
[--C-:B0-----:R-:W-:Y:S02]  /*40ce0*/  IMAD.WIDE R6, R76, 0x2, R4.reuse ;  /* 0x000000024c067825 */ /* 0x101fe400078e0204 */
[----:B------:R-:W3:Y:S04]  /*40cf0*/  LDL.LU R76, [R1+0x3c8] ;  /* 0x0003c800014c7983 */ /* 0x000ee80000300800 */
[----:B------:R0:W-:Y:S04]  /*40d00*/  STL.64 [R1+0x8c0], R2 ;  /* 0x0008c00201007387 */ /* 0x0001e80000100a00 */
[----:B------:R1:W-:Y:S01]  /*40d10*/  STL.64 [R1+0x8c8], R6 ;  /* 0x0008c80601007387 */ /* 0x0003e20000100a00 */
[----:B------:R-:W-:-:S04]  /*40d20*/  IMAD.WIDE R64, R83, 0x2, R4 ;  /* 0x0000000253407825 */ /* 0x000fc800078e0204 */
[--C-:B0-----:R-:W-:Y:S02]  /*40d30*/  IMAD.WIDE R2, R83, 0x2, R90.reuse ;  /* 0x0000000253027825 */ /* 0x101fe400078e025a */
[----:B------:R-:W3:Y:S04]  /*40d40*/  LDL.LU R83, [R1+0x3cc] ;  /* 0x0003cc0001537983 */ /* 0x000ee80000300800 */
[----:B------:R4:W-:Y:S01]  /*40d50*/  STL.64 [R1+0x610], R2 ;  /* 0x0006100201007387 */ /* 0x0009e20000100a00 */
[----:B------:R-:W-:-:S04]  /*40d60*/  IMAD.WIDE R8, R72, 0x2, R90 ;  /* 0x0000000248087825 */ /* 0x000fc800078e025a */
[----:B-1----:R-:W-:Y:S01]  /*40d70*/  IMAD.WIDE R6, R72, 0x2, R4 ;  /* 0x0000000248067825 */ /* 0x002fe200078e0204 */
[----:B------:R-:W-:Y:S04]  /*40d80*/  STL.64 [R1+0x8e0], R8 ;  /* 0x0008e00801007387 */ /* 0x000fe80000100a00 */
[----:B------:R-:W3:Y:S04]  /*40d90*/  LDL.LU R69, [R1+0x3d0] ;  /* 0x0003d00001457983 */ /* 0x000ee80000300800 */
[----:B------:R0:W-:Y:S04]  /*40da0*/  STL.64 [R1+0x8e8], R6 ;  /* 0x0008e80601007387 */ /* 0x0001e80000100a00 */
[----:B------:R-:W-:Y:S01]  /*40db0*/  STL.64 [R1+0x608], R64 ;  /* 0x0006084001007387 */ /* 0x000fe20000100a00 */
[----:B----4-:R-:W-:-:S04]  /*40dc0*/  IMAD.WIDE R2, R73, 0x2, R90 ;  /* 0x0000000249027825 */ /* 0x010fc800078e025a */
[----:B0-----:R-:W-:Y:S01]  /*40dd0*/  IMAD.WIDE R6, R73, 0x2, R4 ;  /* 0x0000000249067825 */ /* 0x001fe200078e0204 */
[----:B------:R0:W-:Y:S04]  /*40de0*/  STL.64 [R1+0x600], R2 ;  /* 0x0006000201007387 */ /* 0x0001e80000100a00 */
[----:B------:R-:W-:Y:S04]  /*40df0*/  STL.64 [R1+0x4788], R64 ;  /* 0x0047884001007387 */ /* 0x000fe80000100a00 */
[----:B------:R-:W4:Y:S04]  /*40e00*/  LDL.LU R70, [R1+0x3d8] ;  /* 0x0003d80001467983 */ /* 0x000f280000300800 */
[----:B------:R1:W-:Y:S04]  /*40e10*/  STL.64 [R1+0x5f8], R6 ;  /* 0x0005f80601007387 */ /* 0x0003e80000100a00 */
[----:B------:R-:W4:Y:S01]  /*40e20*/  LDL.LU R71, [R1+0x340] ;  /* 0x0003400001477983 */ /* 0x000f220000300800 */
[----:B0-----:R-:W-:-:S04]  /*40e30*/  IMAD.WIDE R2, R77, 0x2, R90 ;  /* 0x000000024d027825 */ /* 0x001fc800078e025a */
[----:B-1----:R-:W-:Y:S01]  /*40e40*/  IMAD.WIDE R6, R77, 0x2, R4 ;  /* 0x000000024d067825 */ /* 0x002fe200078e0204 */
        /* <DEDUP_REMOVED lines=20> */
[----:B------:R-:W-:Y:S01]  /*40f90*/  IMAD.WIDE R8, R74, 0x2, R4 ;  /* 0x000000024a087825 */ /* 0x000fe200078e0204 */
[----:B------:R0:W-:Y:S04]  /*40fa0*/  STL.64 [R1+0x940], R2 ;  /* 0x0009400201007387 */ /* 0x0001e80000100a00 */
[----:B------:R-:W-:Y:S04]  /*40fb0*/  STL.64 [R1+0x948], R8 ;  /* 0x0009480801007387 */ /* 0x000fe80000100a00 */
[----:B------:R-:W4:Y:S01]  /*40fc0*/  LDL.LU R74, [R1+0x3b8] ;  /* 0x0003b800014a7983 */ /* 0x000f220000300800 */
[----:B--2---:R-:W-:-:S04]  /*40fd0*/  IMAD.WIDE R6, R75, 0x2, R90 ;  /* 0x000000024b067825 */ /* 0x004fc800078e025a */
[--C-:B0-----:R-:W-:Y:S01]  /*40fe0*/  IMAD.WIDE R2, R75, 0x2, R4.reuse ;  /* 0x000000024b027825 */ /* 0x101fe200078e0204 */
[----:B------:R-:W-:Y:S04]  /*40ff0*/  STL.64 [R1+0x5d0], R6 ;  /* 0x0005d00601007387 */ /* 0x000fe80000100a00 */
[----:B------:R3:W-:Y:S04]  /*41000*/  STL.64 [R1+0x5c8], R2 ;  /* 0x0005c80201007387 */ /* 0x0007e80000100a00 */
[----:B------:R-:W2:Y:S01]  /*41010*/  LDL.LU R75, [R1+0xa20] ;  /* 0x000a2000014b7983 */ /* 0x000ea20000300800 */
[----:B---3--:R-:W-:-:S04]  /*41020*/  IMAD.WIDE R2, R76, 0x2, R4 ;  /* 0x000000024c027825 */ /* 0x008fc800078e0204 */
[--C-:B------:R-:W-:Y:S01]  /*41030*/  IMAD.WIDE R62, R76, 0x2, R90.reuse ;  /* 0x000000024c3e7825 */ /* 0x100fe200078e025a */
[----:B------:R0:W-:Y:S04]  /*41040*/  STL.64 [R1+0x968], R2 ;  /* 0x0009680201007387 */ /* 0x0001e80000100a00 */
[----:B------:R-:W3:Y:S01]  /*41050*/  LDL.LU R76, [R1+0xa28] ;  /* 0x000a2800014c7983 */ /* 0x000ee20000300800 */
[----:B------:R-:W-:-:S04]  /*41060*/  IMAD.WIDE R6, R83, 0x2, R90 ;  /* 0x0000000253067825 */ /* 0x000fc800078e025a */
[----:B0-----:R-:W-:Y:S01]  /*41070*/  IMAD.WIDE R2, R83, 0x2, R4 ;  /* 0x0000000253027825 */ /* 0x001fe200078e0204 */
[----:B------:R0:W-:Y:S04]  /*41080*/  STL.64 [R1+0x5c0], R6 ;  /* 0x0005c00601007387 */ /* 0x0001e80000100a00 */
[----:B------:R-:W-:Y:S04]  /*41090*/  STL.64 [R1+0x960], R62 ;  /* 0x0009603e01007387 */ /* 0x000fe80000100a00 */
[----:B------:R1:W-:Y:S04]  /*410a0*/  STL.64 [R1+0x5b8], R2 ;  /* 0x0005b80201007387 */ /* 0x0003e80000100a00 */
[----:B------:R-:W-:Y:S04]  /*410b0*/  STL.64 [R1+0x4798], R62 ;  /* 0x0047983e01007387 */ /* 0x000fe80000100a00 */
[----:B------:R-:W3:Y:S01]  /*410c0*/  LDL.LU R83, [R1+0xa40] ;  /* 0x000a400001537983 */ /* 0x000ee20000300800 */
[----:B0-----:R-:W-:-:S04]  /*410d0*/  IMAD.WIDE R6, R69, 0x2, R90 ;  /* 0x0000000245067825 */ /* 0x001fc800078e025a */
[----:B-1----:R-:W-:Y:S01]  /*410e0*/  IMAD.WIDE R2, R69, 0x2, R4 ;  /* 0x0000000245027825 */ /* 0x002fe200078e0204 */
[----:B------:R0:W-:Y:S04]  /*410f0*/  STL.64 [R1+0x980], R6 ;  /* 0x0009800601007387 */ /* 0x0001e80000100a00 */
[----:B------:R1:W-:Y:S01]  /*41100*/  STL.64 [R1+0x988], R2 ;  /* 0x0009880201007387 */ /* 0x0003e20000100a00 */
[----:B----4-:R-:W-:-:S04]  /*41110*/  IMAD.WIDE R8, R70, 0x2, R90 ;  /* 0x0000000246087825 */ /* 0x010fc800078e025a */
[----:B0-----:R-:W-:-:S04]  /*41120*/  IMAD.WIDE R6, R70, 0x2, R4 ;  /* 0x0000000246067825 */ /* 0x001fc800078e0204 */
[C---:B-1----:R-:W-:Y:S01]  /*41130*/  IMAD.WIDE R2, R71.reuse, 0x2, R90 ;  /* 0x0000000247027825 */ /* 0x042fe200078e025a */
[----:B------:R0:W-:Y:S04]  /*41140*/  STL.64 [R1+0x5b0], R8 ;  /* 0x0005b00801007387 */ /* 0x0001e80000100a00 */
[----:B------:R1:W-:Y:S04]  /*41150*/  STL.64 [R1+0x5a8], R6 ;  /* 0x0005a80601007387 */ /* 0x0003e80000100a00 */
[----:B------:R4:W-:Y:S01]  /*41160*/  STL.64 [R1+0x9a0], R2 ;  /* 0x0009a00201007387 */ /* 0x0009e20000100a00 */
[----:B0-----:R-:W-:-:S05]  /*41170*/  IMAD.WIDE R8, R71, 0x2, R4 ;  /* 0x0000000247087825 */ /* 0x001fca00078e0204 */
[----:B------:R0:W-:Y:S01]  /*41180*/  STL.64 [R1+0x9a8], R8 ;  /* 0x0009a80801007387 */ /* 0x0001e20000100a00 */
[----:B-1----:R-:W-:-:S04]  /*41190*/  IMAD.WIDE R6, R72, 0x2, R90 ;  /* 0x0000000248067825 */ /* 0x002fc800078e025a */
[----:B----4-:R-:W-:-:S04]  /*411a0*/  IMAD.WIDE R2, R72, 0x2, R4 ;  /* 0x0000000248027825 */ /* 0x010fc800078e0204 */
[C---:B0-----:R-:W-:Y:S01]  /*411b0*/  IMAD.WIDE R8, R77.reuse, 0x2, R90 ;  /* 0x000000024d087825 */ /* 0x041fe200078e025a */
[----:B------:R0:W-:Y:S04]  /*411c0*/  STL.64 [R1+0x5a0], R6 ;  /* 0x0005a00601007387 */ /* 0x0001e80000100a00 */
[----:B------:R1:W-:Y:S04]  /*411d0*/  STL.64 [R1+0x598], R2 ;  /* 0x0005980201007387 */ /* 0x0003e80000100a00 */
[----:B------:R4:W-:Y:S01]  /*411e0*/  STL.64 [R1+0x9c0], R8 ;  /* 0x0009c00801007387 */ /* 0x0009e20000100a00 */
[----:B0-----:R-:W-:-:S04]  /*411f0*/  IMAD.WIDE R6, R77, 0x2, R4 ;  /* 0x000000024d067825 */ /* 0x001fc800078e0204 */
[--C-:B-1----:R-:W-:Y:S01]  /*41200*/  IMAD.WIDE R2, R73, 0x2, R90.reuse ;  /* 0x0000000249027825 */ /* 0x102fe200078e025a */
[----:B------:R-:W3:Y:S03]  /*41210*/  LDL.LU R77, [R1+0xf8] ;  /* 0x0000f800014d7983 */ /* 0x000ee60000300800 */
[----:B----4-:R-:W-:Y:S01]  /*41220*/  IMAD.WIDE R8, R79, 0x2, R90 ;  /* 0x000000024f087825 */ /* 0x010fe200078e025a */
[----:B------:R0:W-:Y:S03]  /*41230*/  STL.64 [R1+0x9c8], R6 ;  /* 0x0009c80601007387 */ /* 0x0001e60000100a00 */
[--C-:B------:R-:W-:Y:S01]  /*41240*/  IMAD.WIDE R60, R73, 0x2, R4.reuse ;  /* 0x00000002493c7825 */ /* 0x100fe200078e0204 */
[----:B------:R1:W-:Y:S04]  /*41250*/  STL.64 [R1+0x590], R2 ;  /* 0x0005900201007387 */ /* 0x0003e80000100a00 */
[----:B------:R-:W-:Y:S01]  /*41260*/  STL.64 [R1+0x9e0], R8 ;  /* 0x0009e00801007387 */ /* 0x000fe20000100a00 */
[----:B0-----:R-:W-:-:S03]  /*41270*/  IMAD.WIDE R6, R79, 0x2, R4 ;  /* 0x000000024f067825 */ /* 0x001fc600078e0204 */
[----:B------:R-:W4:Y:S01]  /*41280*/  LDL.LU R79, [R1+0x104] ;  /* 0x00010400014f7983 */ /* 0x000f220000300800 */
[----:B-1----:R-:W-:-:S03]  /*41290*/  IMAD.WIDE R2, R82, 0x2, R90 ;  /* 0x0000000252027825 */ /* 0x002fc600078e025a */
[----:B------:R0:W-:Y:S04]  /*412a0*/  STL.64 [R1+0x9e8], R6 ;  /* 0x0009e80601007387 */ /* 0x0001e80000100a00 */
[----:B------:R-:W-:Y:S04]  /*412b0*/  STL.64 [R1+0x588], R60 ;  /* 0x0005883c01007387 */ /* 0x000fe80000100a00 */
[----:B------:R1:W-:Y:S04]  /*412c0*/  STL.64 [R1+0x580], R2 ;  /* 0x0005800201007387 */ /* 0x0003e80000100a00 */
[----:B------:R-:W-:Y:S04]  /*412d0*/  STL.64 [R1+0x47b0], R60 ;  /* 0x0047b03c01007387 */ /* 0x000fe80000100a00 */
[----:B------:R-:W4:Y:S01]  /*412e0*/  LDL.LU R73, [R1+0xfc] ;  /* 0x0000fc0001497983 */ /* 0x000f220000300800 */
[----:B0-----:R-:W-:-:S05]  /*412f0*/  IMAD.WIDE R6, R82, 0x2, R4 ;  /* 0x0000000252067825 */ /* 0x001fca00078e0204 */
[----:B------:R2:W-:Y:S04]  /*41300*/  STL.64 [R1+0x578], R6 ;  /* 0x0005780601007387 */ /* 0x0005e80000100a00 */
[----:B------:R-:W4:Y:S01]  /*41310*/  LDL.LU R82, [R1+0x13c] ;  /* 0x00013c0001527983 */ /* 0x000f220000300800 */
[----:B-1----:R-:W-:-:S04]  /*41320*/  IMAD.WIDE R2, R74, 0x2, R90 ;  /* 0x000000024a027825 */ /* 0x002fc800078e025a */
[----:B------:R-:W-:Y:S01]  /*41330*/  IMAD.WIDE R8, R74, 0x2, R4 ;  /* 0x000000024a087825 */ /* 0x000fe200078e0204 */
[----:B------:R0:W-:Y:S04]  /*41340*/  STL.64 [R1+0xa00], R2 ;  /* 0x000a000201007387 */ /* 0x0001e80000100a00 */
[----:B------:R-:W-:Y:S04]  /*41350*/  STL.64 [R1+0xa08], R8 ;  /* 0x000a080801007387 */ /* 0x000fe80000100a00 */
[----:B------:R-:W4:Y:S01]  /*41360*/  LDL.LU R70, [R1+0x140] ;  /* 0x0001400001467983 */ /* 0x000f220000300800 */
[----:B--2---:R-:W-:-:S04]  /*41370*/  IMAD.WIDE R6, R75, 0x2, R90 ;  /* 0x000000024b067825 */ /* 0x004fc800078e025a */
[----:B0-----:R-:W-:Y:S01]  /*41380*/  IMAD.WIDE R2, R75, 0x2, R4 ;  /* 0x000000024b027825 */ /* 0x001fe200078e0204 */
[----:B------:R3:W-:Y:S04]  /*41390*/  STL.64 [R1+0x570], R6 ;  /* 0x0005700601007387 */ /* 0x0007e80000100a00 */
[----:B------:R0:W-:Y:S04]  /*413a0*/  STL.64 [R1+0x568], R2 ;  /* 0x0005680201007387 */ /* 0x0001e80000100a00 */
[----:B------:R-:W2:Y:S01]  /*413b0*/  LDL.LU R71, [R1+0x144] ;  /* 0x0001440001477983 */ /* 0x000ea20000300800 */
[----:B---3--:R-:W-:-:S04]  /*413c0*/  IMAD.WIDE R6, R76, 0x2, R90 ;  /* 0x000000024c067825 */ /* 0x008fc800078e025a */
        /* <DEDUP_REMOVED lines=8> */
[----:B------:R1:W-:Y:S04]  /*41450*/  STL.64 [R1+0x558], R2 ;  /* 0x0005580201007387 */ /* 0x0003e80000100a00 */
[----:B------:R-:W3:Y:S01]  /*41460*/  LDL.LU R75, [R1+0x154] ;  /* 0x00015400014b7983 */ /* 0x000ee20000300800 */
[----:B0-----:R-:W-:-:S04]  /*41470*/  IMAD.WIDE R6, R85, 0x2, R90 ;  /* 0x0000000255067825 */ /* 0x001fc800078e025a */
[----:B-1----:R-:W-:Y:S01]  /*41480*/  IMAD.WIDE R2, R85, 0x2, R4 ;  /* 0x0000000255027825 */ /* 0x002fe200078e0204 */
[----:B------:R0:W-:Y:S04]  /*41490*/  STL.64 [R1+0xa40], R6 ;  /* 0x000a400601007387 */ /* 0x0001e80000100a00 */
[----:B------:R1:W-:Y:S01]  /*414a0*/  STL.64 [R1+0xa48], R2 ;  /* 0x000a480201007387 */ /* 0x0003e20000100a00 */
[----:B0-----:R-:W-:-:S04]  /*414b0*/  IMAD.WIDE R6, R86, 0x2, R90 ;  /* 0x0000000256067825 */ /* 0x001fc800078e025a */
[----:B-1----:R-:W-:Y:S01]  /*414c0*/  IMAD.WIDE R2, R87, 0x2, R90 ;  /* 0x0000000257027825 */ /* 0x002fe200078e025a */
[----:B------:R0:W-:Y:S04]  /*414d0*/  STL.64 [R1+0x550], R6 ;  /* 0x0005500601007387 */ /* 0x0001e80000100a00 */
[----:B------:R-:W3:Y:S01]  /*414e0*/  LDL.LU R72, [R1+0x160] ;  /* 0x0001600001487983 */ /* 0x000ee20000300800 */
[----:B------:R-:W-:-:S03]  /*414f0*/  IMAD.WIDE R58, R86, 0x2, R4 ;  /* 0x00000002563a7825 */ /* 0x000fc600078e0204 */
[----:B------:R1:W-:Y:S04]  /*41500*/  STL.64 [R1+0xa60], R2 ;  /* 0x000a600201007387 */ /* 0x0003e80000100a00 */
[----:B------:R-:W3:Y:S01]  /*41510*/  LDL.LU R76, [R1+0x164] ;  /* 0x00016400014c7983 */ /* 0x000ee20000300800 */
[----:B0-----:R-:W-:-:S05]  /*41520*/  IMAD.WIDE R6, R87, 0x2, R4 ;  /* 0x0000000257067825 */ /* 0x001fca00078e0204 */
[----:B------:R-:W-:Y:S04]  /*41530*/  STL.64 [R1+0xa68], R6 ;  /* 0x000a680601007387 */ /* 0x000fe80000100a00 */
[----:B------:R-:W-:Y:S01]  /*41540*/  STL.64 [R1+0x548], R58 ;  /* 0x0005483a01007387 */ /* 0x000fe20000100a00 */
[----:B-1----:R-:W-:-:S05]  /*41550*/  IMAD.WIDE R2, R77, 0x2, R90 ;  /* 0x000000024d027825 */ /* 0x002fca00078e025a */
[----:B------:R0:W-:Y:S04]  /*41560*/  STL.64 [R1+0x540], R2 ;  /* 0x0005400201007387 */ /* 0x0001e80000100a00 */
[----:B------:R-:W-:Y:S01]  /*41570*/  STL.64 [R1+0x4758], R58 ;  /* 0x0047583a01007387 */ /* 0x000fe20000100a00 */
[----:B0-----:R-:W-:-:S03]  /*41580*/  IMAD.WIDE R2, R77, 0x2, R4 ;  /* 0x000000024d027825 */ /* 0x001fc600078e0204 */
[----:B------:R-:W3:Y:S01]  /*41590*/  LDL.LU R77, [R1+0x3ec] ;  /* 0x0003ec00014d7983 */ /* 0x000ee20000300800 */
[----:B----4-:R-:W-:-:S03]  /*415a0*/  IMAD.WIDE R6, R79, 0x2, R90 ;  /* 0x000000024f067825 */ /* 0x010fc600078e025a */
[----:B------:R0:W-:Y:S01]  /*415b0*/  STL.64 [R1+0x538], R2 ;  /* 0x0005380201007387 */ /* 0x0001e20000100a00 */
[----:B------:R-:W-:-:S04]  /*415c0*/  IMAD.WIDE R8, R73, 0x2, R90 ;  /* 0x0000000249087825 */ /* 0x000fc800078e025a */
[--C-:B0-----:R-:W-:Y:S02]  /*415d0*/  IMAD.WIDE R2, R79, 0x2, R4.reuse ;  /* 0x000000024f027825 */ /* 0x101fe400078e0204 */
[----:B------:R-:W4:Y:S04]  /*415e0*/  LDL.LU R79, [R1+0x168] ;  /* 0x00016800014f7983 */ /* 0x000f280000300800 */
[----:B------:R-:W-:Y:S04]  /*415f0*/  STL.64 [R1+0xa80], R6 ;  /* 0x000a800601007387 */ /* 0x000fe80000100a00 */
[----:B------:R0:W-:Y:S04]  /*41600*/  STL.64 [R1+0xa88], R2 ;  /* 0x000a880201007387 */ /* 0x0001e80000100a00 */
[----:B------:R-:W-:Y:S01]  /*41610*/  STL.64 [R1+0x530], R8 ;  /* 0x0005300801007387 */ /* 0x000fe20000100a00 */
[----:B0-----:R-:W-:-:S03]  /*41620*/  IMAD.WIDE R2, R73, 0x2, R4 ;  /* 0x0000000249027825 */ /* 0x001fc600078e0204 */
[----:B------:R-:W4:Y:S01]  /*41630*/  LDL.LU R73, [R1+0x444] ;  /* 0x0004440001497983 */ /* 0x000f220000300800 */
[----:B------:R-:W-:-:S03]  /*41640*/  IMAD.WIDE R6, R82, 0x2, R90 ;  /* 0x0000000252067825 */ /* 0x000fc600078e025a */
[----:B------:R0:W-:Y:S04]  /*41650*/  STL.64 [R1+0x528], R2 ;  /* 0x0005280201007387 */ /* 0x0001e80000100a00 */
[----:B------:R1:W-:Y:S01]  /*41660*/  STL.64 [R1+0xaa0], R6 ;  /* 0x000aa00601007387 */ /* 0x0003e20000100a00 */
[----:B0-----:R-:W-:-:S03]  /*41670*/  IMAD.WIDE R2, R82, 0x2, R4 ;  /* 0x0000000252027825 */ /* 0x001fc600078e0204 */
[----:B------:R-:W4:Y:S01]  /*41680*/  LDL.LU R82, [R1+0x45c] ;  /* 0x00045c0001527983 */ /* 0x000f220000300800 */
[----:B-1----:R-:W-:-:S03]  /*41690*/  IMAD.WIDE R6, R70, 0x2, R90 ;  /* 0x0000000246067825 */ /* 0x002fc600078e025a */
[----:B------:R0:W-:Y:S04]  /*416a0*/  STL.64 [R1+0xaa8], R2 ;  /* 0x000aa80201007387 */ /* 0x0001e80000100a00 */
[----:B------:R1:W-:Y:S01]  /*416b0*/  STL.64 [R1+0x520], R6 ;  /* 0x0005200601007387 */ /* 0x0003e20000100a00 */
[----:B0-----:R-:W-:-:S05]  /*416c0*/  IMAD.WIDE R2, R70, 0x2, R4 ;  /* 0x0000000246027825 */ /* 0x001fca00078e0204 */
[----:B------:R3:W-:Y:S01]  /*416d0*/  STL.64 [R1+0x518], R2 ;  /* 0x0005180201007387 */ /* 0x0007e20000100a00 */
[----:B--2---:R-:W-:-:S04]  /*416e0*/  IMAD.WIDE R8, R71, 0x2, R90 ;  /* 0x0000000247087825 */ /* 0x004fc800078e025a */
[----:B-1----:R-:W-:Y:S01]  /*416f0*/  IMAD.WIDE R6, R71, 0x2, R4 ;  /* 0x0000000247067825 */ /* 0x002fe200078e0204 */
[----:B------:R-:W-:Y:S04]  /*41700*/  STL.64 [R1+0xac0], R8 ;  /* 0x000ac00801007387 */ /* 0x000fe80000100a00 */
[----:B------:R0:W-:Y:S01]  /*41710*/  STL.64 [R1+0xac8], R6 ;  /* 0x000ac80601007387 */ /* 0x0001e20000100a00 */
[----:B---3--:R-:W-:-:S04]  /*41720*/  IMAD.WIDE R2, R74, 0x2, R90 ;  /* 0x000000024a027825 */ /* 0x008fc800078e025a */
[--C-:B------:R-:W-:Y:S02]  /*41730*/  IMAD.WIDE R56, R74, 0x2, R4.reuse ;  /* 0x000000024a387825 */ /* 0x100fe400078e0204 */
[----:B------:R-:W2:Y:S04]  /*41740*/  LDL.LU R74, [R1+0x460] ;  /* 0x00046000014a7983 */ /* 0x000ea80000300800 */
[----:B------:R1:W-:Y:S01]  /*41750*/  STL.64 [R1+0x510], R2 ;  /* 0x0005100201007387 */ /* 0x0003e20000100a00 */
[----:B0-----:R-:W-:-:S04]  /*41760*/  IMAD.WIDE R6, R83, 0x2, R4 ;  /* 0x0000000253067825 */ /* 0x001fc800078e0204 */
[--C-:B-1----:R-:W-:Y:S02]  /*41770*/  IMAD.WIDE R2, R83, 0x2, R90.reuse ;  /* 0x0000000253027825 */ /* 0x102fe400078e025a */
[----:B------:R-:W3:Y:S04]  /*41780*/  LDL.LU R83, [R1+0x468] ;  /* 0x0004680001537983 */ /* 0x000ee80000300800 */
[----:B------:R0:W-:Y:S04]  /*41790*/  STL.64 [R1+0xae0], R2 ;  /* 0x000ae00201007387 */ /* 0x0001e80000100a00 */
[----:B------:R1:W-:Y:S04]  /*417a0*/  STL.64 [R1+0xae8], R6 ;  /* 0x000ae80601007387 */ /* 0x0003e80000100a00 */
[----:B------:R-:W-:Y:S04]  /*417b0*/  STL.64 [R1+0x508], R56 ;  /* 0x0005083801007387 */ /* 0x000fe80000100a00 */
[----:B------:R-:W-:Y:S01]  /*417c0*/  STL.64 [R1+0x4760], R56 ;  /* 0x0047603801007387 */ /* 0x000fe20000100a00 */
[----:B0-----:R-:W-:-:S04]  /*417d0*/  IMAD.WIDE R2, R75, 0x2, R90 ;  /* 0x000000024b027825 */ /* 0x001fc800078e025a */
[----:B-1----:R-:W-:Y:S01]  /*417e0*/  IMAD.WIDE R6, R75, 0x2, R4 ;  /* 0x000000024b067825 */ /* 0x002fe200078e0204 */
[----:B------:R0:W-:Y:S04]  /*417f0*/  STL.64 [R1+0x500], R2 ;  /* 0x0005000201007387 */ /* 0x0001e80000100a00 */
[----:B------:R-:W3:Y:S04]  /*41800*/  LDL.LU R75, [R1+0x41c] ;  /* 0x00041c00014b7983 */ /* 0x000ee80000300800 */
[----:B------:R1:W-:Y:S01]  /*41810*/  STL.64 [R1+0x4f8], R6 ;  /* 0x0004f80601007387 */ /* 0x0003e20000100a00 */
[----:B0-----:R-:W-:-:S04]  /*41820*/  IMAD.WIDE R2, R72, 0x2, R90 ;  /* 0x0000000248027825 */ /* 0x001fc800078e025a */
[----:B-1----:R-:W-:Y:S01]  /*41830*/  IMAD.WIDE R6, R72, 0x2, R4 ;  /* 0x0000000248067825 */ /* 0x002fe200078e0204 */
[----:B------:R0:W-:Y:S04]  /*41840*/  STL.64 [R1+0xb00], R2 ;  /* 0x000b000201007387 */ /* 0x0001e80000100a00 */
[----:B------:R-:W3:Y:S04]  /*41850*/  LDL.LU R69, [R1+0x420] ;  /* 0x0004200001457983 */ /* 0x000ee80000300800 */
[----:B------:R1:W-:Y:S04]  /*41860*/  STL.64 [R1+0xb08], R6 ;  /* 0x000b080601007387 */ /* 0x0003e80000100a00 */
[----:B------:R-:W3:Y:S01]  /*41870*/  LDL.LU R70, [R1+0x424] ;  /* 0x0004240001467983 */ /* 0x000ee20000300800 */
[----:B0-----:R-:W-:-:S04]  /*41880*/  IMAD.WIDE R2, R76, 0x2, R90 ;  /* 0x000000024c027825 */ /* 0x001fc800078e025a */
[----:B-1----:R-:W-:Y:S01]  /*41890*/  IMAD.WIDE R6, R76, 0x2, R4 ;  /* 0x000000024c067825 */ /* 0x002fe200078e0204 */
[----:B------:R0:W-:Y:S04]  /*418a0*/  STL.64 [R1+0x4f0], R2 ;  /* 0x0004f00201007387 */ /* 0x0001e80000100a00 */
[----:B------:R1:W-:Y:S04]  /*418b0*/  STL.64 [R1+0x4e8], R6 ;  /* 0x0004e80601007387 */ /* 0x0003e80000100a00 */
[----:B------:R-:W3:Y:S01]  /*418c0*/  LDL.LU R76, [R1+0x43c] ;  /* 0x00043c00014c7983 */ /* 0x000ee20000300800 */
[----:B0-----:R-:W-:-:S04]  /*418d0*/  IMAD.WIDE R2, R77, 0x2, R90 ;  /* 0x000000024d027825 */ /* 0x001fc800078e025a */
[----:B-1----:R-:W-:Y:S01]  /*418e0*/  IMAD.WIDE R6, R77, 0x2, R4 ;  /* 0x000000024d067825 */ /* 0x002fe200078e0204 */
[----:B------:R4:W-:Y:S04]  /*418f0*/  STL.64 [R1+0xb20], R2 ;  /* 0x000b200201007387 */ /* 0x0009e80000100a00 */
[----:B------:R-:W3:Y:S04]  /*41900*/  LDL.LU R77, [R1+0x440] ;  /* 0x00044000014d7983 */ /* 0x000ee80000300800 */
[----:B------:R0:W-:Y:S01]  /*41910*/  STL.64 [R1+0xb28], R6 ;  /* 0x000b280601007387 */ /* 0x0001e20000100a00 */
[----:B----4-:R-:W-:-:S04]  /*41920*/  IMAD.WIDE R2, R79, 0x2, R90 ;  /* 0x000000024f027825 */ /* 0x010fc800078e025a */
[----:B------:R-:W-:Y:S01]  /*41930*/  IMAD.WIDE R46, R79, 0x2, R4 ;  /* 0x000000024f2e7825 */ /* 0x000fe200078e0204 */
[----:B------:R1:W-:Y:S04]  /*41940*/  STL.64 [R1+0x4e0], R2 ;  /* 0x0004e00201007387 */ /* 0x0003e80000100a00 */
[----:B------:R-:W4:Y:S01]  /*41950*/  LDL.LU R79, [R1+0x400] ;  /* 0x00040000014f7983 */ /* 0x000f220000300800 */
[----:B------:R-:W-:-:S04]  /*41960*/  IMAD.WIDE R8, R73, 0x2, R90 ;  /* 0x0000000249087825 */ /* 0x000fc800078e025a */
[----:B0-----:R-:W-:Y:S01]  /*41970*/  IMAD.WIDE R6, R73, 0x2, R4 ;  /* 0x0000000249067825 */ /* 0x001fe200078e0204 */
[----:B------:R-:W-:Y:S04]  /*41980*/  STL.64 [R1+0xb40], R8 ;  /* 0x000b400801007387 */ /* 0x000fe80000100a00 */
[----:B------:R-:W4:Y:S04]  /*41990*/  LDL.LU R71, [R1+0x3fc] ;  /* 0x0003fc0001477983 */ /* 0x000f280000300800 */
[----:B------:R-:W-:Y:S04]  /*419a0*/  STL.64 [R1+0xb48], R6 ;  /* 0x000b480601007387 */ /* 0x000fe80000100a00 */
[----:B------:R-:W4:Y:S01]  /*419b0*/  LDL.LU R72, [R1+0x410] ;  /* 0x0004100001487983 */ /* 0x000f220000300800 */
[----:B-1----:R-:W-:-:S05]  /*419c0*/  IMAD.WIDE R2, R82, 0x2, R90 ;  /* 0x0000000252027825 */ /* 0x002fca00078e025a */
[----:B------:R2:W-:Y:S04]  /*419d0*/  STL.64 [R1+0x4d0], R2 ;  /* 0x0004d00201007387 */ /* 0x0005e80000100a00 */
[----:B------:R-:W4:Y:S04]  /*419e0*/  LDL.LU R73, [R1+0x414] ;  /* 0x0004140001497983 */ /* 0x000f280000300800 */
[----:B------:R-:W-:Y:S04]  /*419f0*/  STL.64 [R1+0x4d8], R46 ;  /* 0x0004d82e01007387 */ /* 0x000fe80000100a00 */
[----:B------:R-:W-:Y:S01]  /*41a00*/  STL.64 [R1+0x47c8], R46 ;  /* 0x0047c82e01007387 */ /* 0x000fe20000100a00 */
[----:B------:R-:W-:-:S03]  /*41a10*/  IMAD.WIDE R54, R82, 0x2, R4 ;  /* 0x0000000252367825 */ /* 0x000fc600078e0204 */
[----:B------:R-:W4:Y:S01]  /*41a20*/  LDL.LU R82, [R1+0x418] ;  /* 0x0004180001527983 */ /* 0x000f220000300800 */
[----:B--2---:R-:W-:-:S04]  /*41a30*/  IMAD.WIDE R2, R74, 0x2, R90 ;  /* 0x000000024a027825 */ /* 0x004fc800078e025a */
[----:B------:R-:W-:Y:S01]  /*41a40*/  IMAD.WIDE R6, R74, 0x2, R4 ;  /* 0x000000024a067825 */ /* 0x000fe200078e0204 */
[----:B------:R3:W-:Y:S04]  /*41a50*/  STL.64 [R1+0xb60], R2 ;  /* 0x000b600201007387 */ /* 0x0007e80000100a00 */
[----:B------:R-:W2:Y:S04]  /*41a60*/  LDL.LU R74, [R1+0x3c4] ;  /* 0x0003c400014a7983 */ /* 0x000ea80000300800 */
[----:B------:R-:W-:Y:S04]  /*41a70*/  STL.64 [R1+0xb68], R6 ;  /* 0x000b680601007387 */ /* 0x000fe80000100a00 */
[----:B------:R-:W-:Y:S01]  /*41a80*/  STL.64 [R1+0x4c8], R54 ;  /* 0x0004c83601007387 */ /* 0x000fe20000100a00 */
[----:B---3--:R-:W-:-:S05]  /*41a90*/  IMAD.WIDE R2, R83, 0x2, R90 ;  /* 0x0000000253027825 */ /* 0x008fca00078e025a */
[----:B------:R0:W-:Y:S04]  /*41aa0*/  STL.64 [R1+0x4c0], R2 ;  /* 0x0004c00201007387 */ /* 0x0001e80000100a00 */
[----:B------:R-:W-:Y:S01]  /*41ab0*/  STL.64 [R1+0x4740], R54 ;  /* 0x0047403601007387 */ /* 0x000fe20000100a00 */
[----:B0-----:R-:W-:-:S03]  /*41ac0*/  IMAD.WIDE R2, R83, 0x2, R4 ;  /* 0x0000000253027825 */ /* 0x001fc600078e0204 */
[----:B------:R-:W3:Y:S01]  /*41ad0*/  LDL.LU R83, [R1+0x3d4] ;  /* 0x0003d40001537983 */ /* 0x000ee20000300800 */
[----:B------:R-:W-:-:S03]  /*41ae0*/  IMAD.WIDE R8, R75, 0x2, R90 ;  /* 0x000000024b087825 */ /* 0x000fc600078e025a */
[----:B------:R0:W-:Y:S01]  /*41af0*/  STL.64 [R1+0x4b8], R2 ;  /* 0x0004b80201007387 */ /* 0x0001e20000100a00 */
[----:B------:R-:W-:-:S03]  /*41b00*/  IMAD.WIDE R6, R75, 0x2, R4 ;  /* 0x000000024b067825 */ /* 0x000fc600078e0204 */
[----:B------:R-:W-:Y:S04]  /*41b10*/  STL.64 [R1+0xb80], R8 ;  /* 0x000b800801007387 */ /* 0x000fe80000100a00 */
[----:B------:R-:W3:Y:S04]  /*41b20*/  LDL.LU R75, [R1+0x3e0] ;  /* 0x0003e000014b7983 */ /* 0x000ee80000300800 */
[----:B------:R1:W-:Y:S01]  /*41b30*/  STL.64 [R1+0xb88], R6 ;  /* 0x000b880601007387 */ /* 0x0003e20000100a00 */
[----:B0-----:R-:W-:-:S04]  /*41b40*/  IMAD.WIDE R2, R69, 0x2, R90 ;  /* 0x0000000245027825 */ /* 0x001fc800078e025a */
[--C-:B-1----:R-:W-:Y:S01]  /*41b50*/  IMAD.WIDE R6, R69, 0x2, R4.reuse ;  /* 0x0000000245067825 */ /* 0x102fe200078e0204 */
[----:B------:R0:W-:Y:S03]  /*41b60*/  STL.64 [R1+0x4b0], R2 ;  /* 0x0004b00201007387 */ /* 0x0001e60000100a00 */
[C---:B------:R-:W-:Y:S01]  /*41b70*/  IMAD.WIDE R8, R70.reuse, 0x2, R4 ;  /* 0x0000000246087825 */ /* 0x040fe200078e0204 */
[----:B------:R1:W-:Y:S03]  /*41b80*/  STL.64 [R1+0x4a8], R6 ;  /* 0x0004a80601007387 */ /* 0x0003e60000100a00 */
[----:B0-----:R-:W-:-:S04]  /*41b90*/  IMAD.WIDE R2, R70, 0x2, R90 ;  /* 0x0000000246027825 */ /* 0x001fc800078e025a */
[C---:B-1----:R-:W-:Y:S01]  /*41ba0*/  IMAD.WIDE R6, R76.reuse, 0x2, R90 ;  /* 0x000000024c067825 */ /* 0x042fe200078e025a */
[----:B------:R0:W-:Y:S04]  /*41bb0*/  STL.64 [R1+0xb98], R2 ;  /* 0x000b980201007387 */ /* 0x0001e80000100a00 */
[----:B------:R1:W-:Y:S01]  /*41bc0*/  STL.64 [R1+0xba0], R8 ;  /* 0x000ba00801007387 */ /* 0x0003e20000100a00 */
[----:B0-----:R-:W-:-:S03]  /*41bd0*/  IMAD.WIDE R2, R76, 0x2, R4 ;  /* 0x000000024c027825 */ /* 0x001fc600078e0204 */
[----:B------:R-:W3:Y:S04]  /*41be0*/  LDL.LU R76, [R1+0x3e4] ;  /* 0x0003e400014c7983 */ /* 0x000ee80000300800 */
[----:B------:R-:W-:Y:S04]  /*41bf0*/  STL.64 [R1+0x4a0], R6 ;  /* 0x0004a00601007387 */ /* 0x000fe80000100a00 */
[----:B------:R0:W-:Y:S01]  /*41c00*/  STL.64 [R1+0x498], R2 ;  /* 0x0004980201007387 */ /* 0x0001e20000100a00 */
[----:B-1----:R-:W-:-:S04]  /*41c10*/  IMAD.WIDE R8, R77, 0x2, R90 ;  /* 0x000000024d087825 */ /* 0x002fc800078e025a */
[----:B0-----:R-:W-:Y:S01]  /*41c20*/  IMAD.WIDE R2, R77, 0x2, R4 ;  /* 0x000000024d027825 */ /* 0x001fe200078e0204 */
[----:B------:R-:W-:Y:S04]  /*41c30*/  STL.64 [R1+0xbb8], R8 ;  /* 0x000bb80801007387 */ /* 0x000fe80000100a00 */
[----:B------:R-:W3:Y:S04]  /*41c40*/  LDL.LU R77, [R1+0x3f4] ;  /* 0x0003f400014d7983 */ /* 0x000ee80000300800 */
[----:B------:R0:W-:Y:S01]  /*41c50*/  STL.64 [R1+0xbc0], R2 ;  /* 0x000bc00201007387 */ /* 0x0001e20000100a00 */
[----:B----4-:R-:W-:-:S04]  /*41c60*/  IMAD.WIDE R6, R79, 0x2, R90 ;  /* 0x000000024f067825 */ /* 0x010fc800078e025a */
[----:B0-----:R-:W-:Y:S01]  /*41c70*/  IMAD.WIDE R2, R79, 0x2, R4 ;  /* 0x000000024f027825 */ /* 0x001fe200078e0204 */
[----:B------:R0:W-:Y:S04]  /*41c80*/  STL.64 [R1+0x490], R6 ;  /* 0x0004900601007387 */ /* 0x0001e80000100a00 */
[----:B------:R-:W4:Y:S04]  /*41c90*/  LDL.LU R79, [R1+0x3b4] ;  /* 0x0003b400014f7983 */ /* 0x000f280000300800 */
[----:B------:R1:W-:Y:S01]  /*41ca0*/  STL.64 [R1+0x488], R2 ;  /* 0x0004880201007387 */ /* 0x0003e20000100a00 */
[----:B------:R-:W-:-:S04]  /*41cb0*/  IMAD.WIDE R8, R71, 0x2, R90 ;  /* 0x0000000247087825 */ /* 0x000fc800078e025a */
[----:B0-----:R-:W-:-:S04]  /*41cc0*/  IMAD.WIDE R6, R72, 0x2, R90 ;  /* 0x0000000248067825 */ /* 0x001fc800078e025a */
[--C-:B-1----:R-:W-:Y:S01]  /*41cd0*/  IMAD.WIDE R2, R71, 0x2, R4.reuse ;  /* 0x0000000247027825 */ /* 0x102fe200078e0204 */
[----:B------:R0:W-:Y:S04]  /*41ce0*/  STL.64 [R1+0xbd8], R8 ;  /* 0x000bd80801007387 */ /* 0x0001e80000100a00 */
[----:B------:R1:W-:Y:S04]  /*41cf0*/  STL.64 [R1+0xbe0], R2 ;  /* 0x000be00201007387 */ /* 0x0003e80000100a00 */
[----:B------:R1:W-:Y:S01]  /*41d00*/  STL.64 [R1+0x480], R6 ;  /* 0x0004800601007387 */ /* 0x0003e20000100a00 */
[----:B0-----:R-:W-:-:S04]  /*41d10*/  IMAD.WIDE R8, R72, 0x2, R4 ;  /* 0x0000000248087825 */ /* 0x001fc800078e0204 */
[----:B-1----:R-:W-:-:S04]  /*41d20*/  IMAD.WIDE R2, R73, 0x2, R90 ;  /* 0x0000000249027825 */ /* 0x002fc800078e025a */
[----:B------:R-:W-:Y:S01]  /*41d30*/  IMAD.WIDE R6, R73, 0x2, R4 ;  /* 0x0000000249067825 */ /* 0x000fe200078e0204 */
[----:B------:R-:W-:Y:S04]  /*41d40*/  STL.64 [R1+0x478], R8 ;  /* 0x0004780801007387 */ /* 0x000fe80000100a00 */
[----:B------:R-:W4:Y:S04]  /*41d50*/  LDL.LU R69, [R1+0x3ac] ;  /* 0x0003ac0001457983 */ /* 0x000f280000300800 */
[----:B------:R0:W-:Y:S04]  /*41d60*/  STL.64 [R1+0xbf8], R2 ;  /* 0x000bf80201007387 */ /* 0x0001e80000100a00 */
[----:B------:R1:W-:Y:S04]  /*41d70*/  STL.64 [R1+0xc00], R6 ;  /* 0x000c000601007387 */ /* 0x0003e80000100a00 */
[----:B------:R-:W4:Y:S01]  /*41d80*/  LDL.LU R70, [R1+0x3b0] ;  /* 0x0003b00001467983 */ /* 0x000f220000300800 */
[----:B0-----:R-:W-:-:S04]  /*41d90*/  IMAD.WIDE R2, R82, 0x2, R90 ;  /* 0x0000000252027825 */ /* 0x001fc800078e025a */
[----:B-1----:R-:W-:Y:S01]  /*41da0*/  IMAD.WIDE R6, R82, 0x2, R4 ;  /* 0x0000000252067825 */ /* 0x002fe200078e0204 */
[----:B------:R2:W-:Y:S04]  /*41db0*/  STL.64 [R1+0x470], R2 ;  /* 0x0004700201007387 */ /* 0x0005e80000100a00 */
[----:B------:R-:W4:Y:S04]  /*41dc0*/  LDL.LU R71, [R1+0x3bc] ;  /* 0x0003bc0001477983 */ /* 0x000f280000300800 */
[----:B------:R-:W-:Y:S04]  /*41dd0*/  STL.64 [R1+0x468], R6 ;  /* 0x0004680601007387 */ /* 0x000fe80000100a00 */
[----:B------:R-:W4:Y:S01]  /*41de0*/  LDL.LU R82, [R1+0x3c0] ;  /* 0x0003c00001527983 */ /* 0x000f220000300800 */
        /* <DEDUP_REMOVED lines=9> */
[----:B------:R-:W3:Y:S04]  /*41e80*/  LDL.LU R74, [R1+0x398] ;  /* 0x00039800014a7983 */ /* 0x000ee80000300800 */
[----:B------:R-:W3:Y:S01]  /*41e90*/  LDL.LU R83, [R1+0x39c] ;  /* 0x00039c0001537983 */ /* 0x000ee20000300800 */
[----:B0-----:R-:W-:-:S05]  /*41ea0*/  IMAD.WIDE R2, R75, 0x2, R90 ;  /* 0x000000024b027825 */ /* 0x001fca00078e025a */
[----:B------:R0:W-:Y:S04]  /*41eb0*/  STL.64 [R1+0xc38], R2 ;  /* 0x000c380201007387 */ /* 0x0001e80000100a00 */
[----:B------:R-:W-:Y:S04]  /*41ec0*/  STL.64 [R1+0xc20], R52 ;  /* 0x000c203401007387 */ /* 0x000fe80000100a00 */
[----:B------:R-:W-:Y:S01]  /*41ed0*/  STL.64 [R1+0x47d8], R52 ;  /* 0x0047d83401007387 */ /* 0x000fe20000100a00 */
[----:B0-----:R-:W-:-:S03]  /*41ee0*/  IMAD.WIDE R2, R75, 0x2, R4 ;  /* 0x000000024b027825 */ /* 0x001fc600078e0204 */
[----:B------:R-:W3:Y:S04]  /*41ef0*/  LDL.LU R75, [R1+0x3a0] ;  /* 0x0003a000014b7983 */ /* 0x000ee80000300800 */
[----:B------:R0:W-:Y:S01]  /*41f00*/  STL.64 [R1+0xc40], R2 ;  /* 0x000c400201007387 */ /* 0x0001e20000100a00 */
[----:B------:R-:W-:-:S04]  /*41f10*/  IMAD.WIDE R6, R76, 0x2, R90 ;  /* 0x000000024c067825 */ /* 0x000fc800078e025a */
[--C-:B0-----:R-:W-:Y:S01]  /*41f20*/  IMAD.WIDE R2, R76, 0x2, R4.reuse ;  /* 0x000000024c027825 */ /* 0x101fe200078e0204 */
[----:B------:R4:W-:Y:S04]  /*41f30*/  STL.64 [R1+0x450], R6 ;  /* 0x0004500601007387 */ /* 0x0009e80000100a00 */
[----:B------:R-:W3:Y:S04]  /*41f40*/  LDL.LU R76, [R1+0x384] ;  /* 0x00038400014c7983 */ /* 0x000ee80000300800 */
[----:B------:R0:W-:Y:S01]  /*41f50*/  STL.64 [R1+0x448], R2 ;  /* 0x0004480201007387 */ /* 0x0001e20000100a00 */
[----:B------:R-:W-:-:S04]  /*41f60*/  IMAD.WIDE R8, R77, 0x2, R4 ;  /* 0x000000024d087825 */ /* 0x000fc800078e0204 */
[--C-:B------:R-:W-:Y:S01]  /*41f70*/  IMAD.WIDE R50, R77, 0x2, R90.reuse ;  /* 0x000000024d327825 */ /* 0x100fe200078e025a */
[----:B------:R-:W-:Y:S03]  /*41f80*/  STL.64 [R1+0xc60], R8 ;  /* 0x000c600801007387 */ /* 0x000fe60000100a00 */
[----:B----4-:R-:W-:-:S04]  /*41f90*/  IMAD.WIDE R6, R79, 0x2, R90 ;  /* 0x000000024f067825 */ /* 0x010fc800078e025a */
[----:B0-----:R-:W-:Y:S02]  /*41fa0*/  IMAD.WIDE R2, R79, 0x2, R4 ;  /* 0x000000024f027825 */ /* 0x001fe400078e0204 */
[----:B------:R-:W4:Y:S04]  /*41fb0*/  LDL.LU R79, [R1+0x374] ;  /* 0x00037400014f7983 */ /* 0x000f280000300800 */
[----:B------:R0:W-:Y:S04]  /*41fc0*/  STL.64 [R1+0x440], R6 ;  /* 0x0004400601007387 */ /* 0x0001e80000100a00 */
[----:B------:R-:W4:Y:S04]  /*41fd0*/  LDL.LU R77, [R1+0x378] ;  /* 0x00037800014d7983 */ /* 0x000f280000300800 */
[----:B------:R1:W-:Y:S04]  /*41fe0*/  STL.64 [R1+0x438], R2 ;  /* 0x0004380201007387 */ /* 0x0003e80000100a00 */
[----:B------:R-:W-:Y:S04]  /*41ff0*/  STL.64 [R1+0xc58], R50 ;  /* 0x000c583201007387 */ /* 0x000fe80000100a00 */
[----:B------:R-:W-:Y:S04]  /*42000*/  STL [R1+0x46f0], R50 ;  /* 0x0046f03201007387 */ /* 0x000fe80000100800 */
[----:B------:R-:W-:Y:S01]  /*42010*/  STL [R1+0x46e0], R51 ;  /* 0x0046e03301007387 */ /* 0x000fe20000100800 */
[----:B0-----:R-:W-:-:S04]  /*42020*/  IMAD.WIDE R6, R69, 0x2, R90 ;  /* 0x0000000245067825 */ /* 0x001fc800078e025a */
[----:B-1----:R-:W-:-:S04]  /*42030*/  IMAD.WIDE R2, R69, 0x2, R4 ;  /* 0x0000000245027825 */ /* 0x002fc800078e0204 */
[C---:B------:R-:W-:Y:S01]  /*42040*/  IMAD.WIDE R8, R70.reuse, 0x2, R90 ;  /* 0x0000000246087825 */ /* 0x040fe200078e025a */
[----:B------:R0:W-:Y:S04]  /*42050*/  STL.64 [R1+0xc70], R6 ;  /* 0x000c700601007387 */ /* 0x0001e80000100a00 */
[----:B------:R1:W-:Y:S04]  /*42060*/  STL.64 [R1+0xc78], R2 ;  /* 0x000c780201007387 */ /* 0x0003e80000100a00 */
[----:B------:R1:W-:Y:S01]  /*42070*/  STL.64 [R1+0x430], R8 ;  /* 0x0004300801007387 */ /* 0x0003e20000100a00 */
[----:B0-----:R-:W-:-:S04]  /*42080*/  IMAD.WIDE R6, R70, 0x2, R4 ;  /* 0x0000000246067825 */ /* 0x001fc800078e0204 */
[----:B-1----:R-:W-:-:S04]  /*42090*/  IMAD.WIDE R2, R71, 0x2, R90 ;  /* 0x0000000247027825 */ /* 0x002fc800078e025a */
[----:B------:R-:W-:Y:S01]  /*420a0*/  IMAD.WIDE R8, R71, 0x2, R4 ;  /* 0x0000000247087825 */ /* 0x000fe200078e0204 */
[----:B------:R0:W-:Y:S04]  /*420b0*/  STL.64 [R1+0x428], R6 ;  /* 0x0004280601007387 */ /* 0x0001e80000100a00 */
[----:B------:R1:W-:Y:S04]  /*420c0*/  STL.64 [R1+0xc88], R2 ;  /* 0x000c880201007387 */ /* 0x0003e80000100a00 */
[----:B------:R2:W-:Y:S01]  /*420d0*/  STL.64 [R1+0xc90], R8 ;  /* 0x000c900801007387 */ /* 0x0005e20000100a00 */
[----:B0-----:R-:W-:-:S04]  /*420e0*/  IMAD.WIDE R6, R82, 0x2, R90 ;  /* 0x0000000252067825 */ /* 0x001fc800078e025a */
[----:B-1----:R-:W-:Y:S02]  /*420f0*/  IMAD.WIDE R2, R82, 0x2, R4 ;  /* 0x0000000252027825 */ /* 0x002fe400078e0204 */
[----:B------:R-:W4:Y:S04]  /*42100*/  LDL.LU R82, [R1+0x380] ;  /* 0x0003800001527983 */ /* 0x000f280000300800 */
[----:B------:R-:W-:Y:S04]  /*42110*/  STL.64 [R1+0x420], R6 ;  /* 0x0004200601007387 */ /* 0x000fe80000100a00 */
[----:B------:R0:W-:Y:S01]  /*42120*/  STL.64 [R1+0x418], R2 ;  /* 0x0004180201007387 */ /* 0x0001e20000100a00 */
[----:B--2---:R-:W-:-:S04]  /*42130*/  IMAD.WIDE R8, R72, 0x2, R90 ;  /* 0x0000000248087825 */ /* 0x004fc800078e025a */
[----:B0-----:R-:W-:Y:S01]  /*42140*/  IMAD.WIDE R2, R72, 0x2, R4 ;  /* 0x0000000248027825 */ /* 0x001fe200078e0204 */
[----:B------:R0:W-:Y:S04]  /*42150*/  STL.64 [R1+0xca8], R8 ;  /* 0x000ca80801007387 */ /* 0x0001e80000100a00 */
[----:B------:R1:W-:Y:S01]  /*42160*/  STL.64 [R1+0xcb0], R2 ;  /* 0x000cb00201007387 */ /* 0x0003e20000100a00 */
[----:B---3--:R-:W-:-:S04]  /*42170*/  IMAD.WIDE R6, R73, 0x2, R90 ;  /* 0x0000000249067825 */ /* 0x008fc800078e025a */
[----:B0-----:R-:W-:-:S04]  /*42180*/  IMAD.WIDE R8, R73, 0x2, R4 ;  /* 0x0000000249087825 */ /* 0x001fc800078e0204 */
[C---:B-1----:R-:W-:Y:S01]  /*42190*/  IMAD.WIDE R2, R74.reuse, 0x2, R90 ;  /* 0x000000024a027825 */ /* 0x042fe200078e025a */
[----:B------:R0:W-:Y:S04]  /*421a0*/  STL.64 [R1+0x410], R6 ;  /* 0x0004100601007387 */ /* 0x0001e80000100a00 */
[----:B------:R-:W-:Y:S04]  /*421b0*/  STL.64 [R1+0x408], R8 ;  /* 0x0004080801007387 */ /* 0x000fe80000100a00 */
[----:B------:R-:W2:Y:S04]  /*421c0*/  LDL.LU R68, [R1+0x388] ;  /* 0x0003880001447983 */ /* 0x000ea80000300800 */
[----:B------:R1:W-:Y:S01]  /*421d0*/  STL.64 [R1+0xcc8], R2 ;  /* 0x000cc80201007387 */ /* 0x0003e20000100a00 */
[----:B0-----:R-:W-:-:S04]  /*421e0*/  IMAD.WIDE R6, R74, 0x2, R4 ;  /* 0x000000024a067825 */ /* 0x001fc800078e0204 */
[C---:B-1----:R-:W-:Y:S01]  /*421f0*/  IMAD.WIDE R2, R83.reuse, 0x2, R90 ;  /* 0x0000000253027825 */ /* 0x042fe200078e025a */
[----:B------:R0:W-:Y:S03]  /*42200*/  STL.64 [R1+0xcd0], R6 ;  /* 0x000cd00601007387 */ /* 0x0001e60000100a00 */
[----:B0-----:R-:W-:Y:S02]  /*42210*/  IMAD.WIDE R6, R83, 0x2, R4 ;  /* 0x0000000253067825 */ /* 0x001fe400078e0204 */
[----:B------:R-:W3:Y:S04]  /*42220*/  LDL.LU R83, [R1+0x364] ;  /* 0x0003640001537983 */ /* 0x000ee80000300800 */
[----:B------:R0:W-:Y:S04]  /*42230*/  STL.64 [R1+0x400], R2 ;  /* 0x0004000201007387 */ /* 0x0001e80000100a00 */
[----:B------:R1:W-:Y:S04]  /*42240*/  STL.64 [R1+0x3f8], R6 ;  /* 0x0003f80601007387 */ /* 0x0003e80000100a00 */
[----:B------:R-:W3:Y:S01]  /*42250*/  LDL.LU R69, [R1+0x368] ;  /* 0x0003680001457983 */ /* 0x000ee20000300800 */
[----:B0-----:R-:W-:-:S04]  /*42260*/  IMAD.WIDE R2, R75, 0x2, R90 ;  /* 0x000000024b027825 */ /* 0x001fc800078e025a */
[----:B-1----:R-:W-:Y:S01]  /*42270*/  IMAD.WIDE R6, R75, 0x2, R4 ;  /* 0x000000024b067825 */ /* 0x002fe200078e0204 */
[----:B------:R0:W-:Y:S04]  /*42280*/  STL.64 [R1+0xce8], R2 ;  /* 0x000ce80201007387 */ /* 0x0001e80000100a00 */
[----:B------:R-:W3:Y:S04]  /*42290*/  LDL.LU R70, [R1+0x36c] ;  /* 0x00036c0001467983 */ /* 0x000ee80000300800 */
[----:B------:R-:W-:Y:S01]  /*422a0*/  STL.64 [R1+0xcf0], R6 ;  /* 0x000cf00601007387 */ /* 0x000fe20000100a00 */
[----:B0-----:R-:W-:-:S05]  /*422b0*/  IMAD.WIDE R2, R76, 0x2, R90 ;  /* 0x000000024c027825 */ /* 0x001fca00078e025a */
[----:B------:R4:W-:Y:S04]  /*422c0*/  STL.64 [R1+0x3f0], R2 ;  /* 0x0003f00201007387 */ /* 0x0009e80000100a00 */
[----:B------:R-:W3:Y:S04]  /*422d0*/  LDL.LU R71, [R1+0x370] ;  /* 0x0003700001477983 */ /* 0x000ee80000300800 */
[----:B------:R-:W3:Y:S01]  /*422e0*/  LDL.LU R75, [R1+0xd80] ;  /* 0x000d8000014b7983 */ /* 0x000ee20000300800 */
[----:B------:R-:W-:-:S04]  /*422f0*/  IMAD.WIDE R84, R76, 0x2, R4 ;  /* 0x000000024c547825 */ /* 0x000fc800078e0204 */
[----:B----4-:R-:W-:-:S04]  /*42300*/  IMAD.WIDE R2, R79, 0x2, R90 ;  /* 0x000000024f027825 */ /* 0x010fc800078e025a */
[----:B------:R-:W-:-:S04]  /*42310*/  IMAD.WIDE R48, R79, 0x2, R4 ;  /* 0x000000024f307825 */ /* 0x000fc800078e0204 */
[C---:B------:R-:W-:Y:S01]  /*42320*/  IMAD.WIDE R6, R77.reuse, 0x2, R90 ;  /* 0x000000024d067825 */ /* 0x040fe200078e025a */
[----:B------:R-:W4:Y:S04]  /*42330*/  LDL.LU R79, [R1+0xd98] ;  /* 0x000d9800014f7983 */ /* 0x000f280000300800 */
[----:B------:R-:W4:Y:S04]  /*42340*/  LDL.LU R74, [R1+0x344] ;  /* 0x00034400014a7983 */ /* 0x000f280000300800 */
[----:B------:R0:W-:Y:S04]  /*42350*/  STL.64 [R1+0x3e0], R6 ;  /* 0x0003e00601007387 */ /* 0x0001e80000100a00 */
[----:B------:R-:W-:Y:S04]  /*42360*/  STL.64 [R1+0x3e8], R84 ;  /* 0x0003e85401007387 */ /* 0x000fe80000100a00 */
[----:B------:R-:W-:Y:S04]  /*42370*/  STL.64 [R1+0x46e8], R84 ;  /* 0x0046e85401007387 */ /* 0x000fe80000100a00 */
[----:B------:R-:W4:Y:S04]  /*42380*/  LDL.LU R72, [R1+0x348] ;  /* 0x0003480001487983 */ /* 0x000f280000300800 */
[----:B------:R-:W4:Y:S01]  /*42390*/  LDL.LU R76, [R1+0x34c] ;  /* 0x00034c00014c7983 */ /* 0x000f220000300800 */
[----:B0-----:R-:W-:-:S05]  /*423a0*/  IMAD.WIDE R6, R77, 0x2, R4 ;  /* 0x000000024d067825 */ /* 0x001fca00078e0204 */
[----:B------:R-:W-:Y:S04]  /*423b0*/  STL.64 [R1+0x1f8], R6 ;  /* 0x0001f80601007387 */ /* 0x000fe80000100a00 */
[----:B------:R-:W-:Y:S04]  /*423c0*/  STL.64 [R1+0xd08], R2 ;  /* 0x000d080201007387 */ /* 0x000fe80000100a00 */
[----:B------:R0:W-:Y:S04]  /*423d0*/  STL.64 [R1+0x46f8], R2 ;  /* 0x0046f80201007387 */ /* 0x0001e80000100a00 */
[----:B------:R-:W4:Y:S04]  /*423e0*/  LDL.LU R73, [R1+0xdd8] ;  /* 0x000dd80001497983 */ /* 0x000f280000300800 */
[----:B------:R-:W-:Y:S01]  /*423f0*/  STL.64 [R1+0xd10], R48 ;  /* 0x000d103001007387 */ /* 0x000fe20000100a00 */
[----:B0-----:R-:W-:-:S04]  /*42400*/  IMAD.WIDE R2, R82, 0x2, R90 ;  /* 0x0000000252027825 */ /* 0x001fc800078e025a */
[----:B------:R-:W-:Y:S01]  /*42410*/  IMAD.WIDE R6, R82, 0x2, R4 ;  /* 0x0000000252067825 */ /* 0x000fe200078e0204 */
[----:B------:R2:W-:Y:S04]  /*42420*/  STL.64 [R1+0xd28], R2 ;  /* 0x000d280201007387 */ /* 0x0005e80000100a00 */
[----:B------:R-:W-:Y:S04]  /*42430*/  STL [R1+0x4710], R48 ;  /* 0x0047103001007387 */ /* 0x000fe80000100800 */
[----:B------:R-:W-:Y:S04]  /*42440*/  STL [R1+0x4700], R49 ;  /* 0x0047003101007387 */ /* 0x000fe80000100800 */
[----:B------:R-:W4:Y:S04]  /*42450*/  LDL.LU R77, [R1+0xde0] ;  /* 0x000de000014d7983 */ /* 0x000f280000300800 */
[----:B------:R0:W-:Y:S04]  /*42460*/  STL.64 [R1+0xd30], R6 ;  /* 0x000d300601007387 */ /* 0x0001e80000100a00 */
[----:B------:R-:W4:Y:S01]  /*42470*/  LDL.LU R82, [R1+0xdf8] ;  /* 0x000df80001527983 */ /* 0x000f220000300800 */
[----:B--2---:R-:W-:-:S04]  /*42480*/  IMAD.WIDE R2, R68, 0x2, R90 ;  /* 0x0000000244027825 */ /* 0x004fc800078e025a */
[----:B0-----:R-:W-:Y:S01]  /*42490*/  IMAD.WIDE R6, R68, 0x2, R4 ;  /* 0x0000000244067825 */ /* 0x001fe200078e0204 */
[----:B------:R0:W-:Y:S04]  /*424a0*/  STL.64 [R1+0x1f0], R2 ;  /* 0x0001f00201007387 */ /* 0x0001e80000100a00 */
[----:B------:R1:W-:Y:S01]  /*424b0*/  STL.64 [R1+0x1e8], R6 ;  /* 0x0001e80601007387 */ /* 0x0003e20000100a00 */
[----:B---3--:R-:W-:-:S04]  /*424c0*/  IMAD.WIDE R8, R83, 0x2, R90 ;  /* 0x0000000253087825 */ /* 0x008fc800078e025a */
[----:B0-----:R-:W-:Y:S01]  /*424d0*/  IMAD.WIDE R2, R83, 0x2, R4 ;  /* 0x0000000253027825 */ /* 0x001fe200078e0204 */
[----:B------:R-:W-:Y:S04]  /*424e0*/  STL.64 [R1+0xd48], R8 ;  /* 0x000d480801007387 */ /* 0x000fe80000100a00 */
[----:B------:R-:W2:Y:S01]  /*424f0*/  LDL.LU R83, [R1+0xe00] ;  /* 0x000e000001537983 */ /* 0x000ea20000300800 */
[----:B-1----:R-:W-:-:S03]  /*42500*/  IMAD.WIDE R6, R69, 0x2, R90 ;  /* 0x0000000245067825 */ /* 0x002fc600078e025a */
[----:B------:R0:W-:Y:S04]  /*42510*/  STL.64 [R1+0xd50], R2 ;  /* 0x000d500201007387 */ /* 0x0001e80000100a00 */
[----:B------:R1:W-:Y:S01]  /*42520*/  STL.64 [R1+0x1e0], R6 ;  /* 0x0001e00601007387 */ /* 0x0003e20000100a00 */
[----:B0-----:R-:W-:-:S04]  /*42530*/  IMAD.WIDE R2, R69, 0x2, R4 ;  /* 0x0000000245027825 */ /* 0x001fc800078e0204 */
[----:B------:R-:W-:-:S04]  /*42540*/  IMAD.WIDE R8, R70, 0x2, R90 ;  /* 0x0000000246087825 */ /* 0x000fc800078e025a */
[----:B-1----:R-:W-:Y:S01]  /*42550*/  IMAD.WIDE R6, R70, 0x2, R4 ;  /* 0x0000000246067825 */ /* 0x002fe200078e0204 */
[----:B------:R0:W-:Y:S04]  /*42560*/  STL.64 [R1+0x1d8], R2 ;  /* 0x0001d80201007387 */ /* 0x0001e80000100a00 */
[----:B------:R1:W-:Y:S04]  /*42570*/  STL.64 [R1+0xd60], R8 ;  /* 0x000d600801007387 */ /* 0x0003e80000100a00 */
[----:B------:R3:W-:Y:S01]  /*42580*/  STL.64 [R1+0xd68], R6 ;  /* 0x000d680601007387 */ /* 0x0007e20000100a00 */
[----:B0-----:R-:W-:-:S04]  /*42590*/  IMAD.WIDE R2, R71, 0x2, R90 ;  /* 0x0000000247027825 */ /* 0x001fc800078e025a */
[----:B-1----:R-:W-:-:S04]  /*425a0*/  IMAD.WIDE R8, R71, 0x2, R4 ;  /* 0x0000000247087825 */ /* 0x002fc800078e0204 */
[C---:B---3--:R-:W-:Y:S01]  /*425b0*/  IMAD.WIDE R6, R75.reuse, 0x2, R90 ;  /* 0x000000024b067825 */ /* 0x048fe200078e025a */
[----:B------:R0:W-:Y:S04]  /*425c0*/  STL.64 [R1+0x1d0], R2 ;  /* 0x0001d00201007387 */ /* 0x0001e80000100a00 */
[----:B------:R-:W-:Y:S01]  /*425d0*/  STL.64 [R1+0x1c8], R8 ;  /* 0x0001c80801007387 */ /* 0x000fe20000100a00 */
[----:B0-----:R-:W-:-:S03]  /*425e0*/  IMAD.WIDE R2, R75, 0x2, R4 ;  /* 0x000000024b027825 */ /* 0x001fc600078e0204 */
[----:B------:R-:W3:Y:S04]  /*425f0*/  LDL.LU R75, [R1+0xe18] ;  /* 0x000e1800014b7983 */ /* 0x000ee80000300800 */
[----:B------:R4:W-:Y:S04]  /*42600*/  STL.64 [R1+0xd78], R6 ;  /* 0x000d780601007387 */ /* 0x0009e80000100a00 */
[----:B------:R0:W-:Y:S01]  /*42610*/  STL.64 [R1+0xd80], R2 ;  /* 0x000d800201007387 */ /* 0x0001e20000100a00 */
[----:B----4-:R-:W-:-:S04]  /*42620*/  IMAD.WIDE R6, R79, 0x2, R90 ;  /* 0x000000024f067825 */ /* 0x010fc800078e025a */
[----:B0-----:R-:W-:-:S04]  /*42630*/  IMAD.WIDE R2, R79, 0x2, R4 ;  /* 0x000000024f027825 */ /* 0x001fc800078e0204 */
[----:B------:R-:W-:Y:S01]  /*42640*/  IMAD.WIDE R8, R74, 0x2, R90 ;  /* 0x000000024a087825 */ /* 0x000fe200078e025a */
[----:B------:R-:W4:Y:S04]  /*42650*/  LDL.LU R79, [R1+0x308] ;  /* 0x00030800014f7983 */ /* 0x000f280000300800 */
[----:B------:R0:W-:Y:S04]  /*42660*/  STL.64 [R1+0x1c0], R6 ;  /* 0x0001c00601007387 */ /* 0x0001e80000100a00 */
[----:B------:R1:W-:Y:S04]  /*42670*/  STL.64 [R1+0x1b8], R2 ;  /* 0x0001b80201007387 */ /* 0x0003e80000100a00 */
[----:B------:R1:W-:Y:S01]  /*42680*/  STL.64 [R1+0xd98], R8 ;  /* 0x000d980801007387 */ /* 0x0003e20000100a00 */
[----:B------:R-:W-:-:S04]  /*42690*/  IMAD.WIDE R10, R72, 0x2, R4 ;  /* 0x00000002480a7825 */ /* 0x000fc800078e0204 */
[----:B0-----:R-:W-:-:S04]  /*426a0*/  IMAD.WIDE R6, R74, 0x2, R4 ;  /* 0x000000024a067825 */ /* 0x001fc800078e0204 */
[--C-:B-1----:R-:W-:Y:S01]  /*426b0*/  IMAD.WIDE R2, R72, 0x2, R90.reuse ;  /* 0x0000000248027825 */ /* 0x102fe200078e025a */
[----:B------:R-:W4:Y:S03]  /*426c0*/  LDL.LU R74, [R1+0xe20] ;  /* 0x000e2000014a7983 */ /* 0x000f260000300800 */
[C---:B------:R-:W-:Y:S01]  /*426d0*/  IMAD.WIDE R8, R76.reuse, 0x2, R90 ;  /* 0x000000024c087825 */ /* 0x040fe200078e025a */
[----:B------:R0:W-:Y:S04]  /*426e0*/  STL.64 [R1+0xda0], R6 ;  /* 0x000da00601007387 */ /* 0x0001e80000100a00 */
[----:B------:R1:W-:Y:S04]  /*426f0*/  STL.64 [R1+0x1b0], R2 ;  /* 0x0001b00201007387 */ /* 0x0003e80000100a00 */
[----:B------:R-:W-:Y:S01]  /*42700*/  STL.64 [R1+0xdb8], R8 ;  /* 0x000db80801007387 */ /* 0x000fe20000100a00 */
[----:B0-----:R-:W-:-:S04]  /*42710*/  IMAD.WIDE R6, R76, 0x2, R4 ;  /* 0x000000024c067825 */ /* 0x001fc800078e0204 */
[C---:B-1----:R-:W-:Y:S01]  /*42720*/  IMAD.WIDE R2, R73.reuse, 0x2, R90 ;  /* 0x0000000249027825 */ /* 0x042fe200078e025a */
[----:B------:R-:W4:Y:S04]  /*42730*/  LDL.LU R76, [R1+0xe38] ;  /* 0x000e3800014c7983 */ /* 0x000f280000300800 */
[----:B------:R-:W-:Y:S04]  /*42740*/  STL.64 [R1+0xdc0], R6 ;  /* 0x000dc00601007387 */ /* 0x000fe80000100a00 */
[----:B------:R-:W-:Y:S04]  /*42750*/  STL.64 [R1+0x1a8], R10 ;  /* 0x0001a80a01007387 */ /* 0x000fe80000100a00 */
[----:B------:R0:W-:Y:S04]  /*42760*/  STL.64 [R1+0x1a0], R2 ;  /* 0x0001a00201007387 */ /* 0x0001e80000100a00 */
[----:B------:R-:W-:Y:S01]  /*42770*/  STL.64 [R1+0x45b8], R10 ;  /* 0x0045b80a01007387 */ /* 0x000fe20000100a00 */
[----:B0-----:R-:W-:-:S05]  /*42780*/  IMAD.WIDE R2, R73, 0x2, R4 ;  /* 0x0000000249027825 */ /* 0x001fca00078e0204 */
[----:B------:R-:W-:Y:S01]  /*42790*/  STL.64 [R1+0x198], R2 ;  /* 0x0001980201007387 */ /* 0x000fe20000100a00 */
[----:B------:R-:W-:-:S04]  /*427a0*/  IMAD.WIDE R28, R77, 0x2, R90 ;  /* 0x000000024d1c7825 */ /* 0x000fc800078e025a */
[----:B------:R-:W-:Y:S02]  /*427b0*/  IMAD.WIDE R6, R77, 0x2, R4 ;  /* 0x000000024d067825 */ /* 0x000fe400078e0204 */
[----:B------:R-:W4:Y:S04]  /*427c0*/  LDL.LU R77, [R1+0xe40] ;  /* 0x000e4000014d7983 */ /* 0x000f280000300800 */
[----:B------:R-:W-:Y:S04]  /*427d0*/  STL.64 [R1+0xdd8], R28 ;  /* 0x000dd81c01007387 */ /* 0x000fe80000100a00 */
[----:B------:R-:W-:Y:S04]  /*427e0*/  STL.64 [R1+0x45c8], R28 ;  /* 0x0045c81c01007387 */ /* 0x000fe80000100a00 */
[----:B------:R-:W-:Y:S01]  /*427f0*/  STL.64 [R1+0xde0], R6 ;  /* 0x000de00601007387 */ /* 0x000fe20000100a00 */
[----:B------:R-:W-:-:S04]  /*42800*/  IMAD.WIDE R42, R82, 0x2, R90 ;  /* 0x00000002522a7825 */ /* 0x000fc800078e025a */
[----:B------:R-:W-:Y:S01]  /*42810*/  IMAD.WIDE R80, R82, 0x2, R4 ;  /* 0x0000000252507825 */ /* 0x000fe200078e0204 */
[----:B------:R-:W-:Y:S04]  /*42820*/  STL.64 [R1+0x45d0], R6 ;  /* 0x0045d00601007387 */ /* 0x000fe80000100a00 */
[----:B------:R-:W4:Y:S01]  /*42830*/  LDL.LU R82, [R1+0xe50] ;  /* 0x000e500001527983 */ /* 0x000f220000300800 */
[----:B--2---:R-:W-:-:S04]  /*42840*/  IMAD.WIDE R44, R83, 0x2, R90 ;  /* 0x00000002532c7825 */ /* 0x004fc800078e025a */
[----:B------:R-:W-:Y:S02]  /*42850*/  IMAD.WIDE R14, R83, 0x2, R4 ;  /* 0x00000002530e7825 */ /* 0x000fe400078e0204 */
[----:B------:R-:W2:Y:S04]  /*42860*/  LDL.LU R83, [R1+0xe58] ;  /* 0x000e580001537983 */ /* 0x000ea80000300800 */
[----:B------:R-:W-:Y:S04]  /*42870*/  STL.64 [R1+0x190], R42 ;  /* 0x0001902a01007387 */ /* 0x000fe80000100a00 */
[----:B------:R-:W-:Y:S04]  /*42880*/  STL.64 [R1+0x45d8], R42 ;  /* 0x0045d82a01007387 */ /* 0x000fe80000100a00 */
[----:B------:R-:W-:Y:S04]  /*42890*/  STL.64 [R1+0x188], R80 ;  /* 0x0001885001007387 */ /* 0x000fe80000100a00 */
[----:B------:R-:W-:Y:S01]  /*428a0*/  STL.64 [R1+0x45e0], R80 ;  /* 0x0045e05001007387 */ /* 0x000fe20000100a00 */
[----:B---3--:R-:W-:-:S04]  /*428b0*/  IMAD.WIDE R40, R75, 0x2, R90 ;  /* 0x000000024b287825 */ /* 0x008fc800078e025a */
[----:B------:R-:W-:Y:S02]  /*428c0*/  IMAD.WIDE R12, R75, 0x2, R4 ;  /* 0x000000024b0c7825 */ /* 0x000fe400078e0204 */
[----:B------:R-:W3:Y:S04]  /*428d0*/  LDL.LU R75, [R1+0xe68] ;  /* 0x000e6800014b7983 */ /* 0x000ee80000300800 */
[----:B------:R-:W-:Y:S04]  /*428e0*/  STL.64 [R1+0xdf8], R44 ;  /* 0x000df82c01007387 */ /* 0x000fe80000100a00 */
[----:B------:R-:W-:Y:S04]  /*428f0*/  STL.64 [R1+0x45f0], R44 ;  /* 0x0045f02c01007387 */ /* 0x000fe80000100a00 */
[----:B------:R-:W-:Y:S04]  /*42900*/  STL.64 [R1+0xe00], R14 ;  /* 0x000e000e01007387 */ /* 0x000fe80000100a00 */
[----:B------:R-:W-:Y:S04]  /*42910*/  STL.64 [R1+0x4600], R14 ;  /* 0x0046000e01007387 */ /* 0x000fe80000100a00 */
[----:B------:R-:W3:Y:S04]  /*42920*/  LDL.LU R71, [R1+0x138] ;  /* 0x0001380001477983 */ /* 0x000ee80000300800 */
[----:B------:R-:W-:Y:S04]  /*42930*/  STL.64 [R1+0x180], R40 ;  /* 0x0001802801007387 */ /* 0x000fe80000100a00 */
[----:B------:R-:W-:Y:S04]  /*42940*/  STL.64 [R1+0x4610], R40 ;  /* 0x0046102801007387 */ /* 0x000fe80000100a00 */
[----:B------:R-:W-:Y:S04]  /*42950*/  STL.64 [R1+0x178], R12 ;  /* 0x0001780c01007387 */ /* 0x000fe80000100a00 */
[----:B------:R-:W-:Y:S01]  /*42960*/  STL.64 [R1+0x4620], R12 ;  /* 0x0046200c01007387 */ /* 0x000fe20000100a00 */
[----:B----4-:R-:W-:-:S04]  /*42970*/  IMAD.WIDE R88, R74, 0x2, R90 ;  /* 0x000000024a587825 */ /* 0x010fc800078e025a */
[----:B------:R-:W-:Y:S01]  /*42980*/  IMAD.WIDE R24, R74, 0x2, R4 ;  /* 0x000000024a187825 */ /* 0x000fe200078e0204 */
[----:B------:R-:W-:Y:S04]  /*42990*/  STL.64 [R1+0xe18], R88 ;  /* 0x000e185801007387 */ /* 0x000fe80000100a00 */
[----:B------:R-:W-:Y:S04]  /*429a0*/  STL.64 [R1+0x4630], R88 ;  /* 0x0046305801007387 */ /* 0x000fe80000100a00 */
[----:B------:R-:W-:Y:S04]  /*429b0*/  STL.64 [R1+0xe20], R24 ;  /* 0x000e201801007387 */ /* 0x000fe80000100a00 */
[----:B------:R-:W-:Y:S01]  /*429c0*/  STL.64 [R1+0x4640], R24 ;  /* 0x0046401801007387 */ /* 0x000fe20000100a00 */
[----:B------:R-:W-:-:S04]  /*429d0*/  IMAD.WIDE R26, R76, 0x2, R90 ;  /* 0x000000024c1a7825 */ /* 0x000fc800078e025a */
[----:B------:R-:W-:Y:S01]  /*429e0*/  IMAD.WIDE R30, R76, 0x2, R4 ;  /* 0x000000024c1e7825 */ /* 0x000fe200078e0204 */
[----:B------:R-:W-:Y:S04]  /*429f0*/  STL.64 [R1+0x170], R26 ;  /* 0x0001701a01007387 */ /* 0x000fe80000100a00 */
[----:B------:R-:W-:Y:S04]  /*42a00*/  STL [R1+0x4658], R26 ;  /* 0x0046581a01007387 */ /* 0x000fe80000100800 */
[----:B------:R-:W-:Y:S04]  /*42a10*/  STL [R1+0x4648], R27 ;  /* 0x0046481b01007387 */ /* 0x000fe80000100800 */
[----:B------:R-:W-:Y:S04]  /*42a20*/  STL.64 [R1+0x168], R30 ;  /* 0x0001681e01007387 */ /* 0x000fe80000100a00 */
[----:B------:R-:W-:Y:S01]  /*42a30*/  STL.64 [R1+0x4650], R30 ;  /* 0x0046501e01007387 */ /* 0x000fe20000100a00 */
[----:B------:R-:W-:-:S04]  /*42a40*/  IMAD.WIDE R32, R77, 0x2, R90 ;  /* 0x000000024d207825 */ /* 0x000fc800078e025a */
[----:B------:R-:W-:Y:S01]  /*42a50*/  IMAD.WIDE R34, R77, 0x2, R4 ;  /* 0x000000024d227825 */ /* 0x000fe200078e0204 */
        /* <DEDUP_REMOVED lines=8> */
[----:B------:R0:W-:Y:S04]  /*42ae0*/  STL.64 [R1+0x4670], R36 ;  /* 0x0046702401007387 */ /* 0x0001e80000100a00 */
[----:B------:R-:W-:Y:S04]  /*42af0*/  STL.64 [R1+0x158], R38 ;  /* 0x0001582601007387 */ /* 0x000fe80000100a00 */
[----:B------:R1:W-:Y:S01]  /*42b00*/  STL.64 [R1+0x4680], R38 ;  /* 0x0046802601007387 */ /* 0x0003e20000100a00 */
[----:B--2---:R-:W-:-:S04]  /*42b10*/  IMAD.WIDE R86, R83, 0x2, R90 ;  /* 0x0000000253567825 */ /* 0x004fc800078e025a */
[----:B------:R-:W-:Y:S01]  /*42b20*/  IMAD.WIDE R82, R83, 0x2, R4 ;  /* 0x0000000253527825 */ /* 0x000fe200078e0204 */
[----:B------:R-:W-:Y:S04]  /*42b30*/  STL.64 [R1+0xe50], R86 ;  /* 0x000e505601007387 */ /* 0x000fe80000100a00 */
[----:B------:R-:W-:Y:S04]  /*42b40*/  STL [R1+0x4698], R86 ;  /* 0x0046985601007387 */ /* 0x000fe80000100800 */
[----:B------:R2:W-:Y:S04]  /*42b50*/  STL [R1+0x4688], R87 ;  /* 0x0046885701007387 */ /* 0x0005e80000100800 */
[----:B------:R-:W-:Y:S04]  /*42b60*/  STL.64 [R1+0xe58], R82 ;  /* 0x000e585201007387 */ /* 0x000fe80000100a00 */
[----:B------:R-:W-:Y:S04]  /*42b70*/  STL.64 [R1+0x4690], R82 ;  /* 0x0046905201007387 */ /* 0x000fe80000100a00 */
[----:B0-----:R-:W4:Y:S04]  /*42b80*/  LDL R36, [R1+0x310] ;  /* 0x0003100001247983 */ /* 0x001f280000100800 */
[----:B-1----:R-:W4:Y:S04]  /*42b90*/  LDL.64 R38, [R1+0x1ea0] ;  /* 0x001ea00001267983 */ /* 0x002f280000100a00 */
[----:B------:R-:W4:Y:S04]  /*42ba0*/  LDL R37, [R1+0x2fc] ;  /* 0x0002fc0001257983 */ /* 0x000f280000100800 */
[----:B------:R-:W4:Y:S04]  /*42bb0*/  LDL.64 R34, [R1+0x1e98] ;  /* 0x001e980001227983 */ /* 0x000f280000100a00 */
[----:B------:R-:W4:Y:S04]  /*42bc0*/  LDL R30, [R1+0x21e0] ;  /* 0x0021e000011e7983 */ /* 0x000f280000100800 */
[----:B--2---:R-:W2:Y:S04]  /*42bd0*/  LDL.64 R86, [R1+0x1ea8] ;  /* 0x001ea80001567983 */ /* 0x004ea80000100a00 */
[----:B------:R-:W2:Y:S04]  /*42be0*/  LDL.64 R32, [R1+0x1e90] ;  /* 0x001e900001207983 */ /* 0x000ea80000100a00 */
[----:B------:R-:W2:Y:S04]  /*42bf0*/  LDL R31, [R1+0x21dc] ;  /* 0x0021dc00011f7983 */ /* 0x000ea80000100800 */
        /* <DEDUP_REMOVED lines=31> */
[----:B------:R-:W2:Y:S01]  /*42df0*/  LDL R65, [R1+0x238c] ;  /* 0x00238c0001417983 */ /* 0x000ea20000100800 */
[----:B---3--:R-:W-:-:S03]  /*42e00*/  IMAD.WIDE R76, R75, 0x2, R90 ;  /* 0x000000024b4c7825 */ /* 0x008fc600078e025a */
[----:B------:R-:W3:Y:S04]  /*42e10*/  LDL.64 R92, [R1+0x1e08] ;  /* 0x001e0800015c7983 */ /* 0x000ee80000100a00 */
[----:B------:R-:W3:Y:S04]  /*42e20*/  LDL R21, [R1+0x254c] ;  /* 0x00254c0001157983 */ /* 0x000ee80000100800 */
[----:B------:R-:W3:Y:S04]  /*42e30*/  LDL.64 R16, [R1+0x1bc0] ;  /* 0x001bc00001107983 */ /* 0x000ee80000100a00 */
[----:B------:R-:W3:Y:S04]  /*42e40*/  LDL R0, [R1+0x2548] ;  /* 0x0025480001007983 */ /* 0x000ee80000100800 */
[----:B------:R-:W3:Y:S04]  /*42e50*/  LDL.64 R18, [R1+0x1bb8] ;  /* 0x001bb80001127983 */ /* 0x000ee80000100a00 */
[----:B------:R-:W3:Y:S04]  /*42e60*/  LDL R78, [R1+0x2704] ;  /* 0x00270400014e7983 */ /* 0x000ee80000100800 */
[----:B------:R-:W3:Y:S04]  /*42e70*/  LDL.64 R22, [R1+0x1bb0] ;  /* 0x001bb00001167983 */ /* 0x000ee80000100a00 */
[----:B------:R-:W3:Y:S04]  /*42e80*/  LDL R66, [R1+0x2700] ;  /* 0x0027000001427983 */ /* 0x000ee80000100800 */
[----:B------:R-:W3:Y:S04]  /*42e90*/  LDL.64 R8, [R1+0x1ba8] ;  /* 0x001ba80001087983 */ /* 0x000ee80000100a00 */
[----:B------:R-:W3:Y:S01]  /*42ea0*/  LDL R67, [R1+0x28bc] ;  /* 0x0028bc0001437983 */ /* 0x000ee20000100800 */
[----:B------:R-:W-:-:S04]  /*42eb0*/  IMAD.WIDE R72, R71, 0x2, R90 ;  /* 0x0000000247487825 */ /* 0x000fc800078e025a */
[----:B------:R-:W-:Y:S01]  /*42ec0*/  IMAD.WIDE R68, R79, 0x2, R90 ;  /* 0x000000024f447825 */ /* 0x000fe200078e025a */
[----:B----4-:R-:W4:Y:S04]  /*42ed0*/  @P0 LDG.E.U16 R37, desc[UR6][R38.64] ;  /* 0x0000000626250981 */ /* 0x010f28000c1e1500 */
[----:B--2---:R-:W2:Y:S01]  /*42ee0*/  @P4 LDG.E.U16 R36, desc[UR6][R86.64] ;  /* 0x0000000656244981 */ /* 0x004ea2000c1e1500 */
[----:B------:R-:W-:-:S03]  /*42ef0*/  IMAD.WIDE R74, R75, 0x2, R4 ;  /* 0x000000024b4a7825 */ /* 0x000fc600078e0204 */
[----:B------:R-:W-:Y:S04]  /*42f00*/  STL.64 [R1+0x46a0], R4 ;  /* 0x0046a00401007387 */ /* 0x000fe80000100a00 */
[----:B------:R-:W-:Y:S04]  /*42f10*/  STL.64 [R1+0x150], R76 ;  /* 0x0001504c01007387 */ /* 0x000fe80000100a00 */
[----:B------:R-:W-:Y:S04]  /*42f20*/  STL [R1+0x46b8], R76 ;  /* 0x0046b84c01007387 */ /* 0x000fe80000100800 */
[----:B------:R-:W-:Y:S01]  /*42f30*/  STL [R1+0x46a8], R77 ;  /* 0x0046a84d01007387 */ /* 0x000fe20000100800 */
[----:B------:R-:W-:-:S03]  /*42f40*/  IMAD.WIDE R70, R71, 0x2, R4 ;  /* 0x0000000247467825 */ /* 0x000fc600078e0204 */
[----:B------:R-:W-:Y:S04]  /*42f50*/  STL.64 [R1+0x46b0], R90 ;  /* 0x0046b05a01007387 */ /* 0x000fe80000100a00 */
[----:B------:R-:W-:Y:S04]  /*42f60*/  STL.64 [R1+0x148], R74 ;  /* 0x0001484a01007387 */ /* 0x000fe80000100a00 */
[----:B------:R-:W-:Y:S04]  /*42f70*/  STL.64 [R1+0x46c0], R74 ;  /* 0x0046c04a01007387 */ /* 0x000fe80000100a00 */
[----:B------:R-:W-:Y:S04]  /*42f80*/  STL.64 [R1+0xe68], R72 ;  /* 0x000e684801007387 */ /* 0x000fe80000100a00 */
[----:B------:R-:W-:Y:S04]  /*42f90*/  STL.64 [R1+0x46c8], R72 ;  /* 0x0046c84801007387 */ /* 0x000fe80000100a00 */
[----:B------:R-:W-:Y:S04]  /*42fa0*/  STL.64 [R1+0xe70], R70 ;  /* 0x000e704601007387 */ /* 0x000fe80000100a00 */
[----:B------:R0:W-:Y:S04]  /*42fb0*/  STL.64 [R1+0x4708], R70 ;  /* 0x0047084601007387 */ /* 0x0001e80000100a00 */
[----:B------:R-:W-:Y:S04]  /*42fc0*/  STL.64 [R1+0x140], R68 ;  /* 0x0001404401007387 */ /* 0x000fe80000100a00 */
[----:B------:R1:W-:Y:S04]  /*42fd0*/  STL.64 [R1+0x4718], R68 ;  /* 0x0047184401007387 */ /* 0x0003e80000100a00 */
[----:B------:R-:W4:Y:S04]  /*42fe0*/  @P4 LDG.E.U16 R30, desc[UR6][R34.64] ;  /* 0x00000006221e4981 */ /* 0x000f28000c1e1500 */
[----:B------:R-:W4:Y:S04]  /*42ff0*/  @P0 LDG.E.U16 R31, desc[UR6][R32.64] ;  /* 0x00000006201f0981 */ /* 0x000f28000c1e1500 */
[----:B------:R-:W4:Y:S04]  /*43000*/  @P4 LDG.E.U16 R88, desc[UR6][R26.64] ;  /* 0x000000061a584981 */ /* 0x000f28000c1e1500 */
[----:B------:R-:W4:Y:S04]  /*43010*/  @P0 LDG.E.U16 R89, desc[UR6][R24.64] ;  /* 0x0000000618590981 */ /* 0x000f28000c1e1500 */
[----:B------:R-:W4:Y:S04]  /*43020*/  @P4 LDG.E.U16 R14, desc[UR6][R12.64] ;  /* 0x000000060c0e4981 */ /* 0x000f28000c1e1500 */
[----:B------:R-:W4:Y:S04]  /*43030*/  @P0 LDG.E.U16 R15, desc[UR6][R40.64] ;  /* 0x00000006280f0981 */ /* 0x000f28000c1e1500 */
[----:B------:R-:W4:Y:S04]  /*43040*/  @P4 LDG.E.U16 R42, desc[UR6][R44.64] ;  /* 0x000000062c2a4981 */ /* 0x000f28000c1e1500 */
[----:B0-----:R-:W4:Y:S04]  /*43050*/  LDL R70, [R1+0x28b8] ;  /* 0x0028b80001467983 */ /* 0x001f280000100800 */
[----:B------:R-:W4:Y:S04]  /*43060*/  @P0 LDG.E.U16 R43, desc[UR6][R80.64] ;  /* 0x00000006502b0981 */ /* 0x000f28000c1e1500 */
        /* <DEDUP_REMOVED lines=10> */
[----:B---3--:R-:W3:Y:S04]  /*43110*/  @P4 LDG.E.U16 R21, desc[UR6][R92.64] ;  /* 0x000000065c154981 */ /* 0x008ee8000c1e1500 */
[----:B------:R-:W3:Y:S04]  /*43120*/  @P0 LDG.E.U16 R0, desc[UR6][R16.64] ;  /* 0x0000000610000981 */ /* 0x000ee8000c1e1500 */
[----:B------:R-:W3:Y:S04]  /*43130*/  @P4 LDG.E.U16 R78, desc[UR6][R18.64] ;  /* 0x00000006124e4981 */ /* 0x000ee8000c1e1500 */
[----:B------:R-:W3:Y:S04]  /*43140*/  @P0 LDG.E.U16 R66, desc[UR6][R22.64] ;  /* 0x0000000616420981 */ /* 0x000ee8000c1e1500 */
[----:B------:R-:W3:Y:S04]  /*43150*/  @P4 LDG.E.U16 R67, desc[UR6][R8.64] ;  /* 0x0000000608434981 */ /* 0x000ee8000c1e1500 */
[----:B--2---:R-:W-:Y:S04]  /*43160*/  @P4 STL [R1+0x310], R36 ;  /* 0x0003102401004387 */ /* 0x004fe80000100800 */
[----:B-1----:R-:W2:Y:S04]  /*43170*/  LDL.64 R68, [R1+0x1b98] ;  /* 0x001b980001447983 */ /* 0x002ea80000100a00 */
[----:B--2---:R0:W-:Y:S04]  /*43180*/  STL.64 [R1+0x4888], R68 ;  /* 0x0048884401007387 */ /* 0x0041e80000100a00 */
[----:B0-----:R-:W2:Y:S04]  /*43190*/  LDL.64 R68, [R1+0x1ba0] ;  /* 0x001ba00001447983 */ /* 0x001ea80000100a00 */
[----:B----4-:R0:W-:Y:S04]  /*431a0*/  @P0 STL [R1+0x2fc], R37 ;  /* 0x0002fc2501000387 */ /* 0x0101e80000100800 */
[----:B------:R-:W4:Y:S04]  /*431b0*/  LDL R71, [R1+0x2a6c] ;  /* 0x002a6c0001477983 */ /* 0x000f280000100800 */
[----:B------:R-:W2:Y:S04]  /*431c0*/  LDL.64 R72, [R1+0x1b90] ;  /* 0x001b900001487983 */ /* 0x000ea80000100a00 */
[----:B------:R-:W2:Y:S04]  /*431d0*/  LDL R90, [R1+0x2a68] ;  /* 0x002a6800015a7983 */ /* 0x000ea80000100800 */
[----:B------:R1:W-:Y:S04]  /*431e0*/  @P4 STL [R1+0x21e0], R30 ;  /* 0x0021e01e01004387 */ /* 0x0003e80000100800 */
[----:B------:R-:W2:Y:S04]  /*431f0*/  LDL.64 R74, [R1+0x1b88] ;  /* 0x001b8800014a7983 */ /* 0x000ea80000100a00 */
[----:B------:R-:W2:Y:S04]  /*43200*/  LDL R91, [R1+0x2f0] ;  /* 0x0002f000015b7983 */ /* 0x000ea80000100800 */
[----:B------:R-:W2:Y:S04]  /*43210*/  LDL.64 R76, [R1+0x1b80] ;  /* 0x001b8000014c7983 */ /* 0x000ea80000100a00 */
[----:B------:R0:W-:Y:S04]  /*43220*/  @P0 STL [R1+0x21dc], R31 ;  /* 0x0021dc1f01000387 */ /* 0x0001e80000100800 */
[----:B------:R-:W4:Y:S04]  /*43230*/  LDL R82, [R1+0x2ec] ;  /* 0x0002ec0001527983 */ /* 0x000f280000100800 */
[----:B------:R0:W-:Y:S04]  /*43240*/  @P4 STL [R1+0x2398], R88 ;  /* 0x0023985801004387 */ /* 0x0001e80000100800 */
[----:B------:R-:W4:Y:S04]  /*43250*/  LDL.64 R4, [R1+0x1b78] ;  /* 0x001b780001047983 */ /* 0x000f280000100a00 */
        /* <DEDUP_REMOVED lines=9> */
[----:B0-----:R-:W4:Y:S04]  /*432f0*/  LDL R37, [R1+0x2388] ;  /* 0x0023880001257983 */ /* 0x001f280000100800 */
[----:B------:R0:W-:Y:S04]  /*43300*/  @P4 STL [R1+0x28c4], R10 ;  /* 0x0028c40a01004387 */ /* 0x0001e80000100800 */
[----:B------:R-:W4:Y:S04]  /*43310*/  LDL.64 R34, [R1+0x1b60] ;  /* 0x001b600001227983 */ /* 0x000f280000100a00 */
[----:B------:R0:W-:Y:S04]  /*43320*/  @P0 STL [R1+0x28c0], R11 ;  /* 0x0028c00b01000387 */ /* 0x0001e80000100800 */
[----:B-1----:R-:W4:Y:S04]  /*43330*/  LDL R30, [R1+0x2384] ;  /* 0x00238400011e7983 */ /* 0x002f280000100800 */
        /* <DEDUP_REMOVED lines=16> */
[----:B---3--:R3:W-:Y:S04]  /*43440*/  @P4 STL [R1+0x254c], R21 ;  /* 0x00254c1501004387 */ /* 0x0087e80000100800 */
        /* <DEDUP_REMOVED lines=9> */
[----:B------:R-:W4:Y:S04]  /*434e0*/  LDL R43, [R1+0x2a64] ;  /* 0x002a6400012b7983 */ /* 0x000f280000100800 */
[----:B------:R-:W4:Y:S04]  /*434f0*/  LDL.64 R6, [R1+0x1b20] ;  /* 0x001b200001067983 */ /* 0x000f280000100a00 */
[----:B0-----:R-:W4:Y:S04]  /*43500*/  LDL R10, [R1+0x2a60] ;  /* 0x002a6000010a7983 */ /* 0x001f280000100800 */
[----:B------:R-:W4:Y:S04]  /*43510*/  LDL.64 R28, [R1+0x1b18] ;  /* 0x001b1800011c7983 */ /* 0x000f280000100a00 */
[----:B------:R-:W4:Y:S04]  /*43520*/  LDL R11, [R1+0x2e8] ;  /* 0x0002e800010b7983 */ /* 0x000f280000100800 */
[----:B------:R-:W4:Y:S04]  /*43530*/  LDL.64 R48, [R1+0x1b10] ;  /* 0x001b100001307983 */ /* 0x000f280000100a00 */
[----:B-1----:R-:W4:Y:S04]  /*43540*/  LDL R84, [R1+0x2e4] ;  /* 0x0002e40001547983 */ /* 0x002f280000100800 */
[----:B------:R-:W4:Y:S04]  /*43550*/  LDL.64 R2, [R1+0x1b08] ;  /* 0x001b080001027983 */ /* 0x000f280000100a00 */
[----:B------:R-:W4:Y:S04]  /*43560*/  LDL R85, [R1+0x354] ;  /* 0x0003540001557983 */ /* 0x000f280000100800 */
        /* <DEDUP_REMOVED lines=13> */
[----:B---3--:R-:W3:Y:S04]  /*43640*/  LDL R21, [R1+0x26f0] ;  /* 0x0026f00001157983 */ /* 0x008ee80000100800 */
        /* <DEDUP_REMOVED lines=8> */
[----:B--2---:R-:W2:Y:S04]  /*436d0*/  @P0 LDG.E.U16 R70, desc[UR6][R68.64] ;  /* 0x0000000644460981 */ /* 0x004ea8000c1e1500 */
[----:B------:R-:W2:Y:S04]  /*436e0*/  @P0 LDG.E.U16 R90, desc[UR6][R72.64] ;  /* 0x00000006485a0981 */ /* 0x000ea8000c1e1500 */
[----:B------:R-:W2:Y:S04]  /*436f0*/  @P4 LDG.E.U16 R91, desc[UR6][R74.64] ;  /* 0x000000064a5b4981 */ /* 0x000ea8000c1e1500 */
[----:B------:R-:W2:Y:S04]  /*43700*/  LDL.LU.64 R68, [R1+0x4888] ;  /* 0x0048880001447983 */ /* 0x000ea80000300a00 */
[----:B----4-:R-:W4:Y:S04]  /*43710*/  @P0 LDG.E.U16 R82, desc[UR6][R76.64] ;  /* 0x000000064c520981 */ /* 0x010f28000c1e1500 */
        /* <DEDUP_REMOVED lines=26> */
[----:B--2---:R0:W-:Y:S04]  /*438c0*/  @P0 STL [R1+0x28b8], R70 ;  /* 0x0028b84601000387 */ /* 0x0041e80000100800 */
[----:B------:R-:W2:Y:S04]  /*438d0*/  @P4 LDG.E.U16 R71, desc[UR6][R68.64] ;  /* 0x0000000644474981 */ /* 0x000ea8000c1e1500 */
[----:B0-----:R-:W3:Y:S04]  /*438e0*/  LDL R70, [R1+0x2e0] ;  /* 0x0002e00001467983 */ /* 0x001ee80000100800 */
[----:B------:R-:W3:Y:S04]  /*438f0*/  LDL.64 R68, [R1+0x1aa0] ;  /* 0x001aa00001447983 */ /* 0x000ee80000100a00 */
[----:B--2---:R-:W-:Y:S04]  /*43900*/  @P4 STL [R1+0x2a6c], R71 ;  /* 0x002a6c4701004387 */ /* 0x004fe80000100800 */
[----:B---3--:R0:W-:Y:S04]  /*43910*/  STL.64 [R1+0x4880], R68 ;  /* 0x0048804401007387 */ /* 0x0081e80000100a00 */
[----:B------:R1:W-:Y:S04]  /*43920*/  @P0 STL [R1+0x2a68], R90 ;  /* 0x002a685a01000387 */ /* 0x0003e80000100800 */
[----:B0-----:R-:W2:Y:S04]  /*43930*/  LDL.64 R68, [R1+0x1aa8] ;  /* 0x001aa80001447983 */ /* 0x001ea80000100a00 */
[----:B------:R0:W-:Y:S04]  /*43940*/  @P4 STL [R1+0x2f0], R91 ;  /* 0x0002f05b01004387 */ /* 0x0001e80000100800 */
[----:B------:R-:W3:Y:S04]  /*43950*/  LDL R71, [R1+0x2dc] ;  /* 0x0002dc0001477983 */ /* 0x000ee80000100800 */
[----:B----4-:R4:W-:Y:S04]  /*43960*/  @P0 STL [R1+0x2ec], R82 ;  /* 0x0002ec5201000387 */ /* 0x0109e80000100800 */
[----:B------:R-:W2:Y:S04]  /*43970*/  LDL.64 R72, [R1+0x1a98] ;  /* 0x001a980001487983 */ /* 0x000ea80000100a00 */
[----:B------:R0:W-:Y:S04]  /*43980*/  @P4 STL [R1+0x35c], R83 ;  /* 0x00035c5301004387 */ /* 0x0001e80000100800 */
[----:B-1----:R-:W2:Y:S04]  /*43990*/  LDL R90, [R1+0x33c] ;  /* 0x00033c00015a7983 */ /* 0x002ea80000100800 */
[----:B------:R1:W-:Y:S04]  /*439a0*/  @P0 STL [R1+0x358], R36 ;  /* 0x0003582401000387 */ /* 0x0003e80000100800 */
[----:B------:R-:W2:Y:S04]  /*439b0*/  LDL.64 R74, [R1+0x1a90] ;  /* 0x001a9000014a7983 */ /* 0x000ea80000100a00 */
[----:B------:R1:W-:Y:S04]  /*439c0*/  @P4 STL [R1+0x2388], R37 ;  /* 0x0023882501004387 */ /* 0x0003e80000100800 */
[----:B0-----:R-:W2:Y:S04]  /*439d0*/  LDL R91, [R1+0x338] ;  /* 0x00033800015b7983 */ /* 0x001ea80000100800 */
[----:B------:R0:W-:Y:S04]  /*439e0*/  @P0 STL [R1+0x2384], R30 ;  /* 0x0023841e01000387 */ /* 0x0001e80000100800 */
[----:B------:R-:W2:Y:S04]  /*439f0*/  LDL.64 R76, [R1+0x1a88] ;  /* 0x001a8800014c7983 */ /* 0x000ea80000100a00 */
[----:B------:R0:W-:Y:S04]  /*43a00*/  @P4 STL [R1+0x2544], R31 ;  /* 0x0025441f01004387 */ /* 0x0001e80000100800 */
[----:B----4-:R-:W4:Y:S04]  /*43a10*/  LDL R82, [R1+0x2378] ;  /* 0x0023780001527983 */ /* 0x010f280000100800 */
[----:B------:R0:W-:Y:S04]  /*43a20*/  @P0 STL [R1+0x2540], R88 ;  /* 0x0025405801000387 */ /* 0x0001e80000100800 */
[----:B------:R-:W3:Y:S04]  /*43a30*/  LDL.64 R4, [R1+0x1a80] ;  /* 0x001a800001047983 */ /* 0x000ee80000100a00 */
[----:B------:R0:W-:Y:S04]  /*43a40*/  @P4 STL [R1+0x26fc], R89 ;  /* 0x0026fc5901004387 */ /* 0x0001e80000100800 */
[----:B------:R-:W3:Y:S04]  /*43a50*/  LDL R83, [R1+0x2374] ;  /* 0x0023740001537983 */ /* 0x000ee80000100800 */
[----:B------:R0:W-:Y:S04]  /*43a60*/  @P0 STL [R1+0x26f8], R14 ;  /* 0x0026f80e01000387 */ /* 0x0001e80000100800 */
[----:B------:R-:W3:Y:S04]  /*43a70*/  LDL.64 R86, [R1+0x1a78] ;  /* 0x001a780001567983 */ /* 0x000ee80000100a00 */
[----:B------:R0:W-:Y:S04]  /*43a80*/  @P4 STL [R1+0x28b4], R15 ;  /* 0x0028b40f01004387 */ /* 0x0001e80000100800 */
[----:B-1----:R-:W3:Y:S04]  /*43a90*/  LDL R36, [R1+0x2534] ;  /* 0x0025340001247983 */ /* 0x002ee80000100800 */
[----:B------:R1:W-:Y:S04]  /*43aa0*/  @P0 STL [R1+0x28b0], R42 ;  /* 0x0028b02a01000387 */ /* 0x0003e80000100800 */
[----:B------:R-:W3:Y:S04]  /*43ab0*/  LDL.64 R38, [R1+0x1a70] ;  /* 0x001a700001267983 */ /* 0x000ee80000100a00 */
[----:B------:R0:W-:Y:S04]  /*43ac0*/  @P4 STL [R1+0x2a64], R43 ;  /* 0x002a642b01004387 */ /* 0x0001e80000100800 */
[----:B------:R-:W3:Y:S04]  /*43ad0*/  LDL R37, [R1+0x2530] ;  /* 0x0025300001257983 */ /* 0x000ee80000100800 */
[----:B------:R0:W-:Y:S04]  /*43ae0*/  @P0 STL [R1+0x2a60], R10 ;  /* 0x002a600a01000387 */ /* 0x0001e80000100800 */
[----:B------:R-:W3:Y:S04]  /*43af0*/  LDL.64 R34, [R1+0x1a68] ;  /* 0x001a680001227983 */ /* 0x000ee80000100a00 */
[----:B------:R1:W-:Y:S04]  /*43b00*/  @P4 STL [R1+0x2e8], R11 ;  /* 0x0002e80b01004387 */ /* 0x0003e80000100800 */
[----:B0-----:R-:W3:Y:S04]  /*43b10*/  LDL R30, [R1+0x26ec] ;  /* 0x0026ec00011e7983 */ /* 0x001ee80000100800 */
[----:B------:R0:W-:Y:S04]  /*43b20*/  @P0 STL [R1+0x2e4], R84 ;  /* 0x0002e45401000387 */ /* 0x0001e80000100800 */
[----:B------:R-:W3:Y:S04]  /*43b30*/  LDL.64 R32, [R1+0x1a60] ;  /* 0x001a600001207983 */ /* 0x000ee80000100a00 */
[----:B------:R0:W-:Y:S04]  /*43b40*/  @P4 STL [R1+0x354], R85 ;  /* 0x0003545501004387 */ /* 0x0001e80000100800 */
[----:B------:R-:W3:Y:S04]  /*43b50*/  LDL R31, [R1+0x26e8] ;  /* 0x0026e800011f7983 */ /* 0x000ee80000100800 */
        /* <DEDUP_REMOVED lines=22> */
[----:B------:R-:W3:Y:S04]  /*43cc0*/  LDL R43, [R1+0x2d4] ;  /* 0x0002d400012b7983 */ /* 0x000ee80000100800 */
[----:B------:R-:W3:Y:S04]  /*43cd0*/  LDL.64 R6, [R1+0x1a28] ;  /* 0x001a280001067983 */ /* 0x000ee80000100a00 */
[----:B------:R-:W3:Y:S04]  /*43ce0*/  LDL R10, [R1+0x334] ;  /* 0x00033400010a7983 */ /* 0x000ee80000100800 */
[----:B------:R-:W3:Y:S04]  /*43cf0*/  LDL.64 R28, [R1+0x1a20] ;  /* 0x001a2000011c7983 */ /* 0x000ee80000100a00 */
[----:B------:R-:W3:Y:S04]  /*43d00*/  LDL R11, [R1+0x330] ;  /* 0x00033000010b7983 */ /* 0x000ee80000100800 */
[----:B------:R-:W3:Y:S04]  /*43d10*/  LDL.64 R48, [R1+0x1a18] ;  /* 0x001a180001307983 */ /* 0x000ee80000100a00 */
[----:B0-----:R-:W3:Y:S04]  /*43d20*/  LDL R84, [R1+0x2370] ;  /* 0x0023700001547983 */ /* 0x001ee80000100800 */
        /* <DEDUP_REMOVED lines=23> */
[----:B-1----:R-:W3:Y:S04]  /*43ea0*/  LDL R67, [R1+0x32c] ;  /* 0x00032c0001437983 */ /* 0x002ee80000100800 */
[----:B--2---:R-:W2:Y:S04]  /*43eb0*/  @P4 LDG.E.U16 R70, desc[UR6][R68.64] ;  /* 0x0000000644464981 */ /* 0x004ea8000c1e1500 */
[----:B------:R-:W2:Y:S04]  /*43ec0*/  @P4 LDG.E.U16 R90, desc[UR6][R72.64] ;  /* 0x00000006485a4981 */ /* 0x000ea8000c1e1500 */
[----:B------:R-:W2:Y:S04]  /*43ed0*/  LDL.LU.64 R68, [R1+0x4880] ;  /* 0x0048800001447983 */ /* 0x000ea80000300a00 */
[----:B------:R-:W2:Y:S04]  /*43ee0*/  @P0 LDG.E.U16 R91, desc[UR6][R74.64] ;  /* 0x000000064a5b0981 */ /* 0x000ea8000c1e1500 */
[----:B----4-:R-:W4:Y:S04]  /*43ef0*/  @P4 LDG.E.U16 R82, desc[UR6][R76.64] ;  /* 0x000000064c524981 */ /* 0x010f28000c1e1500 */
[----:B---3--:R-:W3:Y:S04]  /*43f00*/  @P0 LDG.E.U16 R83, desc[UR6][R4.64] ;  /* 0x0000000604530981 */ /* 0x008ee8000c1e1500 */
[----:B------:R-:W3:Y:S04]  /*43f10*/  @P4 LDG.E.U16 R36, desc[UR6][R86.64] ;  /* 0x0000000656244981 */ /* 0x000ee8000c1e1500 */
        /* <DEDUP_REMOVED lines=1532> */
[----:B------:R-:W4:Y:S04]  /*49ee0*/  @P0 LDG.E.U16 R0, desc[UR6][R16.64] ;  /* 0x0000000610000981 */ /* 0x000f28000c1e1500 */
[----:B------:R-:W4:Y:S04]  /*49ef0*/  @P4 LDG.E.U16 R78, desc[UR6][R18.64] ;  /* 0x00000006124e4981 */ /* 0x000f28000c1e1500 */
[----:B------:R-:W4:Y:S04]  /*49f00*/  @P0 LDG.E.U16 R66, desc[UR6][R22.64] ;  /* 0x0000000616420981 */ /* 0x000f28000c1e1500 */
[----:B------:R-:W4:Y:S04]  /*49f10*/  @P4 LDG.E.U16 R67, desc[UR6][R8.64] ;  /* 0x0000000608434981 */ /* 0x000f28000c1e1500 */
[----:B------:R-:W4:Y:S04]  /*49f20*/  LDL.64 R18, [R1+0xd90] ;  /* 0x000d900001127983 */ /* 0x000f280000100a00 */
[----:B--2---:R-:W2:Y:S04]  /*49f30*/  @P0 LDG.E.U16 R71, desc[UR6][R68.64] ;  /* 0x0000000644470981 */ /* 0x004ea8000c1e1500 */
[----:B------:R-:W-:Y:S04]  /*49f40*/  @P4 STL [R1+0x261c], R70 ;  /* 0x00261c4601004387 */ /* 0x000fe80000100800 */
[----:B---3--:R0:W-:Y:S04]  /*49f50*/  @P4 STL [R1+0x2454], R21 ;  /* 0x0024541501004387 */ /* 0x0081e80000100800 */
[----:B--2---:R1:W-:Y:S04]  /*49f60*/  @P0 STL [R1+0x2618], R71 ;  /* 0x0026184701000387 */ /* 0x0043e80000100800 */
[----:B0-----:R-:W2:Y:S04]  /*49f70*/  LDL R21, [R1+0x27c0] ;  /* 0x0027c00001157983 */ /* 0x001ea80000100800 */
[----:B------:R-:W-:Y:S04]  /*49f80*/  @P4 STL [R1+0x27d4], R90 ;  /* 0x0027d45a01004387 */ /* 0x000fe80000100800 */
[----:B------:R-:W3:Y:S04]  /*49f90*/  LDL.64 R22, [R1+0xd88] ;  /* 0x000d880001167983 */ /* 0x000ee80000100a00 */
[----:B------:R0:W-:Y:S04]  /*49fa0*/  @P0 STL [R1+0x27d0], R91 ;  /* 0x0027d05b01000387 */ /* 0x0001e80000100800 */
[----:B------:R-:W3:Y:S04]  /*49fb0*/  LDL R68, [R1+0x2974] ;  /* 0x0029740001447983 */ /* 0x000ee80000100800 */
[----:B----4-:R-:W-:Y:S04]  /*49fc0*/  @P4 STL [R1+0x2984], R82 ;  /* 0x0029845201004387 */ /* 0x010fe80000100800 */
[----:B------:R-:W4:Y:S04]  /*49fd0*/  LDL.64 R8, [R1+0xd70] ;  /* 0x000d700001087983 */ /* 0x000f280000100a00 */
[----:B------:R0:W-:Y:S04]  /*49fe0*/  @P0 STL [R1+0x2980], R83 ;  /* 0x0029805301000387 */ /* 0x0001e80000100800 */
[----:B------:R-:W4:Y:S04]  /*49ff0*/  LDL R69, [R1+0x2970] ;  /* 0x0029700001457983 */ /* 0x000f280000100800 */
[----:B------:R-:W-:Y:S04]  /*4a000*/  @P4 STL [R1+0xe8], R36 ;  /* 0x0000e82401004387 */ /* 0x000fe80000100800 */
[----:B-1----:R-:W3:Y:S04]  /*4a010*/  LDL.64 R70, [R1+0xd58] ;  /* 0x000d580001467983 */ /* 0x002ee80000100a00 */
[----:B------:R1:W-:Y:S04]  /*4a020*/  @P0 STL [R1+0xe4], R37 ;  /* 0x0000e42501000387 */ /* 0x0003e80000100800 */
[----:B------:R-:W3:Y:S04]  /*4a030*/  LDL R74, [R1+0xd8] ;  /* 0x0000d800014a7983 */ /* 0x000ee80000100800 */
[----:B------:R-:W-:Y:S04]  /*4a040*/  @P4 STL [R1+0x2128], R30 ;  /* 0x0021281e01004387 */ /* 0x000fe80000100800 */
[----:B------:R-:W3:Y:S04]  /*4a050*/  LDL.64 R72, [R1+0xd40] ;  /* 0x000d400001487983 */ /* 0x000ee80000100a00 */
[----:B------:R0:W-:Y:S04]  /*4a060*/  @P0 STL [R1+0x2124], R31 ;  /* 0x0021241f01000387 */ /* 0x0001e80000100800 */
[----:B------:R-:W3:Y:S04]  /*4a070*/  LDL R75, [R1+0xd4] ;  /* 0x0000d400014b7983 */ /* 0x000ee80000100800 */
[----:B------:R-:W-:Y:S04]  /*4a080*/  @P4 STL [R1+0x22a0], R88 ;  /* 0x0022a05801004387 */ /* 0x000fe80000100800 */
[----:B0-----:R-:W3:Y:S04]  /*4a090*/  LDL.64 R90, [R1+0xd38] ;  /* 0x000d3800015a7983 */ /* 0x001ee80000100a00 */
[----:B------:R0:W-:Y:S04]  /*4a0a0*/  @P0 STL [R1+0x229c], R89 ;  /* 0x00229c5901000387 */ /* 0x0001e80000100800 */
[----:B------:R-:W3:Y:S04]  /*4a0b0*/  LDL R4, [R1+0x2118] ;  /* 0x0021180001047983 */ /* 0x000ee80000100800 */
[----:B------:R-:W-:Y:S04]  /*4a0c0*/  @P4 STL [R1+0x245c], R14 ;  /* 0x00245c0e01004387 */ /* 0x000fe80000100800 */
[----:B------:R-:W3:Y:S04]  /*4a0d0*/  LDL.64 R76, [R1+0xd20] ;  /* 0x000d2000014c7983 */ /* 0x000ee80000100a00 */
        /* <DEDUP_REMOVED lines=11> */
[----:B-1----:R-:W3:Y:S04]  /*4a190*/  LDL.64 R36, [R1+0xcf8] ;  /* 0x000cf80001247983 */ /* 0x002ee80000100a00 */
[----:B------:R1:W-:Y:S04]  /*4a1a0*/  @P0 STL [R1+0x2978], R85 ;  /* 0x0029785501000387 */ /* 0x0003e80000100800 */
[----:B------:R-:W3:Y:S04]  /*4a1b0*/  LDL R32, [R1+0x244c] ;  /* 0x00244c0001207983 */ /* 0x000ee80000100800 */
[----:B--2---:R-:W2:Y:S04]  /*4a1c0*/  @P0 LDG.E.U16 R21, desc[UR6][R18.64] ;  /* 0x0000000612150981 */ /* 0x004ea8000c1e1500 */
[----:B------:R-:W-:Y:S04]  /*4a1d0*/  @P4 STL [R1+0xe0], R54 ;  /* 0x0000e03601004387 */ /* 0x000fe80000100800 */
[----:B------:R-:W2:Y:S04]  /*4a1e0*/  LDL.64 R34, [R1+0xce0] ;  /* 0x000ce00001227983 */ /* 0x000ea80000100a00 */
[----:B------:R0:W-:Y:S04]  /*4a1f0*/  @P0 STL [R1+0xdc], R55 ;  /* 0x0000dc3701000387 */ /* 0x0001e80000100800 */
[----:B------:R-:W2:Y:S04]  /*4a200*/  LDL R33, [R1+0x2448] ;  /* 0x0024480001217983 */ /* 0x000ea80000100800 */
        /* <DEDUP_REMOVED lines=8> */
[----:B0-----:R-:W2:Y:S04]  /*4a290*/  LDL.64 R88, [R1+0xcb8] ;  /* 0x000cb80001587983 */ /* 0x001ea80000100a00 */
[----:B------:R-:W2:Y:S04]  /*4a2a0*/  LDL R40, [R1+0x27bc] ;  /* 0x0027bc0001287983 */ /* 0x000ea80000100800 */
[----:B------:R0:W-:Y:S04]  /*4a2b0*/  @P0 STL [R1+0x2450], R0 ;  /* 0x0024500001000387 */ /* 0x0001e80000100800 */
[----:B------:R-:W2:Y:S04]  /*4a2c0*/  LDL.64 R12, [R1+0xca0] ;  /* 0x000ca000010c7983 */ /* 0x000ea80000100a00 */
[----:B------:R0:W-:Y:S04]  /*4a2d0*/  @P4 STL [R1+0x260c], R78 ;  /* 0x00260c4e01004387 */ /* 0x0001e80000100800 */
[----:B------:R-:W2:Y:S04]  /*4a2e0*/  LDL R41, [R1+0x27b8] ;  /* 0x0027b80001297983 */ /* 0x000ea80000100800 */
[----:B------:R0:W-:Y:S04]  /*4a2f0*/  @P0 STL [R1+0x2608], R66 ;  /* 0x0026084201000387 */ /* 0x0001e80000100800 */
[----:B------:R-:W2:Y:S04]  /*4a300*/  LDL.64 R14, [R1+0xc98] ;  /* 0x000c9800010e7983 */ /* 0x000ea80000100a00 */
[----:B------:R0:W-:Y:S04]  /*4a310*/  @P4 STL [R1+0x27c4], R67 ;  /* 0x0027c44301004387 */ /* 0x0001e80000100800 */
        /* <DEDUP_REMOVED lines=11> */
[----:B-1----:R-:W2:Y:S04]  /*4a3d0*/  LDL.64 R84, [R1+0xc28] ;  /* 0x000c280001547983 */ /* 0x002ea80000100a00 */
        /* <DEDUP_REMOVED lines=12> */
[----:B0-----:R-:W2:Y:S04]  /*4a4a0*/  LDL R0, [R1+0x27b4] ;  /* 0x0027b40001007983 */ /* 0x001ea80000100800 */
[----:B------:R-:W2:Y:S04]  /*4a4b0*/  LDL.64 R92, [R1+0xbb0] ;  /* 0x000bb000015c7983 */ /* 0x000ea80000100a00 */
[----:B------:R-:W2:Y:S04]  /*4a4c0*/  LDL R78, [R1+0x27b0] ;  /* 0x0027b000014e7983 */ /* 0x000ea80000100800 */
[----:B------:R-:W2:Y:S04]  /*4a4d0*/  LDL.64 R16, [R1+0xba8] ;  /* 0x000ba80001107983 */ /* 0x000ea80000100a00 */
[----:B------:R-:W2:Y:S04]  /*4a4e0*/  LDL R66, [R1+0x2964] ;  /* 0x0029640001427983 */ /* 0x000ea80000100800 */
[----:B------:R-:W2:Y:S04]  /*4a4f0*/  LDL R67, [R1+0x2960] ;  /* 0x0029600001437983 */ /* 0x000ea80000100800 */
[----:B------:R-:W2:Y:S04]  /*4a500*/  LDL.LU.64 R18, [R1+0x4818] ;  /* 0x0048180001127983 */ /* 0x000ea80000300a00 */
[----:B---3--:R-:W3:Y:S04]  /*4a510*/  @P4 LDG.E.U16 R68, desc[UR6][R22.64] ;  /* 0x0000000616444981 */ /* 0x008ee8000c1e1500 */
[----:B----4-:R-:W4:Y:S04]  /*4a520*/  @P0 LDG.E.U16 R69, desc[UR6][R8.64] ;  /* 0x0000000608450981 */ /* 0x010f28000c1e1500 */
        /* <DEDUP_REMOVED lines=9> */
[----:B------:R-:W2:Y:S04]  /*4a5c0*/  @P4 LDG.E.U16 R24, desc[UR6][R30.64] ;  /* 0x000000061e184981 */ /* 0x000ea8000c1e1500 */
[----:B0-----:R-:W2:Y:S04]  /*4a5d0*/  LDL.LU R21, [R1+0x4810] ;  /* 0x0048100001157983 */ /* 0x001ea80000300800 */
[----:B------:R-:W2:Y:S04]  /*4a5e0*/  LDL.LU.64 R22, [R1+0x4808] ;  /* 0x0048080001167983 */ /* 0x000ea80000300a00 */
[----:B------:R-:W2:Y:S04]  /*4a5f0*/  LDL.LU.64 R8, [R1+0x4800] ;  /* 0x0048000001087983 */ /* 0x000ea80000300a00 */
[----:B------:R-:W3:Y:S04]  /*4a600*/  @P0 LDG.E.U16 R25, desc[UR6][R26.64] ;  /* 0x000000061a190981 */ /* 0x000ee8000c1e1500 */
[----:B------:R-:W3:Y:S04]  /*4a610*/  @P4 LDG.E.U16 R40, desc[UR6][R88.64] ;  /* 0x0000000658284981 */ /* 0x000ee8000c1e1500 */
        /* <DEDUP_REMOVED lines=16> */
[----:B--2---:R-:W2:Y:S04]  /*4a720*/  @P0 LDG.E.U16 R67, desc[UR6][R8.64] ;  /* 0x0000000608430981 */ /* 0x004ea8000c1e1500 */
[----:B------:R-:W2:Y:S04]  /*4a730*/  LDL.LU R9, [R1+0x47f8] ;  /* 0x0047f80001097983 */ /* 0x000ea80000300800 */
[----:B---3--:R-:W-:Y:S04]  /*4a740*/  @P4 STL [R1+0x2974], R68 ;  /* 0x0029744401004387 */ /* 0x008fe80000100800 */
[----:B------:R-:W3:Y:S04]  /*4a750*/  LDL.64 R70, [R1+0x1be8] ;  /* 0x001be80001467983 */ /* 0x000ee80000100a00 */
[----:B------:R-:W3:Y:S04]  /*4a760*/  LDL.64 R72, [R1+0xb70] ;  /* 0x000b700001487983 */ /* 0x000ee80000100a00 */
[----:B----4-:R-:W-:Y:S04]  /*4a770*/  @P0 STL [R1+0x2970], R69 ;  /* 0x0029704501000387 */ /* 0x010fe80000100800 */
[----:B------:R-:W3:Y:S04]  /*4a780*/  LDL R90, [R1+0xb4] ;  /* 0x0000b400015a7983 */ /* 0x000ee80000100800 */
[----:B------:R-:W-:Y:S04]  /*4a790*/  @P4 STL [R1+0xd8], R74 ;  /* 0x0000d84a01004387 */ /* 0x000fe80000100800 */
[----:B------:R0:W-:Y:S04]  /*4a7a0*/  @P0 STL [R1+0xd4], R75 ;  /* 0x0000d44b01000387 */ /* 0x0001e80000100800 */
[----:B------:R-:W4:Y:S04]  /*4a7b0*/  LDL R91, [R1+0xb0] ;  /* 0x0000b000015b7983 */ /* 0x000f280000100800 */
[----:B0-----:R-:W4:Y:S04]  /*4a7c0*/  LDL.64 R74, [R1+0xb58] ;  /* 0x000b5800014a7983 */ /* 0x001f280000100a00 */
[----:B------:R0:W-:Y:S04]  /*4a7d0*/  @P4 STL [R1+0x2118], R4 ;  /* 0x0021180401004387 */ /* 0x0001e80000100800 */
[----:B------:R-:W3:Y:S04]  /*4a7e0*/  LDL.64 R76, [R1+0xb50] ;  /* 0x000b5000014c7983 */ /* 0x000ee80000100a00 */
[----:B------:R1:W-:Y:S04]  /*4a7f0*/  @P0 STL [R1+0x2114], R5 ;  /* 0x0021140501000387 */ /* 0x0003e80000100800 */
[----:B0-----:R-:W3:Y:S04]  /*4a800*/  LDL R4, [R1+0x2108] ;  /* 0x0021080001047983 */ /* 0x001ee80000100800 */
[----:B------:R0:W-:Y:S04]  /*4a810*/  @P4 STL [R1+0x2290], R38 ;  /* 0x0022902601004387 */ /* 0x0001e80000100800 */
[----:B-1----:R-:W3:Y:S04]  /*4a820*/  LDL R5, [R1+0x2104] ;  /* 0x0021040001057983 */ /* 0x002ee80000100800 */
[----:B------:R1:W-:Y:S04]  /*4a830*/  @P0 STL [R1+0x228c], R39 ;  /* 0x00228c2701000387 */ /* 0x0003e80000100800 */
[----:B------:R-:W3:Y:S04]  /*4a840*/  LDL.64 R82, [R1+0xb30] ;  /* 0x000b300001527983 */ /* 0x000ee80000100a00 */
[----:B------:R1:W-:Y:S04]  /*4a850*/  @P4 STL [R1+0x244c], R32 ;  /* 0x00244c2001004387 */ /* 0x0003e80000100800 */
[----:B0-----:R-:W3:Y:S04]  /*4a860*/  LDL R38, [R1+0x2280] ;  /* 0x0022800001267983 */ /* 0x001ee80000100800 */
[----:B------:R0:W-:Y:S04]  /*4a870*/  @P0 STL [R1+0x2448], R33 ;  /* 0x0024482101000387 */ /* 0x0001e80000100800 */
[----:B------:R-:W3:Y:S04]  /*4a880*/  LDL.64 R86, [R1+0xb18] ;  /* 0x000b180001567983 */ /* 0x000ee80000100a00 */
        /* <DEDUP_REMOVED lines=12> */
[----:B------:R-:W-:Y:S04]  /*4a950*/  @P4 STL [R1+0xcc], R28 ;  /* 0x0000cc1c01004387 */ /* 0x000fe80000100800 */
[----:B------:R-:W4:Y:S04]  /*4a960*/  LDL R24, [R1+0x25f4] ;  /* 0x0025f40001187983 */ /* 0x000f280000100800 */
[----:B------:R0:W-:Y:S04]  /*4a970*/  @P0 STL [R1+0xc8], R29 ;  /* 0x0000c81d01000387 */ /* 0x0001e80000100800 */
[----:B------:R-:W4:Y:S04]  /*4a980*/  LDL.64 R26, [R1+0xad8] ;  /* 0x000ad800011a7983 */ /* 0x000f280000100a00 */
[----:B------:R-:W-:Y:S04]  /*4a990*/  @P4 STL [R1+0x2110], R2 ;  /* 0x0021100201004387 */ /* 0x000fe80000100800 */
[----:B-1----:R-:W4:Y:S04]  /*4a9a0*/  LDL R25, [R1+0x25f0] ;  /* 0x0025f00001197983 */ /* 0x002f280000100800 */
[----:B------:R1:W-:Y:S04]  /*4a9b0*/  @P0 STL [R1+0x210c], R3 ;  /* 0x00210c0301000387 */ /* 0x0003e80000100800 */
[----:B------:R-:W4:Y:S04]  /*4a9c0*/  LDL.64 R88, [R1+0xad0] ;  /* 0x000ad00001587983 */ /* 0x000f280000100a00 */
[----:B------:R-:W-:Y:S04]  /*4a9d0*/  @P4 STL [R1+0x2288], R52 ;  /* 0x0022883401004387 */ /* 0x000fe80000100800 */
[----:B------:R-:W4:Y:S04]  /*4a9e0*/  LDL R40, [R1+0x27ac] ;  /* 0x0027ac0001287983 */ /* 0x000f280000100800 */
        /* <DEDUP_REMOVED lines=15> */
[----:B------:R-:W4:Y:S04]  /*4aae0*/  LDL.64 R6, [R1+0xa78] ;  /* 0x000a780001067983 */ /* 0x000f280000100a00 */
[----:B------:R-:W4:Y:S04]  /*4aaf0*/  LDL.64 R28, [R1+0xa70] ;  /* 0x000a7000011c7983 */ /* 0x000f280000100a00 */
[----:B--2---:R2:W-:Y:S04]  /*4ab00*/  @P0 STL [R1+0x2960], R67 ;  /* 0x0029604301000387 */ /* 0x0045e80000100800 */
[----:B------:R-:W4:Y:S04]  /*4ab10*/  LDL R49, [R1+0xac] ;  /* 0x0000ac0001317983 */ /* 0x000f280000100800 */
[----:B------:R-:W4:Y:S04]  /*4ab20*/  LDL.64 R10, [R1+0xa58] ;  /* 0x000a5800010a7983 */ /* 0x000f280000100a00 */
[----:B------:R-:W4:Y:S04]  /*4ab30*/  LDL R48, [R1+0xa8] ;  /* 0x0000a80001307983 */ /* 0x000f280000100800 */
[----:B-1----:R-:W4:Y:S04]  /*4ab40*/  LDL.64 R2, [R1+0xa50] ;  /* 0x000a500001027983 */ /* 0x002f280000100a00 */
        /* <DEDUP_REMOVED lines=14> */
[----:B0-----:R-:W4:Y:S04]  /*4ac30*/  LDL R78, [R1+0x25e8] ;  /* 0x0025e800014e7983 */ /* 0x001f280000100800 */
[----:B------:R-:W4:Y:S04]  /*4ac40*/  LDL.64 R92, [R1+0x9d0] ;  /* 0x0009d000015c7983 */ /* 0x000f280000100a00 */
[----:B------:R-:W4:Y:S04]  /*4ac50*/  LDL R8, [R1+0x27a4] ;  /* 0x0027a40001087983 */ /* 0x000f280000100800 */
[----:B------:R-:W4:Y:S04]  /*4ac60*/  LDL.64 R16, [R1+0x9b8] ;  /* 0x0009b80001107983 */ /* 0x000f280000100a00 */
[----:B------:R-:W4:Y:S04]  /*4ac70*/  LDL R66, [R1+0x27a0] ;  /* 0x0027a00001427983 */ /* 0x000f280000100800 */
[----:B--2---:R-:W2:Y:S04]  /*4ac80*/  LDL R67, [R1+0x2954] ;  /* 0x0029540001437983 */ /* 0x004ea80000100800 */
[----:B---3--:R-:W3:Y:S04]  /*4ac90*/  @P4 LDG.E.U16 R90, desc[UR6][R72.64] ;  /* 0x00000006485a4981 */ /* 0x008ee8000c1e1500 */
[----:B----4-:R-:W4:Y:S04]  /*4aca0*/  @P0 LDG.E.U16 R91, desc[UR6][R74.64] ;  /* 0x000000064a5b0981 */ /* 0x010f28000c1e1500 */
[----:B------:R-:W3:Y:S04]  /*4acb0*/  @P4 LDG.E.U16 R9, desc[UR6][R70.64] ;  /* 0x0000000646094981 */ /* 0x000ee8000c1e1500 */
[----:B------:R-:W3:Y:S04]  /*4acc0*/  @P4 LDG.E.U16 R4, desc[UR6][R76.64] ;  /* 0x000000064c044981 */ /* 0x000ee8000c1e1500 */
[----:B------:R-:W3:Y:S04]  /*4acd0*/  @P0 LDG.E.U16 R5, desc[UR6][R22.64] ;  /* 0x0000000616050981 */ /* 0x000ee8000c1e1500 */
[----:B------:R-:W3:Y:S04]  /*4ace0*/  LDL.LU.64 R22, [R1+0x47f0] ;  /* 0x0047f00001167983 */ /* 0x000ee80000300a00 */
        /* <DEDUP_REMOVED lines=23> */
[----:B---3--:R-:W3:Y:S04]  /*4ae60*/  @P4 LDG.E.U16 R23, desc[UR6][R42.64] ;  /* 0x000000062a174981 */ /* 0x008ee8000c1e1500 */
[----:B------:R-:W3:Y:S04]  /*4ae70*/  @P0 LDG.E.U16 R22, desc[UR6][R6.64] ;  /* 0x0000000606160981 */ /* 0x000ee8000c1e1500 */
[----:B---3--:R-:W-:Y:S04]  /*4ae80*/  STL.64 [R1+0x4720], R22 ;  /* 0x0047201601007387 */ /* 0x008fe80000100a00 */
[----:B------:R-:W3:Y:S04]  /*4ae90*/  LDL.LU.64 R20, [R1+0x47e8] ;  /* 0x0047e80001147983 */ /* 0x000ee80000300a00 */
[----:B------:R-:W-:Y:S04]  /*4aea0*/  @P4 STL [R1+0xb4], R90 ;  /* 0x0000b45a01004387 */ /* 0x000fe80000100800 */
[----:B------:R-:W3:Y:S04]  /*4aeb0*/  LDL.64 R68, [R1+0x998] ;  /* 0x0009980001447983 */ /* 0x000ee80000100a00 */
[----:B----4-:R0:W-:Y:S04]  /*4aec0*/  @P0 STL [R1+0xb0], R91 ;  /* 0x0000b05b01000387 */ /* 0x0101e80000100800 */
[----:B------:R-:W3:Y:S04]  /*4aed0*/  LDL R71, [R1+0x2950] ;  /* 0x0029500001477983 */ /* 0x000ee80000100800 */
[----:B------:R1:W-:Y:S04]  /*4aee0*/  @P4 STL [R1+0x2108], R4 ;  /* 0x0021080401004387 */ /* 0x0003e80000100800 */
[----:B------:R-:W4:Y:S04]  /*4aef0*/  LDL.64 R72, [R1+0x990] ;  /* 0x0009900001487983 */ /* 0x000f280000100a00 */
[----:B------:R-:W3:Y:S04]  /*4af00*/  LDL.64 R74, [R1+0x978] ;  /* 0x00097800014a7983 */ /* 0x000ee80000100a00 */
[----:B------:R1:W-:Y:S04]  /*4af10*/  @P0 STL [R1+0x2104], R5 ;  /* 0x0021040501000387 */ /* 0x0003e80000100800 */
[----:B0-----:R-:W4:Y:S04]  /*4af20*/  LDL.64 R90, [R1+0x970] ;  /* 0x00097000015a7983 */ /* 0x001f280000100a00 */
        /* <DEDUP_REMOVED lines=11> */
[----:B------:R-:W4:Y:S04]  /*4afe0*/  LDL R86, [R1+0x20f4] ;  /* 0x0020f40001567983 */ /* 0x000f280000100800 */
[----:B------:R-:W-:Y:S04]  /*4aff0*/  @P4 STL [R1+0x27ac], R40 ;  /* 0x0027ac2801004387 */ /* 0x000fe80000100800 */
[----:B0-----:R-:W4:Y:S04]  /*4b000*/  LDL.64 R38, [R1+0x930] ;  /* 0x0009300001267983 */ /* 0x001f280000100a00 */
[----:B------:R0:W-:Y:S04]  /*4b010*/  @P0 STL [R1+0x27a8], R41 ;  /* 0x0027a82901000387 */ /* 0x0001e80000100800 */
[----:B------:R-:W4:Y:S04]  /*4b020*/  LDL R35, [R1+0x2270] ;  /* 0x0022700001237983 */ /* 0x000f280000100800 */
[----:B------:R-:W-:Y:S04]  /*4b030*/  @P4 STL [R1+0x295c], R80 ;  /* 0x00295c5001004387 */ /* 0x000fe80000100800 */
[----:B------:R-:W4:Y:S04]  /*4b040*/  LDL.64 R36, [R1+0x918] ;  /* 0x0009180001247983 */ /* 0x000f280000100a00 */
[----:B------:R0:W-:Y:S04]  /*4b050*/  @P0 STL [R1+0x2958], R81 ;  /* 0x0029585101000387 */ /* 0x0001e80000100800 */
[----:B------:R-:W4:Y:S04]  /*4b060*/  LDL R34, [R1+0x226c] ;  /* 0x00226c0001227983 */ /* 0x000f280000100800 */
[----:B-1----:R-:W4:Y:S04]  /*4b070*/  LDL.64 R32, [R1+0x910] ;  /* 0x0009100001207983 */ /* 0x002f280000100a00 */
[----:B------:R-:W4:Y:S04]  /*4b080*/  LDL R27, [R1+0x242c] ;  /* 0x00242c00011b7983 */ /* 0x000f280000100800 */
[----:B------:R-:W4:Y:S04]  /*4b090*/  LDL.64 R30, [R1+0x8f8] ;  /* 0x0008f800011e7983 */ /* 0x000f280000100a00 */
[----:B------:R-:W-:Y:S04]  /*4b0a0*/  @P4 STL [R1+0xac], R49 ;  /* 0x0000ac3101004387 */ /* 0x000fe80000100800 */
[----:B------:R-:W4:Y:S04]  /*4b0b0*/  LDL R26, [R1+0x2428] ;  /* 0x00242800011a7983 */ /* 0x000f280000100800 */
[----:B------:R-:W-:Y:S04]  /*4b0c0*/  @P0 STL [R1+0xa8], R48 ;  /* 0x0000a83001000387 */ /* 0x000fe80000100800 */
[----:B------:R-:W4:Y:S04]  /*4b0d0*/  LDL.64 R24, [R1+0x8f0] ;  /* 0x0008f00001187983 */ /* 0x000f280000100a00 */
[----:B------:R-:W-:Y:S04]  /*4b0e0*/  @P4 STL [R1+0x2100], R51 ;  /* 0x0021003301004387 */ /* 0x000fe80000100800 */
[----:B------:R-:W4:Y:S04]  /*4b0f0*/  LDL R12, [R1+0x25e4] ;  /* 0x0025e400010c7983 */ /* 0x000f280000100800 */
[----:B------:R-:W-:Y:S04]  /*4b100*/  @P0 STL [R1+0x20fc], R50 ;  /* 0x0020fc3201000387 */ /* 0x000fe80000100800 */
[----:B------:R-:W4:Y:S04]  /*4b110*/  LDL.64 R88, [R1+0x8d8] ;  /* 0x0008d80001587983 */ /* 0x000f280000100a00 */
[----:B------:R-:W-:Y:S04]  /*4b120*/  @P4 STL [R1+0x2278], R46 ;  /* 0x0022782e01004387 */ /* 0x000fe80000100800 */
[----:B------:R-:W4:Y:S04]  /*4b130*/  LDL R13, [R1+0x25e0] ;  /* 0x0025e000010d7983 */ /* 0x000f280000100800 */
[----:B------:R1:W-:Y:S04]  /*4b140*/  @P0 STL [R1+0x2274], R47 ;  /* 0x0022742f01000387 */ /* 0x0003e80000100800 */
[----:B0-----:R-:W4:Y:S04]  /*4b150*/  LDL.64 R40, [R1+0x8d0] ;  /* 0x0008d00001287983 */ /* 0x001f280000100a00 */
        /* <DEDUP_REMOVED lines=12> */
[----:B------:R-:W4:Y:S04]  /*4b220*/  LDL R7, [R1+0x2948] ;  /* 0x0029480001077983 */ /* 0x000f280000100800 */
[----:B--2---:R0:W-:Y:S04]  /*4b230*/  @P4 STL [R1+0x2954], R67 ;  /* 0x0029544301004387 */ /* 0x0041e80000100800 */
[----:B------:R-:W2:Y:S04]  /*4b240*/  LDL.64 R52, [R1+0x838] ;  /* 0x0008380001347983 */ /* 0x000ea80000100a00 */
[----:B------:R-:W2:Y:S04]  /*4b250*/  LDL R55, [R1+0x20ec] ;  /* 0x0020ec0001377983 */ /* 0x000ea80000100800 */
[----:B------:R-:W2:Y:S04]  /*4b260*/  LDL.64 R16, [R1+0x7d0] ;  /* 0x0007d00001107983 */ /* 0x000ea80000100a00 */
[----:B-1----:R-:W2:Y:S04]  /*4b270*/  LDL.64 R46, [R1+0x830] ;  /* 0x00083000012e7983 */ /* 0x002ea80000100a00 */
[----:B------:R-:W2:Y:S04]  /*4b280*/  LDL R58, [R1+0x2268] ;  /* 0x00226800013a7983 */ /* 0x000ea80000100800 */
[----:B------:R-:W2:Y:S04]  /*4b290*/  LDL.64 R48, [R1+0x870] ;  /* 0x0008700001307983 */ /* 0x000ea80000100a00 */
[----:B------:R-:W2:Y:S04]  /*4b2a0*/  LDL R84, [R1+0x9c] ;  /* 0x00009c0001547983 */ /* 0x000ea80000100800 */
[----:B0-----:R-:W2:Y:S04]  /*4b2b0*/  LDL R67, [R1+0x2794] ;  /* 0x0027940001437983 */ /* 0x001ea80000100800 */
        /* <DEDUP_REMOVED lines=15> */
[----:B------:R-:W2:Y:S04]  /*4b3b0*/  LDL.64 R10, [R1+0x878] ;  /* 0x00087800010a7983 */ /* 0x000ea80000100a00 */
[----:B---3--:R-:W3:Y:S04]  /*4b3c0*/  @P0 LDG.E.U16 R71, desc[UR6][R68.64] ;  /* 0x0000000644470981 */ /* 0x008ee8000c1e1500 */
[----:B----4-:R-:W4:Y:S04]  /*4b3d0*/  @P4 LDG.E.U16 R21, desc[UR6][R72.64] ;  /* 0x0000000648154981 */ /* 0x010f28000c1e1500 */
[----:B------:R-:W4:Y:S04]  /*4b3e0*/  @P0 LDG.E.U16 R20, desc[UR6][R74.64] ;  /* 0x000000064a140981 */ /* 0x000f28000c1e1500 */
        /* <DEDUP_REMOVED lines=14> */
[----:B--2---:R-:W2:Y:S04]  /*4b4d0*/  @P0 LDG.E.U16 R55, desc[UR6][R52.64] ;  /* 0x0000000634370981 */ /* 0x004ea8000c1e1500 */
[----:B------:R-:W2:Y:S04]  /*4b4e0*/  @P4 LDG.E.U16 R58, desc[UR6][R46.64] ;  /* 0x000000062e3a4981 */ /* 0x000ea8000c1e1500 */
        /* <DEDUP_REMOVED lines=9> */
[----:B----4-:R0:W-:Y:S04]  /*4b580*/  STL.64 [R1+0x4728], R20 ;  /* 0x0047281401007387 */ /* 0x0101e80000100a00 */
[----:B------:R-:W4:Y:S04]  /*4b590*/  LDL.LU.64 R18, [R1+0x47e0] ;  /* 0x0047e00001127983 */ /* 0x000f280000300a00 */
[----:B---3--:R1:W-:Y:S04]  /*4b5a0*/  @P0 STL [R1+0x2950], R71 ;  /* 0x0029504701000387 */ /* 0x0083e80000100800 */
[----:B------:R-:W3:Y:S04]  /*4b5b0*/  LDL.64 R52, [R1+0x7b8] ;  /* 0x0007b80001347983 */ /* 0x000ee80000100a00 */
[----:B------:R-:W3:Y:S04]  /*4b5c0*/  LDL R16, [R1+0x2790] ;  /* 0x0027900001107983 */ /* 0x000ee80000100800 */
[----:B------:R-:W2:Y:S04]  /*4b5d0*/  LDL.64 R46, [R1+0x7b0] ;  /* 0x0007b000012e7983 */ /* 0x000ea80000100a00 */
[----:B------:R-:W2:Y:S04]  /*4b5e0*/  LDL R17, [R1+0x2944] ;  /* 0x0029440001117983 */ /* 0x000ea80000100800 */
[----:B------:R-:W-:Y:S04]  /*4b5f0*/  @P4 STL [R1+0xa4], R4 ;  /* 0x0000a40401004387 */ /* 0x000fe80000100800 */
[----:B------:R-:W2:Y:S04]  /*4b600*/  LDL R70, [R1+0x2940] ;  /* 0x0029400001467983 */ /* 0x000ea80000100800 */
[----:B------:R1:W-:Y:S04]  /*4b610*/  @P0 STL [R1+0xa0], R5 ;  /* 0x0000a00501000387 */ /* 0x0003e80000100800 */
[----:B0-----:R-:W2:Y:S04]  /*4b620*/  LDL.64 R20, [R1+0x790] ;  /* 0x0007900001147983 */ /* 0x001ea80000100a00 */
[----:B------:R-:W-:Y:S04]  /*4b630*/  @P4 STL [R1+0x20f8], R87 ;  /* 0x0020f85701004387 */ /* 0x000fe80000100800 */
[----:B------:R-:W2:Y:S04]  /*4b640*/  LDL.64 R22, [R1+0x778] ;  /* 0x0007780001167983 */ /* 0x000ea80000100a00 */
[----:B------:R-:W2:Y:S04]  /*4b650*/  LDL.64 R68, [R1+0x770] ;  /* 0x0007700001447983 */ /* 0x000ea80000100a00 */
[----:B------:R0:W-:Y:S04]  /*4b660*/  @P0 STL [R1+0x20f4], R86 ;  /* 0x0020f45601000387 */ /* 0x0001e80000100800 */
[----:B-1----:R-:W2:Y:S04]  /*4b670*/  LDL R71, [R1+0x94] ;  /* 0x0000940001477983 */ /* 0x002ea80000100800 */
        /* <DEDUP_REMOVED lines=10> */
[----:B----4-:R-:W4:Y:S04]  /*4b720*/  @P4 LDG.E.U16 R19, desc[UR6][R28.64] ;  /* 0x000000061c134981 */ /* 0x010f28000c1e1500 */
[----:B---3--:R-:W3:Y:S04]  /*4b730*/  @P0 LDG.E.U16 R16, desc[UR6][R52.64] ;  /* 0x0000000634100981 */ /* 0x008ee8000c1e1500 */
[----:B------:R-:W4:Y:S04]  /*4b740*/  @P0 LDG.E.U16 R18, desc[UR6][R10.64] ;  /* 0x000000060a120981 */ /* 0x000f28000c1e1500 */
[----:B--2---:R-:W2:Y:S04]  /*4b750*/  @P4 LDG.E.U16 R17, desc[UR6][R46.64] ;  /* 0x000000062e114981 */ /* 0x004ea8000c1e1500 */
[----:B------:R0:W-:Y:S04]  /*4b760*/  @P0 STL [R1+0x25e0], R13 ;  /* 0x0025e00d01000387 */ /* 0x0001e80000100800 */
[----:B------:R-:W2:Y:S04]  /*4b770*/  LDL R82, [R1+0x20e4] ;  /* 0x0020e40001527983 */ /* 0x000ea80000100800 */
[----:B------:R-:W-:Y:S04]  /*4b780*/  @P4 STL [R1+0x279c], R44 ;  /* 0x00279c2c01004387 */ /* 0x000fe80000100800 */
[----:B------:R-:W4:Y:S04]  /*4b790*/  LDL.64 R4, [R1+0x730] ;  /* 0x0007300001047983 */ /* 0x000f280000100a00 */
[----:B------:R0:W-:Y:S04]  /*4b7a0*/  @P0 STL [R1+0x2798], R45 ;  /* 0x0027982d01000387 */ /* 0x0001e80000100800 */
[----:B------:R-:W4:Y:S04]  /*4b7b0*/  LDL R83, [R1+0x2260] ;  /* 0x0022600001537983 */ /* 0x000f280000100800 */
[----:B------:R-:W-:Y:S04]  /*4b7c0*/  @P4 STL [R1+0x294c], R6 ;  /* 0x00294c0601004387 */ /* 0x000fe80000100800 */
[----:B0-----:R-:W4:Y:S04]  /*4b7d0*/  LDL.64 R86, [R1+0x718] ;  /* 0x0007180001567983 */ /* 0x001f280000100a00 */
[----:B------:R0:W-:Y:S04]  /*4b7e0*/  @P0 STL [R1+0x2948], R7 ;  /* 0x0029480701000387 */ /* 0x0001e80000100800 */
[----:B------:R-:W4:Y:S04]  /*4b7f0*/  LDL R36, [R1+0x225c] ;  /* 0x00225c0001247983 */ /* 0x000f280000100800 */
[----:B------:R-:W4:Y:S04]  /*4b800*/  LDL.64 R38, [R1+0x710] ;  /* 0x0007100001267983 */ /* 0x000f280000100a00 */
[----:B------:R-:W4:Y:S04]  /*4b810*/  LDL R37, [R1+0x241c] ;  /* 0x00241c0001257983 */ /* 0x000f280000100800 */
[----:B------:R0:W-:Y:S04]  /*4b820*/  @P4 STL [R1+0x9c], R84 ;  /* 0x00009c5401004387 */ /* 0x0001e80000100800 */
[----:B-1----:R-:W4:Y:S04]  /*4b830*/  LDL.64 R34, [R1+0x6f8] ;  /* 0x0006f80001227983 */ /* 0x002f280000100a00 */
[----:B------:R1:W-:Y:S04]  /*4b840*/  @P0 STL [R1+0x98], R85 ;  /* 0x0000985501000387 */ /* 0x0003e80000100800 */
[----:B------:R-:W4:Y:S04]  /*4b850*/  LDL R30, [R1+0x2418] ;  /* 0x00241800011e7983 */ /* 0x000f280000100800 */
[----:B------:R-:W-:Y:S04]  /*4b860*/  @P4 STL [R1+0x20f0], R54 ;  /* 0x0020f03601004387 */ /* 0x000fe80000100800 */
[----:B------:R-:W4:Y:S04]  /*4b870*/  LDL.64 R32, [R1+0x700] ;  /* 0x0007000001207983 */ /* 0x000f280000100a00 */
[----:B------:R0:W-:Y:S04]  /*4b880*/  @P0 STL [R1+0x20ec], R55 ;  /* 0x0020ec3701000387 */ /* 0x0001e80000100800 */
[----:B------:R-:W4:Y:S04]  /*4b890*/  LDL R31, [R1+0x25d4] ;  /* 0x0025d400011f7983 */ /* 0x000f280000100800 */
[----:B------:R-:W-:Y:S04]  /*4b8a0*/  @P4 STL [R1+0x2268], R58 ;  /* 0x0022683a01004387 */ /* 0x000fe80000100800 */
        /* <DEDUP_REMOVED lines=15> */
[----:B------:R-:W4:Y:S04]  /*4b9a0*/  LDL R42, [R1+0x2938] ;  /* 0x00293800012a7983 */ /* 0x000f280000100800 */
[----:B------:R-:W4:Y:S04]  /*4b9b0*/  LDL.64 R80, [R1+0x6e0] ;  /* 0x0006e00001507983 */ /* 0x000f280000100a00 */
[----:B------:R-:W4:Y:S04]  /*4b9c0*/  LDL R43, [R1+0xc] ;  /* 0x00000c00012b7983 */ /* 0x000f280000100800 */
[----:B0-----:R-:W4:Y:S04]  /*4b9d0*/  LDL.64 R6, [R1+0x6d8] ;  /* 0x0006d80001067983 */ /* 0x001f280000100a00 */
[----:B------:R-:W4:Y:S04]  /*4b9e0*/  LDL R10, [R1+0x8] ;  /* 0x00000800010a7983 */ /* 0x000f280000100800 */
[----:B------:R-:W4:Y:S04]  /*4b9f0*/  LDL.64 R28, [R1+0x740] ;  /* 0x00074000011c7983 */ /* 0x000f280000100a00 */
[----:B------:R-:W4:Y:S04]  /*4ba00*/  LDL R11, [R1+0x8c] ;  /* 0x00008c00010b7983 */ /* 0x000f280000100800 */
        /* <DEDUP_REMOVED lines=18> */
[----:B------:R-:W4:Y:S04]  /*4bb30*/  LDL.LU.64 R52, [R1+0x47d8] ;  /* 0x0047d80001347983 */ /* 0x000f280000300a00 */
[----:B------:R-:W4:Y:S04]  /*4bb40*/  @P4 LDG.E.U16 R71, desc[UR6][R68.64] ;  /* 0x0000000644474981 */ /* 0x000f28000c1e1500 */
[----:B------:R-:W4:Y:S04]  /*4bb50*/  @P0 LDG.E.U16 R90, desc[UR6][R72.64] ;  /* 0x00000006485a0981 */ /* 0x000f28000c1e1500 */
[----:B------:R-:W4:Y:S04]  /*4bb60*/  @P4 LDG.E.U16 R91, desc[UR6][R74.64] ;  /* 0x000000064a5b4981 */ /* 0x000f28000c1e1500 */
[----:B---3--:R0:W-:Y:S04]  /*4bb70*/  @P0 STL [R1+0x2790], R16 ;  /* 0x0027901001000387 */ /* 0x0081e80000100800 */
[----:B--2---:R-:W2:Y:S04]  /*4bb80*/  @P0 LDG.E.U16 R82, desc[UR6][R76.64] ;  /* 0x000000064c520981 */ /* 0x004ea8000c1e1500 */
[----:B----4-:R-:W3:Y:S04]  /*4bb90*/  @P4 LDG.E.U16 R83, desc[UR6][R4.64] ;  /* 0x0000000604534981 */ /* 0x010ee8000c1e1500 */
[----:B0-----:R-:W4:Y:S04]  /*4bba0*/  LDL.LU R16, [R1+0x47d0] ;  /* 0x0047d00001107983 */ /* 0x001f280000300800 */
[----:B------:R-:W2:Y:S04]  /*4bbb0*/  LDL.LU.64 R46, [R1+0x47c8] ;  /* 0x0047c800012e7983 */ /* 0x000ea80000300a00 */
[----:B------:R0:W-:Y:S04]  /*4bbc0*/  @P4 STL [R1+0x2944], R17 ;  /* 0x0029441101004387 */ /* 0x0001e80000100800 */
[----:B------:R-:W2:Y:S04]  /*4bbd0*/  @P0 LDG.E.U16 R36, desc[UR6][R86.64] ;  /* 0x0000000656240981 */ /* 0x000ea8000c1e1500 */
[----:B------:R-:W2:Y:S04]  /*4bbe0*/  @P4 LDG.E.U16 R37, desc[UR6][R38.64] ;  /* 0x0000000626254981 */ /* 0x000ea8000c1e1500 */
[----:B------:R-:W2:Y:S04]  /*4bbf0*/  @P0 LDG.E.U16 R30, desc[UR6][R34.64] ;  /* 0x00000006221e0981 */ /* 0x000ea8000c1e1500 */
[----:B0-----:R-:W4:Y:S04]  /*4bc00*/  LDL.LU R17, [R1+0x47c0] ;  /* 0x0047c00001117983 */ /* 0x001f280000300800 */
        /* <DEDUP_REMOVED lines=18> */
[----:B----4-:R-:W4:Y:S04]  /*4bd30*/  @P0 LDG.E.U16 R70, desc[UR6][R16.64] ;  /* 0x0000000610460981 */ /* 0x010f28000c1e1500 */
[----:B------:R-:W2:Y:S04]  /*4bd40*/  LDL.LU.64 R16, [R1+0x47b8] ;  /* 0x0047b80001107983 */ /* 0x000ea80000300a00 */
[----:B------:R-:W3:Y:S04]  /*4bd50*/  LDL.64 R60, [R1+0x6b0] ;  /* 0x0006b000013c7983 */ /* 0x000ee80000100a00 */
[----:B------:R-:W3:Y:S04]  /*4bd60*/  LDL.64 R92, [R1+0x6a8] ;  /* 0x0006a800015c7983 */ /* 0x000ee80000100a00 */
[----:B--2---:R-:W2:Y:S04]  /*4bd70*/  @P4 LDG.E.U16 R17, desc[UR6][R20.64] ;  /* 0x0000000614114981 */ /* 0x004ea8000c1e1500 */
[----:B------:R-:W2:Y:S04]  /*4bd80*/  @P0 LDG.E.U16 R16, desc[UR6][R22.64] ;  /* 0x0000000616100981 */ /* 0x000ea8000c1e1500 */
[----:B------:R-:W2:Y:S04]  /*4bd90*/  LDL R20, [R1+0x2784] ;  /* 0x0027840001147983 */ /* 0x000ea80000100800 */
[----:B----4-:R0:W-:Y:S04]  /*4bda0*/  @P0 STL [R1+0x2940], R70 ;  /* 0x0029404601000387 */ /* 0x0101e80000100800 */
[----:B------:R-:W4:Y:S04]  /*4bdb0*/  LDL R21, [R1+0x2780] ;  /* 0x0027800001157983 */ /* 0x000f280000100800 */
[----:B------:R-:W2:Y:S04]  /*4bdc0*/  LDL.64 R22, [R1+0x7a0] ;  /* 0x0007a00001167983 */ /* 0x000ea80000100a00 */
[----:B0-----:R-:W2:Y:S04]  /*4bdd0*/  LDL R70, [R1+0x2934] ;  /* 0x0029340001467983 */ /* 0x001ea80000100800 */
        /* <DEDUP_REMOVED lines=8> */
[----:B---3--:R1:W-:Y:S04]  /*4be60*/  @P4 STL [R1+0x2260], R83 ;  /* 0x0022605301004387 */ /* 0x0083e80000100800 */
[----:B------:R-:W3:Y:S04]  /*4be70*/  LDL.64 R74, [R1+0x698] ;  /* 0x00069800014a7983 */ /* 0x000ee80000100a00 */
[----:B------:R-:W-:Y:S04]  /*4be80*/  @P0 STL [R1+0x225c], R36 ;  /* 0x00225c2401000387 */ /* 0x000fe80000100800 */
[----:B0-----:R-:W3:Y:S04]  /*4be90*/  LDL R91, [R1] ;  /* 0x00000000015b7983 */ /* 0x001ee80000100800 */
[----:B------:R0:W-:Y:S04]  /*4bea0*/  @P4 STL [R1+0x241c], R37 ;  /* 0x00241c2501004387 */ /* 0x0001e80000100800 */
[----:B------:R-:W3:Y:S04]  /*4beb0*/  LDL.64 R76, [R1+0x7c0] ;  /* 0x0007c000014c7983 */ /* 0x000ee80000100a00 */
[----:B------:R-:W-:Y:S04]  /*4bec0*/  @P0 STL [R1+0x2418], R30 ;  /* 0x0024181e01000387 */ /* 0x000fe80000100800 */
[----:B------:R-:W3:Y:S04]  /*4bed0*/  LDL R82, [R1+0x84] ;  /* 0x0000840001527983 */ /* 0x000ee80000100800 */
[----:B------:R0:W-:Y:S04]  /*4bee0*/  @P4 STL [R1+0x25d4], R31 ;  /* 0x0025d41f01004387 */ /* 0x0001e80000100800 */
[----:B------:R-:W3:Y:S04]  /*4bef0*/  LDL.64 R4, [R1+0x7c8] ;  /* 0x0007c80001047983 */ /* 0x000ee80000100a00 */
[----:B------:R-:W-:Y:S04]  /*4bf00*/  @P0 STL [R1+0x25d0], R88 ;  /* 0x0025d05801000387 */ /* 0x000fe80000100800 */
[----:B-1----:R-:W3:Y:S04]  /*4bf10*/  LDL R83, [R1+0x80] ;  /* 0x0000800001537983 */ /* 0x002ee80000100800 */
[----:B------:R1:W-:Y:S04]  /*4bf20*/  @P4 STL [R1+0x278c], R89 ;  /* 0x00278c5901004387 */ /* 0x0003e80000100800 */
[----:B------:R-:W3:Y:S04]  /*4bf30*/  LDL.64 R86, [R1+0x690] ;  /* 0x0006900001567983 */ /* 0x000ee80000100a00 */
[----:B------:R-:W-:Y:S04]  /*4bf40*/  @P0 STL [R1+0x2788], R14 ;  /* 0x0027880e01000387 */ /* 0x000fe80000100800 */
[----:B------:R-:W3:Y:S04]  /*4bf50*/  LDL R38, [R1+0x20d8] ;  /* 0x0020d80001267983 */ /* 0x000ee80000100800 */
        /* <DEDUP_REMOVED lines=16> */
[----:B------:R-:W-:Y:S04]  /*4c060*/  @P4 STL [R1+0x2258], R57 ;  /* 0x0022583901004387 */ /* 0x000fe80000100800 */
[----:B------:R-:W3:Y:S04]  /*4c070*/  LDL R25, [R1+0x2408] ;  /* 0x0024080001197983 */ /* 0x000ee80000100800 */
[----:B------:R0:W-:Y:S04]  /*4c080*/  @P0 STL [R1+0x2254], R0 ;  /* 0x0022540001000387 */ /* 0x0001e80000100800 */
[----:B-1----:R-:W3:Y:S04]  /*4c090*/  LDL.64 R88, [R1+0x800] ;  /* 0x0008000001587983 */ /* 0x002ee80000100a00 */
        /* <DEDUP_REMOVED lines=8> */
[----:B------:R-:W3:Y:S04]  /*4c120*/  LDL R80, [R1+0x277c] ;  /* 0x00277c0001507983 */ /* 0x000ee80000100800 */
[----:B------:R-:W3:Y:S04]  /*4c130*/  LDL.64 R44, [R1+0x668] ;  /* 0x00066800012c7983 */ /* 0x000ee80000100a00 */
[----:B------:R-:W3:Y:S04]  /*4c140*/  LDL R81, [R1+0x2778] ;  /* 0x0027780001517983 */ /* 0x000ee80000100800 */
[----:B0-----:R-:W3:Y:S04]  /*4c150*/  LDL.64 R42, [R1+0x820] ;  /* 0x00082000012a7983 */ /* 0x001ee80000100a00 */
[----:B------:R-:W3:Y:S04]  /*4c160*/  LDL R28, [R1+0x292c] ;  /* 0x00292c00011c7983 */ /* 0x000ee80000100800 */
[----:B------:R-:W3:Y:S04]  /*4c170*/  LDL.64 R6, [R1+0x828] ;  /* 0x0008280001067983 */ /* 0x000ee80000100a00 */
[----:B------:R-:W3:Y:S04]  /*4c180*/  LDL R29, [R1+0x2928] ;  /* 0x00292800011d7983 */ /* 0x000ee80000100800 */
[----:B------:R-:W3:Y:S04]  /*4c190*/  LDL.64 R10, [R1+0x660] ;  /* 0x00066000010a7983 */ /* 0x000ee80000100a00 */
[----:B------:R-:W3:Y:S04]  /*4c1a0*/  LDL.64 R48, [R1+0x658] ;  /* 0x0006580001307983 */ /* 0x000ee80000100a00 */
        /* <DEDUP_REMOVED lines=8> */
[----:B------:R-:W3:Y:S04]  /*4c230*/  LDL.64 R58, [R1+0x860] ;  /* 0x00086000013a7983 */ /* 0x000ee80000100a00 */
[----:B------:R-:W3:Y:S04]  /*4c240*/  LDL R8, [R1+0x2248] ;  /* 0x0022480001087983 */ /* 0x000ee80000100800 */
[----:B------:R-:W3:Y:S04]  /*4c250*/  LDL.64 R62, [R1+0x868] ;  /* 0x00086800013e7983 */ /* 0x000ee80000100a00 */
[----:B------:R-:W3:Y:S04]  /*4c260*/  LDL R66, [R1+0x2244] ;  /* 0x0022440001427983 */ /* 0x000ee80000100800 */
[----:B------:R-:W3:Y:S04]  /*4c270*/  LDL.64 R64, [R1+0x640] ;  /* 0x0006400001407983 */ /* 0x000ee80000100a00 */
[----:B------:R-:W3:Y:S04]  /*4c280*/  LDL R67, [R1+0x2404] ;  /* 0x0024040001437983 */ /* 0x000ee80000100800 */
[----:B--2---:R-:W2:Y:S04]  /*4c290*/  @P4 LDG.E.U16 R20, desc[UR6][R60.64] ;  /* 0x000000063c144981 */ /* 0x004ea8000c1e1500 */
[----:B----4-:R-:W4:Y:S04]  /*4c2a0*/  @P0 LDG.E.U16 R21, desc[UR6][R92.64] ;  /* 0x000000065c150981 */ /* 0x010f28000c1e1500 */
[----:B------:R-:W2:Y:S04]  /*4c2b0*/  LDL.LU.64 R60, [R1+0x47b0] ;  /* 0x0047b000013c7983 */ /* 0x000ea80000300a00 */
[----:B------:R-:W2:Y:S04]  /*4c2c0*/  LDL.LU.64 R92, [R1+0x47a8] ;  /* 0x0047a800015c7983 */ /* 0x000ea80000300a00 */
        /* <DEDUP_REMOVED lines=25> */
[----:B------:R-:W2:Y:S04]  /*4c460*/  LDL.LU.64 R92, [R1+0x47a0] ;  /* 0x0047a000015c7983 */ /* 0x000ea80000300a00 */
[----:B--2---:R-:W2:Y:S04]  /*4c470*/  @P4 LDG.E.U16 R93, desc[UR6][R10.64] ;  /* 0x000000060a5d4981 */ /* 0x004ea8000c1e1500 */
[----:B------:R-:W3:Y:S04]  /*4c480*/  @P0 LDG.E.U16 R92, desc[UR6][R48.64] ;  /* 0x00000006305c0981 */ /* 0x000ee8000c1e1500 */
[----:B--2---:R-:W-:Y:S04]  /*4c490*/  STL [R1+0x44b0], R93 ;  /* 0x0044b05d01007387 */ /* 0x004fe80000100800 */
[----:B---3--:R-:W-:Y:S04]  /*4c4a0*/  STL [R1+0x44b4], R92 ;  /* 0x0044b45c01007387 */ /* 0x008fe80000100800 */
[----:B------:R-:W-:Y:S04]  /*4c4b0*/  @P4 STL [R1+0x2784], R20 ;  /* 0x0027841401004387 */ /* 0x000fe80000100800 */
[----:B------:R-:W2:Y:S04]  /*4c4c0*/  LDL.64 R62, [R1+0x638] ;  /* 0x00063800013e7983 */ /* 0x000ea80000100a00 */
[----:B----4-:R-:W-:Y:S04]  /*4c4d0*/  @P0 STL [R1+0x2780], R21 ;  /* 0x0027801501000387 */ /* 0x010fe80000100800 */
[----:B------:R0:W-:Y:S04]  /*4c4e0*/  @P0 STL [R1+0x2244], R66 ;  /* 0x0022444201000387 */ /* 0x0001e80000100800 */
[----:B------:R-:W-:Y:S04]  /*4c4f0*/  @P4 STL [R1+0x2934], R70 ;  /* 0x0029344601004387 */ /* 0x000fe80000100800 */
[----:B0-----:R-:W2:Y:S04]  /*4c500*/  LDL R66, [R1+0x2400] ;  /* 0x0024000001427983 */ /* 0x001ea80000100800 */
[----:B------:R-:W-:Y:S04]  /*4c510*/  @P0 STL [R1+0x2930], R71 ;  /* 0x0029304701000387 */ /* 0x000fe80000100800 */
[----:B------:R-:W3:Y:S04]  /*4c520*/  LDL.64 R64, [R1+0x880] ;  /* 0x0008800001407983 */ /* 0x000ee80000100a00 */
[----:B------:R-:W-:Y:S04]  /*4c530*/  @P4 STL [R1+0x4], R90 ;  /* 0x0000045a01004387 */ /* 0x000fe80000100800 */
[----:B------:R0:W-:Y:S04]  /*4c540*/  @P4 STL [R1+0x2404], R67 ;  /* 0x0024044301004387 */ /* 0x0001e80000100800 */
[----:B------:R-:W-:Y:S04]  /*4c550*/  @P0 STL [R1], R91 ;  /* 0x0000005b01000387 */ /* 0x000fe80000100800 */
[----:B0-----:R-:W3:Y:S04]  /*4c560*/  LDL R67, [R1+0x25bc] ;  /* 0x0025bc0001437983 */ /* 0x001ee80000100800 */
[----:B------:R0:W-:Y:S04]  /*4c570*/  @P4 STL [R1+0x84], R82 ;  /* 0x0000845201004387 */ /* 0x0001e80000100800 */
[----:B------:R-:W4:Y:S04]  /*4c580*/  LDL.64 R92, [R1+0x888] ;  /* 0x00088800015c7983 */ /* 0x000f280000100a00 */
[----:B------:R1:W-:Y:S04]  /*4c590*/  @P0 STL [R1+0x80], R83 ;  /* 0x0000805301000387 */ /* 0x0003e80000100800 */
[----:B------:R-:W4:Y:S04]  /*4c5a0*/  LDL R22, [R1+0x25b8] ;  /* 0x0025b80001167983 */ /* 0x000f280000100800 */
[----:B------:R-:W-:Y:S04]  /*4c5b0*/  @P4 STL [R1+0x20d8], R38 ;  /* 0x0020d82601004387 */ /* 0x000fe80000100800 */
[----:B------:R-:W4:Y:S04]  /*4c5c0*/  LDL.64 R20, [R1+0x630] ;  /* 0x0006300001147983 */ /* 0x000f280000100a00 */
[----:B------:R-:W4:Y:S04]  /*4c5d0*/  LDL R23, [R1+0x2774] ;  /* 0x0027740001177983 */ /* 0x000f280000100800 */
[----:B------:R0:W-:Y:S04]  /*4c5e0*/  @P0 STL [R1+0x20d4], R39 ;  /* 0x0020d42701000387 */ /* 0x0001e80000100800 */
[----:B------:R-:W4:Y:S04]  /*4c5f0*/  LDL.64 R68, [R1+0x628] ;  /* 0x0006280001447983 */ /* 0x000f280000100a00 */
[----:B------:R0:W-:Y:S04]  /*4c600*/  @P4 STL [R1+0x2250], R32 ;  /* 0x0022502001004387 */ /* 0x0001e80000100800 */
[----:B------:R-:W4:Y:S04]  /*4c610*/  LDL R72, [R1+0x2770] ;  /* 0x0027700001487983 */ /* 0x000f280000100800 */
[----:B------:R0:W-:Y:S04]  /*4c620*/  @P0 STL [R1+0x224c], R33 ;  /* 0x00224c2101000387 */ /* 0x0001e80000100800 */
[----:B------:R-:W4:Y:S04]  /*4c630*/  LDL.64 R70, [R1+0x8a0] ;  /* 0x0008a00001467983 */ /* 0x000f280000100a00 */
[----:B--2---:R-:W2:Y:S04]  /*4c640*/  @P0 LDG.E.U16 R66, desc[UR6][R62.64] ;  /* 0x000000063e420981 */ /* 0x004ea8000c1e1500 */
[----:B---3--:R-:W3:Y:S04]  /*4c650*/  @P4 LDG.E.U16 R67, desc[UR6][R64.64] ;  /* 0x0000000640434981 */ /* 0x008ee8000c1e1500 */
        /* <DEDUP_REMOVED lines=9> */
[----:B------:R-:W3:Y:S04]  /*4c6f0*/  LDL.64 R76, [R1+0x618] ;  /* 0x00061800014c7983 */ /* 0x000ee80000100a00 */
        /* <DEDUP_REMOVED lines=45> */
[----:B------:R-:W3:Y:S04]  /*4c9d0*/  LDL.LU.64 R62, [R1+0x4798] ;  /* 0x00479800013e7983 */ /* 0x000ee80000300a00 */
[----:B----4-:R-:W4:Y:S04]  /*4c9e0*/  @P0 LDG.E.U16 R22, desc[UR6][R92.64] ;  /* 0x000000065c160981 */ /* 0x010f28000c1e1500 */
[----:B------:R-:W4:Y:S04]  /*4c9f0*/  @P4 LDG.E.U16 R23, desc[UR6][R20.64] ;  /* 0x0000000614174981 */ /* 0x000f28000c1e1500 */
[----:B------:R-:W4:Y:S04]  /*4ca00*/  @P0 LDG.E.U16 R72, desc[UR6][R68.64] ;  /* 0x0000000644480981 */ /* 0x000f28000c1e1500 */
[----:B--2---:R0:W-:Y:S04]  /*4ca10*/  @P0 STL [R1+0x2400], R66 ;  /* 0x0024004201000387 */ /* 0x0041e80000100800 */
[----:B0-----:R-:W2:Y:S04]  /*4ca20*/  LDL.LU R66, [R1+0x4790] ;  /* 0x0047900001427983 */ /* 0x001ea80000300800 */
[----:B------:R-:W4:Y:S04]  /*4ca30*/  LDL.LU.64 R64, [R1+0x4788] ;  /* 0x0047880001407983 */ /* 0x000f280000300a00 */
[----:B---3--:R0:W-:Y:S04]  /*4ca40*/  @P4 STL [R1+0x25bc], R67 ;  /* 0x0025bc4301004387 */ /* 0x0081e80000100800 */
[----:B------:R-:W3:Y:S04]  /*4ca50*/  @P4 LDG.E.U16 R73, desc[UR6][R70.64] ;  /* 0x0000000646494981 */ /* 0x000ee8000c1e1500 */
[----:B------:R-:W3:Y:S04]  /*4ca60*/  @P0 LDG.E.U16 R82, desc[UR6][R74.64] ;  /* 0x000000064a520981 */ /* 0x000ee8000c1e1500 */
[----:B0-----:R-:W3:Y:S04]  /*4ca70*/  LDL.LU R67, [R1+0x4780] ;  /* 0x0047800001437983 */ /* 0x001ee80000300800 */
        /* <DEDUP_REMOVED lines=18> */
[----:B----4-:R-:W4:Y:S04]  /*4cba0*/  @P0 LDG.E.U16 R32, desc[UR6][R64.64] ;  /* 0x0000000640200981 */ /* 0x010f28000c1e1500 */
[----:B---3--:R-:W2:Y:S04]  /*4cbb0*/  @P4 LDG.E.U16 R67, desc[UR6][R90.64] ;  /* 0x000000065a434981 */ /* 0x008ea8000c1e1500 */
[----:B--2---:R0:W-:Y:S04]  /*4cbc0*/  STL.64 [R1+0x44b8], R66 ;  /* 0x0044b84201007387 */ /* 0x0041e80000100a00 */
[----:B------:R-:W2:Y:S04]  /*4cbd0*/  LDL.LU.64 R64, [R1+0x4778] ;  /* 0x0047780001407983 */ /* 0x000ea80000300a00 */
[----:B--2---:R-:W2:Y:S04]  /*4cbe0*/  @P4 LDG.E.U16 R65, desc[UR6][R48.64] ;  /* 0x0000000630414981 */ /* 0x004ea8000c1e1500 */
[----:B------:R-:W2:Y:S04]  /*4cbf0*/  @P0 LDG.E.U16 R64, desc[UR6][R2.64] ;  /* 0x0000000602400981 */ /* 0x000ea8000c1e1500 */
[----:B--2---:R1:W-:Y:S04]  /*4cc00*/  STL.64 [R1+0x44c0], R64 ;  /* 0x0044c04001007387 */ /* 0x0043e80000100a00 */
[----:B0-----:R-:W2:Y:S04]  /*4cc10*/  LDL R66, [R1+0x2238] ;  /* 0x0022380001427983 */ /* 0x001ea80000100800 */
[----:B-1----:R-:W3:Y:S04]  /*4cc20*/  LDL.64 R64, [R1+0x968] ;  /* 0x0009680001407983 */ /* 0x002ee80000100a00 */
        /* <DEDUP_REMOVED lines=8> */
[----:B------:R-:W-:Y:S04]  /*4ccb0*/  @P0 STL [R1+0x2920], R82 ;  /* 0x0029205201000387 */ /* 0x000fe80000100800 */
[----:B-1----:R-:W3:Y:S04]  /*4ccc0*/  LDL R23, [R1+0x23f0] ;  /* 0x0023f00001177983 */ /* 0x002ee80000100800 */
[----:B------:R-:W3:Y:S04]  /*4ccd0*/  LDL.64 R68, [R1+0x980] ;  /* 0x0009800001447983 */ /* 0x000ee80000100a00 */
[----:B------:R-:W3:Y:S04]  /*4cce0*/  LDL R72, [R1+0x25ac] ;  /* 0x0025ac0001487983 */ /* 0x000ee80000100800 */
[----:B------:R-:W3:Y:S04]  /*4ccf0*/  LDL.64 R70, [R1+0x988] ;  /* 0x0009880001467983 */ /* 0x000ee80000100a00 */
[----:B------:R1:W-:Y:S04]  /*4cd00*/  @P4 STL [R1+0x74], R83 ;  /* 0x0000745301004387 */ /* 0x0003e80000100800 */
[----:B0-----:R-:W3:Y:S04]  /*4cd10*/  LDL R73, [R1+0x25a8] ;  /* 0x0025a80001497983 */ /* 0x001ee80000100800 */
[----:B------:R-:W-:Y:S04]  /*4cd20*/  @P0 STL [R1+0x70], R36 ;  /* 0x0000702401000387 */ /* 0x000fe80000100800 */
[----:B------:R-:W3:Y:S04]  /*4cd30*/  LDL.64 R74, [R1+0x5b0] ;  /* 0x0005b000014a7983 */ /* 0x000ee80000100a00 */
[----:B------:R0:W-:Y:S04]  /*4cd40*/  @P4 STL [R1+0x20c8], R37 ;  /* 0x0020c82501004387 */ /* 0x0001e80000100800 */
[----:B------:R-:W3:Y:S04]  /*4cd50*/  LDL R77, [R1+0x2764] ;  /* 0x00276400014d7983 */ /* 0x000ee80000100800 */
[----:B------:R-:W3:Y:S04]  /*4cd60*/  LDL.64 R90, [R1+0x5a8] ;  /* 0x0005a800015a7983 */ /* 0x000ee80000100a00 */
[----:B----4-:R-:W-:Y:S04]  /*4cd70*/  @P0 STL [R1+0x20c4], R32 ;  /* 0x0020c42001000387 */ /* 0x010fe80000100800 */
[----:B------:R-:W4:Y:S04]  /*4cd80*/  LDL R76, [R1+0x2760] ;  /* 0x00276000014c7983 */ /* 0x000f280000100800 */
[----:B------:R0:W-:Y:S04]  /*4cd90*/  @P4 STL [R1+0x2240], R33 ;  /* 0x0022402101004387 */ /* 0x0001e80000100800 */
[----:B------:R-:W4:Y:S04]  /*4cda0*/  LDL.64 R4, [R1+0x9a0] ;  /* 0x0009a00001047983 */ /* 0x000f280000100a00 */
[----:B------:R0:W-:Y:S04]  /*4cdb0*/  @P0 STL [R1+0x223c], R24 ;  /* 0x00223c1801000387 */ /* 0x0001e80000100800 */
[----:B------:R-:W4:Y:S04]  /*4cdc0*/  LDL R87, [R1+0x2914] ;  /* 0x0029140001577983 */ /* 0x000f280000100800 */
[----:B------:R0:W-:Y:S04]  /*4cdd0*/  @P4 STL [R1+0x23fc], R25 ;  /* 0x0023fc1901004387 */ /* 0x0001e80000100800 */
[----:B-1----:R-:W4:Y:S04]  /*4cde0*/  LDL.64 R82, [R1+0x9a8] ;  /* 0x0009a80001527983 */ /* 0x002f280000100a00 */
[----:B------:R1:W-:Y:S04]  /*4cdf0*/  @P0 STL [R1+0x23f8], R40 ;  /* 0x0023f82801000387 */ /* 0x0003e80000100800 */
[----:B------:R-:W4:Y:S04]  /*4ce00*/  LDL R86, [R1+0x2910] ;  /* 0x0029100001567983 */ /* 0x000f280000100800 */
[----:B------:R0:W-:Y:S04]  /*4ce10*/  @P4 STL [R1+0x25b4], R41 ;  /* 0x0025b42901004387 */ /* 0x0001e80000100800 */
[----:B------:R-:W4:Y:S04]  /*4ce20*/  LDL.64 R38, [R1+0x5a0] ;  /* 0x0005a00001267983 */ /* 0x000f280000100a00 */
[----:B------:R1:W-:Y:S04]  /*4ce30*/  @P0 STL [R1+0x25b0], R80 ;  /* 0x0025b05001000387 */ /* 0x0003e80000100800 */
[----:B0-----:R-:W4:Y:S04]  /*4ce40*/  LDL.64 R36, [R1+0x598] ;  /* 0x0005980001247983 */ /* 0x001f280000100a00 */
[----:B------:R0:W-:Y:S04]  /*4ce50*/  @P4 STL [R1+0x276c], R81 ;  /* 0x00276c5101004387 */ /* 0x0001e80000100800 */
[----:B------:R-:W4:Y:S04]  /*4ce60*/  LDL.64 R34, [R1+0x9c0] ;  /* 0x0009c00001227983 */ /* 0x000f280000100a00 */
[----:B------:R0:W-:Y:S04]  /*4ce70*/  @P0 STL [R1+0x2768], R28 ;  /* 0x0027681c01000387 */ /* 0x0001e80000100800 */
[----:B------:R-:W4:Y:S04]  /*4ce80*/  LDL R30, [R1+0x64] ;  /* 0x00006400011e7983 */ /* 0x000f280000100800 */
[----:B------:R0:W-:Y:S04]  /*4ce90*/  @P4 STL [R1+0x291c], R29 ;  /* 0x00291c1d01004387 */ /* 0x0001e80000100800 */
[----:B------:R-:W4:Y:S04]  /*4cea0*/  LDL.64 R32, [R1+0x9c8] ;  /* 0x0009c80001207983 */ /* 0x000f280000100a00 */
[----:B------:R-:W-:Y:S04]  /*4ceb0*/  @P0 STL [R1+0x2918], R51 ;  /* 0x0029183301000387 */ /* 0x000fe80000100800 */
[----:B------:R-:W4:Y:S04]  /*4cec0*/  LDL R31, [R1+0x60] ;  /* 0x00006000011f7983 */ /* 0x000f280000100800 */
[----:B------:R-:W4:Y:S04]  /*4ced0*/  LDL.64 R26, [R1+0x590] ;  /* 0x00059000011a7983 */ /* 0x000f280000100a00 */
[----:B------:R-:W4:Y:S04]  /*4cee0*/  LDL R24, [R1+0x20b8] ;  /* 0x0020b80001187983 */ /* 0x000f280000100800 */
[----:B------:R-:W4:Y:S04]  /*4cef0*/  LDL R25, [R1+0x20b4] ;  /* 0x0020b40001197983 */ /* 0x000f280000100800 */
[----:B------:R-:W-:Y:S04]  /*4cf00*/  @P4 STL [R1+0x6c], R50 ;  /* 0x00006c3201004387 */ /* 0x000fe80000100800 */
[----:B------:R-:W4:Y:S04]  /*4cf10*/  LDL.64 R88, [R1+0x9e0] ;  /* 0x0009e00001587983 */ /* 0x000f280000100a00 */
[----:B------:R0:W-:Y:S04]  /*4cf20*/  @P0 STL [R1+0x68], R0 ;  /* 0x0000680001000387 */ /* 0x0001e80000100800 */
[----:B-1----:R-:W4:Y:S04]  /*4cf30*/  LDL R40, [R1+0x2230] ;  /* 0x0022300001287983 */ /* 0x002f280000100800 */
[----:B------:R1:W-:Y:S04]  /*4cf40*/  @P4 STL [R1+0x20c0], R78 ;  /* 0x0020c04e01004387 */ /* 0x0003e80000100800 */
[----:B------:R-:W4:Y:S04]  /*4cf50*/  LDL.64 R12, [R1+0x9e8] ;  /* 0x0009e800010c7983 */ /* 0x000f280000100a00 */
[----:B------:R0:W-:Y:S04]  /*4cf60*/  @P0 STL [R1+0x20bc], R8 ;  /* 0x0020bc0801000387 */ /* 0x0001e80000100800 */
        /* <DEDUP_REMOVED lines=18> */
[----:B------:R-:W4:Y:S04]  /*4d090*/  LDL.64 R56, [R1+0x558] ;  /* 0x0005580001387983 */ /* 0x000f280000100a00 */
[----:B------:R-:W4:Y:S04]  /*4d0a0*/  LDL.64 R58, [R1+0xa40] ;  /* 0x000a4000013a7983 */ /* 0x000f280000100a00 */
[----:B------:R-:W4:Y:S04]  /*4d0b0*/  LDL R8, [R1+0x5c] ;  /* 0x00005c0001087983 */ /* 0x000f280000100800 */
[----:B--2---:R-:W2:Y:S04]  /*4d0c0*/  @P4 LDG.E.U16 R66, desc[UR6][R62.64] ;  /* 0x000000063e424981 */ /* 0x004ea8000c1e1500 */
[----:B------:R-:W2:Y:S04]  /*4d0d0*/  LDL.LU.64 R62, [R1+0x4770] ;  /* 0x00477000013e7983 */ /* 0x000ea80000300a00 */
[----:B---3--:R-:W3:Y:S04]  /*4d0e0*/  @P0 LDG.E.U16 R67, desc[UR6][R64.64] ;  /* 0x0000000640430981 */ /* 0x008ee8000c1e1500 */
[----:B------:R-:W3:Y:S04]  /*4d0f0*/  @P4 LDG.E.U16 R22, desc[UR6][R92.64] ;  /* 0x000000065c164981 */ /* 0x000ee8000c1e1500 */
[----:B------:R-:W3:Y:S04]  /*4d100*/  @P0 LDG.E.U16 R23, desc[UR6][R20.64] ;  /* 0x0000000614170981 */ /* 0x000ee8000c1e1500 */
[----:B------:R-:W3:Y:S04]  /*4d110*/  @P4 LDG.E.U16 R72, desc[UR6][R68.64] ;  /* 0x0000000644484981 */ /* 0x000ee8000c1e1500 */
[----:B------:R-:W3:Y:S04]  /*4d120*/  @P0 LDG.E.U16 R73, desc[UR6][R70.64] ;  /* 0x0000000646490981 */ /* 0x000ee8000c1e1500 */
[----:B------:R-:W3:Y:S04]  /*4d130*/  @P4 LDG.E.U16 R77, desc[UR6][R74.64] ;  /* 0x000000064a4d4981 */ /* 0x000ee8000c1e1500 */
        /* <DEDUP_REMOVED lines=20> */
[----:B--2---:R-:W-:Y:S04]  /*4d280*/  STL.64 [R1+0x44c8], R62 ;  /* 0x0044c83e01007387 */ /* 0x004fe80000100a00 */
[----:B------:R-:W2:Y:S04]  /*4d290*/  LDL.LU.64 R60, [R1+0x4768] ;  /* 0x00476800013c7983 */ /* 0x000ea80000300a00 */
[----:B--2---:R-:W2:Y:S04]  /*4d2a0*/  @P4 LDG.E.U16 R61, desc[UR6][R54.64] ;  /* 0x00000006363d4981 */ /* 0x004ea8000c1e1500 */
[----:B------:R-:W2:Y:S04]  /*4d2b0*/  @P0 LDG.E.U16 R60, desc[UR6][R56.64] ;  /* 0x00000006383c0981 */ /* 0x000ea8000c1e1500 */
[----:B--2---:R0:W-:Y:S04]  /*4d2c0*/  STL.64 [R1+0x44d0], R60 ;  /* 0x0044d03c01007387 */ /* 0x0041e80000100a00 */
[----:B------:R-:W-:Y:S04]  /*4d2d0*/  @P4 STL [R1+0x2238], R66 ;  /* 0x0022384201004387 */ /* 0x000fe80000100800 */
[----:B------:R-:W2:Y:S04]  /*4d2e0*/  LDL.64 R56, [R1+0xa48] ;  /* 0x000a480001387983 */ /* 0x000ea80000100a00 */
[----:B---3--:R1:W-:Y:S04]  /*4d2f0*/  @P0 STL [R1+0x2234], R67 ;  /* 0x0022344301000387 */ /* 0x0083e80000100800 */
[----:B0-----:R-:W2:Y:S04]  /*4d300*/  LDL R60, [R1+0x58] ;  /* 0x00005800013c7983 */ /* 0x001ea80000100800 */
[----:B------:R-:W-:Y:S04]  /*4d310*/  @P4 STL [R1+0x23f4], R22 ;  /* 0x0023f41601004387 */ /* 0x000fe80000100800 */
[----:B------:R-:W3:Y:S04]  /*4d320*/  LDL.64 R58, [R1+0x550] ;  /* 0x00055000013a7983 */ /* 0x000ee80000100a00 */
[----:B------:R0:W-:Y:S04]  /*4d330*/  @P0 STL [R1+0x23f0], R23 ;  /* 0x0023f01701000387 */ /* 0x0001e80000100800 */
[----:B------:R-:W3:Y:S04]  /*4d340*/  LDL R61, [R1+0x20b0] ;  /* 0x0020b000013d7983 */ /* 0x000ee80000100800 */
[----:B------:R-:W-:Y:S04]  /*4d350*/  @P4 STL [R1+0x25ac], R72 ;  /* 0x0025ac4801004387 */ /* 0x000fe80000100800 */
[----:B------:R-:W3:Y:S04]  /*4d360*/  LDL R64, [R1+0x20ac] ;  /* 0x0020ac0001407983 */ /* 0x000ee80000100800 */
[----:B------:R0:W-:Y:S04]  /*4d370*/  @P0 STL [R1+0x25a8], R73 ;  /* 0x0025a84901000387 */ /* 0x0001e80000100800 */
[----:B------:R-:W3:Y:S04]  /*4d380*/  LDL.64 R62, [R1+0xa60] ;  /* 0x000a6000013e7983 */ /* 0x000ee80000100a00 */
[----:B------:R-:W-:Y:S04]  /*4d390*/  @P4 STL [R1+0x2764], R77 ;  /* 0x0027644d01004387 */ /* 0x000fe80000100800 */
[----:B------:R-:W3:Y:S04]  /*4d3a0*/  LDL R65, [R1+0x2228] ;  /* 0x0022280001417983 */ /* 0x000ee80000100800 */
[----:B----4-:R4:W-:Y:S04]  /*4d3b0*/  @P0 STL [R1+0x2760], R76 ;  /* 0x0027604c01000387 */ /* 0x0109e80000100800 */
[----:B-1----:R-:W3:Y:S04]  /*4d3c0*/  LDL.64 R66, [R1+0xa68] ;  /* 0x000a680001427983 */ /* 0x002ee80000100a00 */
[----:B------:R-:W-:Y:S04]  /*4d3d0*/  @P4 STL [R1+0x2914], R87 ;  /* 0x0029145701004387 */ /* 0x000fe80000100800 */
[----:B------:R-:W3:Y:S04]  /*4d3e0*/  LDL R20, [R1+0x2224] ;  /* 0x0022240001147983 */ /* 0x000ee80000100800 */
[----:B------:R1:W-:Y:S04]  /*4d3f0*/  @P0 STL [R1+0x2910], R86 ;  /* 0x0029105601000387 */ /* 0x0003e80000100800 */
[----:B------:R-:W3:Y:S04]  /*4d400*/  LDL.64 R92, [R1+0x540] ;  /* 0x00054000015c7983 */ /* 0x000ee80000100a00 */
[----:B------:R-:W3:Y:S04]  /*4d410*/  LDL R21, [R1+0x23e4] ;  /* 0x0023e40001157983 */ /* 0x000ee80000100800 */
[----:B0-----:R-:W3:Y:S04]  /*4d420*/  LDL.64 R22, [R1+0x538] ;  /* 0x0005380001167983 */ /* 0x001ee80000100a00 */
[----:B------:R-:W3:Y:S04]  /*4d430*/  LDL R70, [R1+0x23e0] ;  /* 0x0023e00001467983 */ /* 0x000ee80000100800 */
[----:B------:R-:W-:Y:S04]  /*4d440*/  @P4 STL [R1+0x64], R30 ;  /* 0x0000641e01004387 */ /* 0x000fe80000100800 */
[----:B------:R-:W3:Y:S04]  /*4d450*/  LDL.64 R68, [R1+0xa80] ;  /* 0x000a800001447983 */ /* 0x000ee80000100a00 */
[----:B------:R0:W-:Y:S04]  /*4d460*/  @P0 STL [R1+0x60], R31 ;  /* 0x0000601f01000387 */ /* 0x0001e80000100800 */
[----:B------:R-:W3:Y:S04]  /*4d470*/  LDL R71, [R1+0x259c] ;  /* 0x00259c0001477983 */ /* 0x000ee80000100800 */
[----:B------:R0:W-:Y:S04]  /*4d480*/  @P4 STL [R1+0x20b8], R24 ;  /* 0x0020b81801004387 */ /* 0x0001e80000100800 */
[----:B------:R-:W3:Y:S04]  /*4d490*/  LDL.64 R72, [R1+0xa88] ;  /* 0x000a880001487983 */ /* 0x000ee80000100a00 */
[----:B------:R-:W3:Y:S04]  /*4d4a0*/  LDL R90, [R1+0x2598] ;  /* 0x00259800015a7983 */ /* 0x000ee80000100800 */
[----:B------:R0:W-:Y:S04]  /*4d4b0*/  @P0 STL [R1+0x20b4], R25 ;  /* 0x0020b41901000387 */ /* 0x0001e80000100800 */
[----:B------:R-:W3:Y:S04]  /*4d4c0*/  LDL.64 R74, [R1+0x530] ;  /* 0x00053000014a7983 */ /* 0x000ee80000100a00 */
[----:B------:R-:W-:Y:S04]  /*4d4d0*/  @P4 STL [R1+0x2230], R40 ;  /* 0x0022302801004387 */ /* 0x000fe80000100800 */
[----:B------:R-:W3:Y:S04]  /*4d4e0*/  LDL R91, [R1+0x2754] ;  /* 0x00275400015b7983 */ /* 0x000ee80000100800 */
[----:B------:R0:W-:Y:S04]  /*4d4f0*/  @P0 STL [R1+0x222c], R41 ;  /* 0x00222c2901000387 */ /* 0x0001e80000100800 */
[----:B----4-:R-:W4:Y:S04]  /*4d500*/  LDL.64 R76, [R1+0x528] ;  /* 0x00052800014c7983 */ /* 0x010f280000100a00 */
[----:B------:R-:W-:Y:S04]  /*4d510*/  @P4 STL [R1+0x23ec], R80 ;  /* 0x0023ec5001004387 */ /* 0x000fe80000100800 */
[----:B------:R-:W4:Y:S04]  /*4d520*/  LDL R82, [R1+0x2750] ;  /* 0x0027500001527983 */ /* 0x000f280000100800 */
[----:B------:R0:W-:Y:S04]  /*4d530*/  @P0 STL [R1+0x23e8], R81 ;  /* 0x0023e85101000387 */ /* 0x0001e80000100800 */
[----:B------:R-:W4:Y:S04]  /*4d540*/  LDL.64 R4, [R1+0xaa0] ;  /* 0x000aa00001047983 */ /* 0x000f280000100a00 */
[----:B------:R-:W-:Y:S04]  /*4d550*/  @P4 STL [R1+0x25a4], R28 ;  /* 0x0025a41c01004387 */ /* 0x000fe80000100800 */
[----:B------:R-:W4:Y:S04]  /*4d560*/  LDL R83, [R1+0x2904] ;  /* 0x0029040001537983 */ /* 0x000f280000100800 */
[----:B------:R0:W-:Y:S04]  /*4d570*/  @P0 STL [R1+0x25a0], R29 ;  /* 0x0025a01d01000387 */ /* 0x0001e80000100800 */
[----:B-1----:R-:W4:Y:S04]  /*4d580*/  LDL.64 R86, [R1+0xaa8] ;  /* 0x000aa80001567983 */ /* 0x002f280000100a00 */
[----:B------:R-:W-:Y:S04]  /*4d590*/  @P4 STL [R1+0x275c], R2 ;  /* 0x00275c0201004387 */ /* 0x000fe80000100800 */
[----:B------:R-:W4:Y:S04]  /*4d5a0*/  LDL R32, [R1+0x2900] ;  /* 0x0029000001207983 */ /* 0x000f280000100800 */
[----:B------:R1:W-:Y:S04]  /*4d5b0*/  @P0 STL [R1+0x2758], R3 ;  /* 0x0027580301000387 */ /* 0x0003e80000100800 */
[----:B------:R-:W4:Y:S04]  /*4d5c0*/  LDL.64 R38, [R1+0x520] ;  /* 0x0005200001267983 */ /* 0x000f280000100a00 */
[----:B------:R0:W-:Y:S04]  /*4d5d0*/  @P4 STL [R1+0x290c], R0 ;  /* 0x00290c0001004387 */ /* 0x0001e80000100800 */
[----:B------:R-:W4:Y:S04]  /*4d5e0*/  LDL.64 R36, [R1+0x518] ;  /* 0x0005180001247983 */ /* 0x000f280000100a00 */
[----:B------:R0:W-:Y:S04]  /*4d5f0*/  @P0 STL [R1+0x2908], R78 ;  /* 0x0029084e01000387 */ /* 0x0001e80000100800 */
[----:B------:R-:W4:Y:S04]  /*4d600*/  LDL.64 R34, [R1+0xac0] ;  /* 0x000ac00001227983 */ /* 0x000f280000100a00 */
[----:B------:R-:W4:Y:S04]  /*4d610*/  LDL R33, [R1+0x54] ;  /* 0x0000540001217983 */ /* 0x000f280000100800 */
[----:B0-----:R-:W4:Y:S04]  /*4d620*/  LDL.64 R30, [R1+0xac8] ;  /* 0x000ac800011e7983 */ /* 0x001f280000100a00 */
[----:B------:R-:W4:Y:S04]  /*4d630*/  LDL R24, [R1+0x50] ;  /* 0x0000500001187983 */ /* 0x000f280000100800 */
[----:B------:R0:W-:Y:S04]  /*4d640*/  @P4 STL [R1+0x5c], R8 ;  /* 0x00005c0801004387 */ /* 0x0001e80000100800 */
[----:B------:R-:W4:Y:S04]  /*4d650*/  LDL.64 R26, [R1+0x510] ;  /* 0x00051000011a7983 */ /* 0x000f280000100a00 */
[----:B------:R-:W4:Y:S04]  /*4d660*/  LDL R25, [R1+0x20a8] ;  /* 0x0020a80001197983 */ /* 0x000f280000100800 */
        /* <DEDUP_REMOVED lines=20> */
[----:B0-----:R-:W4:Y:S04]  /*4d7b0*/  LDL R8, [R1+0x28f8] ;  /* 0x0028f80001087983 */ /* 0x001f280000100800 */
[----:B------:R-:W4:Y:S04]  /*4d7c0*/  LDL.64 R54, [R1+0x4e0] ;  /* 0x0004e00001367983 */ /* 0x000f280000100a00 */
[----:B--2---:R-:W2:Y:S04]  /*4d7d0*/  @P0 LDG.E.U16 R60, desc[UR6][R56.64] ;  /* 0x00000006383c0981 */ /* 0x004ea8000c1e1500 */
[----:B---3--:R-:W3:Y:S04]  /*4d7e0*/  @P4 LDG.E.U16 R61, desc[UR6][R58.64] ;  /* 0x000000063a3d4981 */ /* 0x008ee8000c1e1500 */
[----:B------:R-:W2:Y:S04]  /*4d7f0*/  LDL.LU.64 R56, [R1+0x4760] ;  /* 0x0047600001387983 */ /* 0x000ea80000300a00 */
[----:B------:R-:W3:Y:S04]  /*4d800*/  @P4 LDG.E.U16 R65, desc[UR6][R62.64] ;  /* 0x000000063e414981 */ /* 0x000ee8000c1e1500 */
[----:B------:R-:W3:Y:S04]  /*4d810*/  LDL.LU.64 R58, [R1+0x4758] ;  /* 0x00475800013a7983 */ /* 0x000ee80000300a00 */
[----:B------:R-:W3:Y:S04]  /*4d820*/  @P0 LDG.E.U16 R20, desc[UR6][R66.64] ;  /* 0x0000000642140981 */ /* 0x000ee8000c1e1500 */
[----:B------:R-:W3:Y:S04]  /*4d830*/  @P4 LDG.E.U16 R21, desc[UR6][R92.64] ;  /* 0x000000065c154981 */ /* 0x000ee8000c1e1500 */
[----:B------:R-:W3:Y:S04]  /*4d840*/  @P0 LDG.E.U16 R70, desc[UR6][R22.64] ;  /* 0x0000000616460981 */ /* 0x000ee8000c1e1500 */
[----:B------:R-:W3:Y:S04]  /*4d850*/  @P4 LDG.E.U16 R71, desc[UR6][R68.64] ;  /* 0x0000000644474981 */ /* 0x000ee8000c1e1500 */
[----:B------:R-:W3:Y:S04]  /*4d860*/  @P0 LDG.E.U16 R90, desc[UR6][R72.64] ;  /* 0x00000006485a0981 */ /* 0x000ee8000c1e1500 */
[----:B------:R-:W3:Y:S04]  /*4d870*/  @P4 LDG.E.U16 R91, desc[UR6][R74.64] ;  /* 0x000000064a5b4981 */ /* 0x000ee8000c1e1500 */
        /* <DEDUP_REMOVED lines=18> */
[----:B------:R-:W2:Y:S04]  /*4d9a0*/  LDL.LU.64 R58, [R1+0x4750] ;  /* 0x00475000013a7983 */ /* 0x000ea80000300a00 */
[----:B--2---:R-:W2:Y:S04]  /*4d9b0*/  @P4 LDG.E.U16 R59, desc[UR6][R38.64] ;  /* 0x00000006263b4981 */ /* 0x004ea8000c1e1500 */
[----:B------:R-:W2:Y:S04]  /*4d9c0*/  @P0 LDG.E.U16 R58, desc[UR6][R36.64] ;  /* 0x00000006243a0981 */ /* 0x000ea8000c1e1500 */
[----:B--2---:R0:W-:Y:S04]  /*4d9d0*/  STL.64 [R1+0x44d8], R58 ;  /* 0x0044d83a01007387 */ /* 0x0041e80000100a00 */
[----:B------:R-:W2:Y:S04]  /*4d9e0*/  LDL.LU.64 R56, [R1+0x4748] ;  /* 0x0047480001387983 */ /* 0x000ea80000300a00 */
[----:B------:R-:W-:Y:S04]  /*4d9f0*/  @P0 STL [R1+0x58], R60 ;  /* 0x0000583c01000387 */ /* 0x000fe80000100800 */
[----:B------:R1:W-:Y:S04]  /*4da00*/  @P4 STL [R1+0x20b0], R61 ;  /* 0x0020b03d01004387 */ /* 0x0003e80000100800 */
[----:B--2---:R-:W2:Y:S04]  /*4da10*/  @P4 LDG.E.U16 R57, desc[UR6][R54.64] ;  /* 0x0000000636394981 */ /* 0x004ea8000c1e1500 */
[----:B------:R-:W2:Y:S04]  /*4da20*/  @P0 LDG.E.U16 R56, desc[UR6][R46.64] ;  /* 0x000000062e380981 */ /* 0x000ea8000c1e1500 */
[----:B------:R-:W2:Y:S04]  /*4da30*/  LDL.64 R54, [R1+0xb40] ;  /* 0x000b400001367983 */ /* 0x000ea80000100a00 */
[----:B---3--:R-:W-:Y:S04]  /*4da40*/  @P0 STL [R1+0x20ac], R64 ;  /* 0x0020ac4001000387 */ /* 0x008fe80000100800 */
[----:B0-----:R-:W3:Y:S04]  /*4da50*/  LDL.64 R58, [R1+0xb48] ;  /* 0x000b4800013a7983 */ /* 0x001ee80000100a00 */
[----:B------:R0:W-:Y:S04]  /*4da60*/  @P4 STL [R1+0x2228], R65 ;  /* 0x0022284101004387 */ /* 0x0001e80000100800 */
[----:B------:R-:W3:Y:S04]  /*4da70*/  LDL R62, [R1+0x48] ;  /* 0x00004800013e7983 */ /* 0x000ee80000100800 */
[----:B------:R-:W-:Y:S04]  /*4da80*/  @P0 STL [R1+0x2224], R20 ;  /* 0x0022241401000387 */ /* 0x000fe80000100800 */
[----:B-1----:R-:W3:Y:S04]  /*4da90*/  LDL.64 R60, [R1+0x4d0] ;  /* 0x0004d000013c7983 */ /* 0x002ee80000100a00 */
[----:B------:R1:W-:Y:S04]  /*4daa0*/  @P4 STL [R1+0x23e4], R21 ;  /* 0x0023e41501004387 */ /* 0x0003e80000100800 */
[----:B------:R-:W3:Y:S04]  /*4dab0*/  LDL R63, [R1+0x20a0] ;  /* 0x0020a000013f7983 */ /* 0x000ee80000100800 */
[----:B------:R-:W-:Y:S04]  /*4dac0*/  @P0 STL [R1+0x23e0], R70 ;  /* 0x0023e04601000387 */ /* 0x000fe80000100800 */
[----:B------:R-:W3:Y:S04]  /*4dad0*/  LDL R66, [R1+0x209c] ;  /* 0x00209c0001427983 */ /* 0x000ee80000100800 */
[----:B------:R1:W-:Y:S04]  /*4dae0*/  @P4 STL [R1+0x259c], R71 ;  /* 0x00259c4701004387 */ /* 0x0003e80000100800 */
[----:B0-----:R-:W3:Y:S04]  /*4daf0*/  LDL.64 R64, [R1+0xb60] ;  /* 0x000b600001407983 */ /* 0x001ee80000100a00 */
[----:B------:R-:W-:Y:S04]  /*4db00*/  @P0 STL [R1+0x2598], R90 ;  /* 0x0025985a01000387 */ /* 0x000fe80000100800 */
[----:B------:R-:W3:Y:S04]  /*4db10*/  LDL R67, [R1+0x2218] ;  /* 0x0022180001437983 */ /* 0x000ee80000100800 */
[----:B------:R0:W-:Y:S04]  /*4db20*/  @P4 STL [R1+0x2754], R91 ;  /* 0x0027545b01004387 */ /* 0x0001e80000100800 */
[----:B------:R-:W3:Y:S04]  /*4db30*/  LDL.64 R92, [R1+0xb68] ;  /* 0x000b6800015c7983 */ /* 0x000ee80000100a00 */
[----:B----4-:R-:W-:Y:S04]  /*4db40*/  @P0 STL [R1+0x2750], R82 ;  /* 0x0027505201000387 */ /* 0x010fe80000100800 */
[----:B------:R-:W4:Y:S04]  /*4db50*/  LDL R22, [R1+0x2214] ;  /* 0x0022140001167983 */ /* 0x000f280000100800 */
[----:B------:R0:W-:Y:S04]  /*4db60*/  @P4 STL [R1+0x2904], R83 ;  /* 0x0029045301004387 */ /* 0x0001e80000100800 */
[----:B-1----:R-:W4:Y:S04]  /*4db70*/  LDL.64 R20, [R1+0x4c0] ;  /* 0x0004c00001147983 */ /* 0x002f280000100a00 */
[----:B------:R-:W-:Y:S04]  /*4db80*/  @P0 STL [R1+0x2900], R32 ;  /* 0x0029002001000387 */ /* 0x000fe80000100800 */
[----:B------:R-:W4:Y:S04]  /*4db90*/  LDL R23, [R1+0x23d4] ;  /* 0x0023d40001177983 */ /* 0x000f280000100800 */
[----:B------:R-:W4:Y:S04]  /*4dba0*/  LDL.64 R68, [R1+0x4b8] ;  /* 0x0004b80001447983 */ /* 0x000f280000100a00 */
[----:B------:R-:W4:Y:S04]  /*4dbb0*/  LDL R72, [R1+0x23d0] ;  /* 0x0023d00001487983 */ /* 0x000f280000100800 */
[----:B------:R-:W4:Y:S04]  /*4dbc0*/  LDL.64 R70, [R1+0xb80] ;  /* 0x000b800001467983 */ /* 0x000f280000100a00 */
[----:B------:R1:W-:Y:S04]  /*4dbd0*/  @P4 STL [R1+0x54], R33 ;  /* 0x0000542101004387 */ /* 0x0003e80000100800 */
[----:B------:R-:W4:Y:S04]  /*4dbe0*/  LDL R73, [R1+0x258c] ;  /* 0x00258c0001497983 */ /* 0x000f280000100800 */
[----:B------:R-:W-:Y:S04]  /*4dbf0*/  @P0 STL [R1+0x50], R24 ;  /* 0x0000501801000387 */ /* 0x000fe80000100800 */
[----:B------:R-:W4:Y:S04]  /*4dc00*/  LDL.64 R74, [R1+0xb88] ;  /* 0x000b8800014a7983 */ /* 0x000f280000100a00 */
[----:B------:R1:W-:Y:S04]  /*4dc10*/  @P4 STL [R1+0x20a8], R25 ;  /* 0x0020a81901004387 */ /* 0x0003e80000100800 */
[----:B------:R-:W4:Y:S04]  /*4dc20*/  LDL R77, [R1+0x2588] ;  /* 0x00258800014d7983 */ /* 0x000f280000100800 */
[----:B0-----:R-:W4:Y:S04]  /*4dc30*/  LDL.64 R90, [R1+0x4b0] ;  /* 0x0004b000015a7983 */ /* 0x001f280000100a00 */
        /* <DEDUP_REMOVED lines=17> */
[----:B------:R-:W4:Y:S04]  /*4dd50*/  LDL.64 R34, [R1+0x498] ;  /* 0x0004980001227983 */ /* 0x000f280000100a00 */
[----:B------:R0:W-:Y:S04]  /*4dd60*/  @P4 STL [R1+0x28fc], R78 ;  /* 0x0028fc4e01004387 */ /* 0x0001e80000100800 */
[----:B-1----:R-:W4:Y:S04]  /*4dd70*/  LDL.64 R32, [R1+0xbb8] ;  /* 0x000bb80001207983 */ /* 0x002f280000100a00 */
[----:B------:R1:W-:Y:S04]  /*4dd80*/  @P0 STL [R1+0x28f8], R8 ;  /* 0x0028f80801000387 */ /* 0x0003e80000100800 */
        /* <DEDUP_REMOVED lines=25> */
[----:B------:R-:W4:Y:S04]  /*4df20*/  LDL R47, [R1+0x28e8] ;  /* 0x0028e800012f7983 */ /* 0x000f280000100800 */
[----:B--2---:R0:W-:Y:S04]  /*4df30*/  STL.64 [R1+0x44e0], R56 ;  /* 0x0044e03801007387 */ /* 0x0041e80000100a00 */
[----:B0-----:R-:W2:Y:S04]  /*4df40*/  LDL R57, [R1+0x4c] ;  /* 0x00004c0001397983 */ /* 0x001ea80000100800 */
[----:B---3--:R-:W3:Y:S04]  /*4df50*/  @P0 LDG.E.U16 R62, desc[UR6][R58.64] ;  /* 0x000000063a3e0981 */ /* 0x008ee8000c1e1500 */
        /* <DEDUP_REMOVED lines=28> */
[----:B------:R-:W2:Y:S04]  /*4e120*/  LDL.LU.64 R54, [R1+0x4738] ;  /* 0x0047380001367983 */ /* 0x000ea80000300a00 */
[----:B------:R-:W2:Y:S04]  /*4e130*/  LDL.LU.64 R52, [R1+0x4730] ;  /* 0x0047300001347983 */ /* 0x000ea80000300a00 */
[----:B------:R-:W-:Y:S04]  /*4e140*/  @P4 STL [R1+0x4c], R57 ;  /* 0x00004c3901004387 */ /* 0x000fe80000100800 */
[----:B------:R-:W2:Y:S04]  /*4e150*/  LDL.64 R20, [R1+0x460] ;  /* 0x0004600001147983 */ /* 0x000ea80000100a00 */
[----:B---3--:R-:W-:Y:S04]  /*4e160*/  @P0 STL [R1+0x48], R62 ;  /* 0x0000483e01000387 */ /* 0x008fe80000100800 */
[----:B------:R-:W-:Y:S04]  /*4e170*/  @P4 STL [R1+0x23d4], R23 ;  /* 0x0023d41701004387 */ /* 0x000fe80000100800 */
[----:B------:R-:W-:Y:S04]  /*4e180*/  @P4 STL [R1+0x20a0], R63 ;  /* 0x0020a03f01004387 */ /* 0x000fe80000100800 */
[----:B----4-:R0:W-:Y:S04]  /*4e190*/  @P0 STL [R1+0x2214], R22 ;  /* 0x0022141601000387 */ /* 0x0101e80000100800 */
[----:B0-----:R-:W3:Y:S04]  /*4e1a0*/  LDL.64 R22, [R1+0x458] ;  /* 0x0004580001167983 */ /* 0x001ee80000100a00 */
[----:B--2---:R-:W-:Y:S04]  /*4e1b0*/  @P0 STL [R1+0x209c], R66 ;  /* 0x00209c4201000387 */ /* 0x004fe80000100800 */
[----:B------:R-:W2:Y:S04]  /*4e1c0*/  LDL.64 R68, [R1+0xc38] ;  /* 0x000c380001447983 */ /* 0x000ea80000100a00 */
[----:B------:R0:W-:Y:S04]  /*4e1d0*/  @P4 STL [R1+0x2218], R67 ;  /* 0x0022184301004387 */ /* 0x0001e80000100800 */
[----:B------:R-:W2:Y:S04]  /*4e1e0*/  LDL R48, [R1+0x3c] ;  /* 0x00003c0001307983 */ /* 0x000ea80000100800 */
[----:B------:R-:W4:Y:S04]  /*4e1f0*/  LDL.64 R70, [R1+0xc40] ;  /* 0x000c400001467983 */ /* 0x000f280000100a00 */
[----:B------:R-:W4:Y:S04]  /*4e200*/  LDL R49, [R1+0x38] ;  /* 0x0000380001317983 */ /* 0x000f280000100800 */
[----:B------:R-:W4:Y:S04]  /*4e210*/  LDL.64 R2, [R1+0x450] ;  /* 0x0004500001027983 */ /* 0x000f280000100a00 */
[----:B------:R-:W4:Y:S04]  /*4e220*/  LDL R50, [R1+0x2090] ;  /* 0x0020900001327983 */ /* 0x000f280000100800 */
[----:B------:R1:W-:Y:S04]  /*4e230*/  @P0 STL [R1+0x23d0], R72 ;  /* 0x0023d04801000387 */ /* 0x0003e80000100800 */
[----:B------:R-:W4:Y:S04]  /*4e240*/  LDL.64 R84, [R1+0x448] ;  /* 0x0004480001547983 */ /* 0x000f280000100a00 */
[----:B------:R0:W-:Y:S04]  /*4e250*/  @P4 STL [R1+0x258c], R73 ;  /* 0x00258c4901004387 */ /* 0x0001e80000100800 */
[----:B------:R-:W4:Y:S04]  /*4e260*/  LDL R51, [R1+0x208c] ;  /* 0x00208c0001337983 */ /* 0x000f280000100800 */
        /* <DEDUP_REMOVED lines=10> */
[----:B------:R-:W4:Y:S04]  /*4e310*/  LDL.64 R62, [R1+0x438] ;  /* 0x00043800013e7983 */ /* 0x000f280000100a00 */
[----:B------:R-:W4:Y:S04]  /*4e320*/  LDL R65, [R1+0x23c0] ;  /* 0x0023c00001417983 */ /* 0x000f280000100800 */
[----:B------:R1:W-:Y:S04]  /*4e330*/  @P4 STL [R1+0x44], R31 ;  /* 0x0000441f01004387 */ /* 0x0003e80000100800 */
[----:B0-----:R-:W4:Y:S04]  /*4e340*/  LDL.64 R66, [R1+0xc70] ;  /* 0x000c700001427983 */ /* 0x001f280000100a00 */
[----:B------:R0:W-:Y:S04]  /*4e350*/  @P0 STL [R1+0x40], R88 ;  /* 0x0000405801000387 */ /* 0x0001e80000100800 */
[----:B-1----:R-:W4:Y:S04]  /*4e360*/  LDL R72, [R1+0x257c] ;  /* 0x00257c0001487983 */ /* 0x002f280000100800 */
[----:B------:R1:W-:Y:S04]  /*4e370*/  @P4 STL [R1+0x2098], R89 ;  /* 0x0020985901004387 */ /* 0x0003e80000100800 */
[----:B------:R-:W4:Y:S04]  /*4e380*/  LDL.64 R92, [R1+0xc78] ;  /* 0x000c7800015c7983 */ /* 0x000f280000100a00 */
[----:B------:R-:W4:Y:S04]  /*4e390*/  @P4 LDG.E.U16 R55, desc[UR6][R36.64] ;  /* 0x0000000624374981 */ /* 0x000f28000c1e1500 */
[----:B------:R-:W4:Y:S04]  /*4e3a0*/  @P0 LDG.E.U16 R54, desc[UR6][R34.64] ;  /* 0x0000000622360981 */ /* 0x000f28000c1e1500 */
[----:B------:R-:W4:Y:S04]  /*4e3b0*/  @P4 LDG.E.U16 R53, desc[UR6][R20.64] ;  /* 0x0000000614354981 */ /* 0x000f28000c1e1500 */
[----:B---3--:R-:W3:Y:S04]  /*4e3c0*/  @P0 LDG.E.U16 R52, desc[UR6][R22.64] ;  /* 0x0000000616340981 */ /* 0x008ee8000c1e1500 */
[----:B--2---:R-:W2:Y:S04]  /*4e3d0*/  @P4 LDG.E.U16 R48, desc[UR6][R68.64] ;  /* 0x0000000644304981 */ /* 0x004ea8000c1e1500 */
[----:B----4-:R-:W4:Y:S04]  /*4e3e0*/  @P0 LDG.E.U16 R49, desc[UR6][R70.64] ;  /* 0x0000000646310981 */ /* 0x010f28000c1e1500 */
[----:B------:R-:W3:Y:S04]  /*4e3f0*/  @P4 LDG.E.U16 R50, desc[UR6][R2.64] ;  /* 0x0000000602324981 */ /* 0x000ee8000c1e1500 */
[----:B------:R-:W3:Y:S04]  /*4e400*/  @P0 LDG.E.U16 R51, desc[UR6][R84.64] ;  /* 0x0000000654330981 */ /* 0x000ee8000c1e1500 */
        /* <DEDUP_REMOVED lines=8> */
[----:B------:R-:W-:Y:S04]  /*4e490*/  @P0 STL [R1+0x23c8], R10 ;  /* 0x0023c80a01000387 */ /* 0x000fe80000100800 */
[----:B------:R-:W3:Y:S04]  /*4e4a0*/  LDL R76, [R1+0x2730] ;  /* 0x00273000014c7983 */ /* 0x000ee80000100800 */
[----:B------:R-:W-:Y:S04]  /*4e4b0*/  @P4 STL [R1+0x2584], R11 ;  /* 0x0025840b01004387 */ /* 0x000fe80000100800 */
        /* <DEDUP_REMOVED lines=9> */
[----:B------:R-:W3:Y:S04]  /*4e550*/  LDL.64 R36, [R1+0x418] ;  /* 0x0004180001247983 */ /* 0x000ee80000100a00 */
        /* <DEDUP_REMOVED lines=23> */
[----:B------:R-:W3:Y:S04]  /*4e6d0*/  LDL R46, [R1+0x2728] ;  /* 0x00272800012e7983 */ /* 0x000ee80000100800 */
[----:B------:R-:W3:Y:S04]  /*4e6e0*/  LDL R47, [R1+0x28dc] ;  /* 0x0028dc00012f7983 */ /* 0x000ee80000100800 */
[----:B------:R-:W3:Y:S04]  /*4e6f0*/  LDL.LU.64 R20, [R1+0x4728] ;  /* 0x0047280001147983 */ /* 0x000ee80000300a00 */
[----:B------:R-:W3:Y:S04]  /*4e700*/  LDL.LU.64 R22, [R1+0x4720] ;  /* 0x0047200001167983 */ /* 0x000ee80000300a00 */
[----:B------:R-:W3:Y:S04]  /*4e710*/  LDL.LU.64 R68, [R1+0x4718] ;  /* 0x0047180001447983 */ /* 0x000ee80000300a00 */
[----:B------:R-:W3:Y:S04]  /*4e720*/  @P4 LDG.E.U16 R72, desc[UR6][R66.64] ;  /* 0x0000000642484981 */ /* 0x000ee8000c1e1500 */
[----:B------:R-:W3:Y:S04]  /*4e730*/  @P0 LDG.E.U16 R59, desc[UR6][R56.64] ;  /* 0x00000006383b0981 */ /* 0x000ee8000c1e1500 */
[----:B------:R-:W3:Y:S04]  /*4e740*/  @P4 LDG.E.U16 R64, desc[UR6][R60.64] ;  /* 0x000000063c404981 */ /* 0x000ee8000c1e1500 */
[----:B------:R-:W3:Y:S04]  /*4e750*/  @P0 LDG.E.U16 R65, desc[UR6][R62.64] ;  /* 0x000000063e410981 */ /* 0x000ee8000c1e1500 */
[----:B--2---:R0:W-:Y:S04]  /*4e760*/  @P4 STL [R1+0x3c], R48 ;  /* 0x00003c3001004387 */ /* 0x0041e80000100800 */
[----:B0-----:R-:W2:Y:S04]  /*4e770*/  LDL.LU R48, [R1+0x4710] ;  /* 0x0047100001307983 */ /* 0x001ea80000300800 */
[----:B------:R-:W2:Y:S04]  /*4e780*/  LDL.LU.64 R70, [R1+0x4708] ;  /* 0x0047080001467983 */ /* 0x000ea80000300a00 */
[----:B----4-:R0:W-:Y:S04]  /*4e790*/  @P0 STL [R1+0x38], R49 ;  /* 0x0000383101000387 */ /* 0x0101e80000100800 */
[----:B---3--:R-:W3:Y:S04]  /*4e7a0*/  @P0 LDG.E.U16 R73, desc[UR6][R92.64] ;  /* 0x000000065c490981 */ /* 0x008ee8000c1e1500 */
[----:B------:R-:W4:Y:S04]  /*4e7b0*/  @P4 LDG.E.U16 R77, desc[UR6][R74.64] ;  /* 0x000000064a4d4981 */ /* 0x000f28000c1e1500 */
[----:B------:R-:W2:Y:S04]  /*4e7c0*/  @P0 LDG.E.U16 R76, desc[UR6][R90.64] ;  /* 0x000000065a4c0981 */ /* 0x000ea8000c1e1500 */
[----:B0-----:R-:W2:Y:S04]  /*4e7d0*/  LDL.LU R49, [R1+0x4700] ;  /* 0x0047000001317983 */ /* 0x001ea80000300800 */
[----:B------:R-:W2:Y:S04]  /*4e7e0*/  LDL.LU.64 R2, [R1+0x46f8] ;  /* 0x0046f80001027983 */ /* 0x000ea80000300a00 */
[----:B------:R0:W-:Y:S04]  /*4e7f0*/  @P4 STL [R1+0x2090], R50 ;  /* 0x0020903201004387 */ /* 0x0001e80000100800 */
[----:B------:R-:W3:Y:S04]  /*4e800*/  @P4 LDG.E.U16 R87, desc[UR6][R4.64] ;  /* 0x0000000604574981 */ /* 0x000ee8000c1e1500 */
[----:B------:R-:W3:Y:S04]  /*4e810*/  @P0 LDG.E.U16 R86, desc[UR6][R82.64] ;  /* 0x0000000652560981 */ /* 0x000ee8000c1e1500 */
[----:B------:R-:W3:Y:S04]  /*4e820*/  @P4 LDG.E.U16 R30, desc[UR6][R34.64] ;  /* 0x00000006221e4981 */ /* 0x000ee8000c1e1500 */
[----:B0-----:R-:W3:Y:S04]  /*4e830*/  LDL.LU R50, [R1+0x46f0] ;  /* 0x0046f00001327983 */ /* 0x001ee80000300800 */
[----:B------:R-:W3:Y:S04]  /*4e840*/  LDL.LU.64 R84, [R1+0x46e8] ;  /* 0x0046e80001547983 */ /* 0x000ee80000300a00 */
[----:B------:R0:W-:Y:S04]  /*4e850*/  @P0 STL [R1+0x208c], R51 ;  /* 0x00208c3301000387 */ /* 0x0001e80000100800 */
[----:B------:R-:W4:Y:S04]  /*4e860*/  @P0 LDG.E.U16 R31, desc[UR6][R32.64] ;  /* 0x00000006201f0981 */ /* 0x000f28000c1e1500 */
[----:B------:R-:W4:Y:S04]  /*4e870*/  @P4 LDG.E.U16 R88, desc[UR6][R26.64] ;  /* 0x000000061a584981 */ /* 0x000f28000c1e1500 */
[----:B------:R-:W4:Y:S04]  /*4e880*/  @P0 LDG.E.U16 R89, desc[UR6][R24.64] ;  /* 0x0000000618590981 */ /* 0x000f28000c1e1500 */
[----:B------:R-:W4:Y:S04]  /*4e890*/  @P4 LDG.E.U16 R14, desc[UR6][R12.64] ;  /* 0x000000060c0e4981 */ /* 0x000f28000c1e1500 */
[----:B------:R-:W4:Y:S04]  /*4e8a0*/  @P0 LDG.E.U16 R15, desc[UR6][R40.64] ;  /* 0x00000006280f0981 */ /* 0x000f28000c1e1500 */
[----:B------:R-:W4:Y:S04]  /*4e8b0*/  @P4 LDG.E.U16 R42, desc[UR6][R44.64] ;  /* 0x000000062c2a4981 */ /* 0x000f28000c1e1500 */
[----:B0-----:R-:W4:Y:S04]  /*4e8c0*/  LDL.LU R51, [R1+0x46e0] ;  /* 0x0046e00001337983 */ /* 0x001f280000300800 */
[----:B------:R-:W4:Y:S04]  /*4e8d0*/  @P4 LDG.E.U16 R0, desc[UR6][R6.64] ;  /* 0x0000000606004981 */ /* 0x000f28000c1e1500 */
[----:B------:R-:W4:Y:S04]  /*4e8e0*/  @P0 LDG.E.U16 R43, desc[UR6][R80.64] ;  /* 0x00000006502b0981 */ /* 0x000f28000c1e1500 */
[----:B------:R-:W4:Y:S04]  /*4e8f0*/  @P0 LDG.E.U16 R78, desc[UR6][R28.64] ;  /* 0x000000061c4e0981 */ /* 0x000f28000c1e1500 */
[----:B------:R-:W4:Y:S04]  /*4e900*/  @P4 LDG.E.U16 R8, desc[UR6][R10.64] ;  /* 0x000000060a084981 */ /* 0x000f28000c1e1500 */
[----:B--2---:R-:W2:Y:S04]  /*4e910*/  @P4 LDG.E.U16 R47, desc[UR6][R2.64] ;  /* 0x00000006022f4981 */ /* 0x004ea8000c1e1500 */
[----:B---3--:R-:W3:Y:S04]  /*4e920*/  @P0 LDG.E.U16 R46, desc[UR6][R84.64] ;  /* 0x00000006542e0981 */ /* 0x008ee8000c1e1500 */
[----:B----4-:R-:W4:Y:S04]  /*4e930*/  @P4 LDG.E.U16 R58, desc[UR6][R50.64] ;  /* 0x00000006323a4981 */ /* 0x010f28000c1e1500 */
[----:B------:R-:W2:Y:S04]  /*4e940*/  LDL.LU.64 R50, [R1+0x46d8] ;  /* 0x0046d80001327983 */ /* 0x000ea80000300a00 */
[----:B------:R-:W2:Y:S04]  /*4e950*/  LDL R85, [R1+0x28d8] ;  /* 0x0028d80001557983 */ /* 0x000ea80000100800 */
[----:B------:R-:W2:Y:S04]  /*4e960*/  LDL.64 R92, [R1+0x3e0] ;  /* 0x0003e000015c7983 */ /* 0x000ea80000100a00 */
[----:B------:R-:W-:Y:S04]  /*4e970*/  @P0 STL [R1+0x2578], R73 ;  /* 0x0025784901000387 */ /* 0x000fe80000100800 */
[----:B------:R0:W-:Y:S04]  /*4e980*/  @P4 STL [R1+0x257c], R72 ;  /* 0x00257c4801004387 */ /* 0x0001e80000100800 */
[----:B------:R-:W2:Y:S04]  /*4e990*/  LDL.64 R74, [R1+0xd28] ;  /* 0x000d2800014a7983 */ /* 0x000ea80000100a00 */
[----:B0-----:R-:W3:Y:S04]  /*4e9a0*/  LDL.64 R72, [R1+0x1f8] ;  /* 0x0001f80001487983 */ /* 0x001ee80000100a00 */
[----:B------:R0:W-:Y:S04]  /*4e9b0*/  @P0 STL [R1+0x2730], R76 ;  /* 0x0027304c01000387 */ /* 0x0001e80000100800 */
[----:B----4-:R-:W-:Y:S04]  /*4e9c0*/  @P4 STL [R1+0x2208], R58 ;  /* 0x0022083a01004387 */ /* 0x010fe80000100800 */
[----:B0-----:R-:W4:Y:S04]  /*4e9d0*/  LDL R76, [R1+0x1c] ;  /* 0x00001c00014c7983 */ /* 0x001f280000100800 */
[----:B------:R-:W-:Y:S04]  /*4e9e0*/  @P0 STL [R1+0x2204], R59 ;  /* 0x0022043b01000387 */ /* 0x000fe80000100800 */
[----:B------:R-:W4:Y:S04]  /*4e9f0*/  LDL.64 R90, [R1+0xd30] ;  /* 0x000d3000015a7983 */ /* 0x000f280000100a00 */
[----:B------:R-:W-:Y:S04]  /*4ea00*/  @P4 STL [R1+0x23c4], R64 ;  /* 0x0023c44001004387 */ /* 0x000fe80000100800 */
[----:B------:R0:W-:Y:S04]  /*4ea10*/  @P4 STL [R1+0x2734], R77 ;  /* 0x0027344d01004387 */ /* 0x0001e80000100800 */
[----:B------:R-:W-:Y:S04]  /*4ea20*/  @P0 STL [R1+0x23c0], R65 ;  /* 0x0023c04101000387 */ /* 0x000fe80000100800 */
[----:B------:R-:W4:Y:S04]  /*4ea30*/  LDL.64 R4, [R1+0x1f0] ;  /* 0x0001f00001047983 */ /* 0x000f280000100a00 */
[----:B--2---:R-:W2:Y:S04]  /*4ea40*/  @P4 LDG.E.U16 R51, desc[UR6][R38.64] ;  /* 0x0000000626334981 */ /* 0x004ea8000c1e1500 */
[----:B------:R-:W2:Y:S04]  /*4ea50*/  @P0 LDG.E.U16 R50, desc[UR6][R36.64] ;  /* 0x0000000624320981 */ /* 0x000ea8000c1e1500 */
[----:B------:R-:W2:Y:S04]  /*4ea60*/  @P0 LDG.E.U16 R85, desc[UR6][R48.64] ;  /* 0x0000000630550981 */ /* 0x000ea8000c1e1500 */
[----:B0-----:R-:W2:Y:S04]  /*4ea70*/  LDL R77, [R1+0x18] ;  /* 0x00001800014d7983 */ /* 0x001ea80000100800 */
[----:B------:R0:W-:Y:S04]  /*4ea80*/  @P0 STL [R1+0x28e0], R86 ;  /* 0x0028e05601000387 */ /* 0x0001e80000100800 */
[----:B------:R-:W2:Y:S04]  /*4ea90*/  LDL.64 R82, [R1+0x1e8] ;  /* 0x0001e80001527983 */ /* 0x000ea80000100a00 */
[----:B0-----:R-:W2:Y:S04]  /*4eaa0*/  LDL R86, [R1+0x2080] ;  /* 0x0020800001567983 */ /* 0x001ea80000100800 */
[----:B------:R0:W-:Y:S04]  /*4eab0*/  @P4 STL [R1+0x28e4], R87 ;  /* 0x0028e45701004387 */ /* 0x0001e80000100800 */
[----:B------:R-:W2:Y:S04]  /*4eac0*/  LDL.64 R38, [R1+0xd48] ;  /* 0x000d480001267983 */ /* 0x000ea80000100a00 */
[----:B------:R-:W2:Y:S04]  /*4ead0*/  LDL R34, [R1+0x21f8] ;  /* 0x0021f80001227983 */ /* 0x000ea80000100800 */
[----:B------:R-:W2:Y:S04]  /*4eae0*/  LDL.64 R36, [R1+0xd50] ;  /* 0x000d500001247983 */ /* 0x000ea80000100a00 */
[----:B------:R-:W2:Y:S04]  /*4eaf0*/  LDL R35, [R1+0x21f4] ;  /* 0x0021f40001237983 */ /* 0x000ea80000100800 */
[----:B------:R-:W2:Y:S04]  /*4eb00*/  LDL.64 R32, [R1+0x1e0] ;  /* 0x0001e00001207983 */ /* 0x000ea80000100a00 */
[----:B------:R-:W2:Y:S04]  /*4eb10*/  LDL R26, [R1+0x23b4] ;  /* 0x0023b400011a7983 */ /* 0x000ea80000100800 */
[----:B0-----:R-:W2:Y:S04]  /*4eb20*/  LDL R87, [R1+0x207c] ;  /* 0x00207c0001577983 */ /* 0x001ea80000100800 */
[----:B------:R-:W-:Y:S04]  /*4eb30*/  @P0 STL [R1+0x30], R31 ;  /* 0x0000301f01000387 */ /* 0x000fe80000100800 */
[----:B------:R0:W-:Y:S04]  /*4eb40*/  @P4 STL [R1+0x34], R30 ;  /* 0x0000341e01004387 */ /* 0x0001e80000100800 */
[----:B------:R-:W2:Y:S04]  /*4eb50*/  LDL R27, [R1+0x23b0] ;  /* 0x0023b000011b7983 */ /* 0x000ea80000100800 */
[----:B------:R-:W2:Y:S04]  /*4eb60*/  LDL.64 R24, [R1+0xd60] ;  /* 0x000d600001187983 */ /* 0x000ea80000100a00 */
[----:B0-----:R-:W2:Y:S04]  /*4eb70*/  LDL.64 R30, [R1+0x1d8] ;  /* 0x0001d800011e7983 */ /* 0x001ea80000100a00 */
[----:B------:R0:W-:Y:S04]  /*4eb80*/  @P4 STL [R1+0x2574], R0 ;  /* 0x0025740001004387 */ /* 0x0001e80000100800 */
[----:B------:R-:W-:Y:S04]  /*4eb90*/  @P4 STL [R1+0x2088], R88 ;  /* 0x0020885801004387 */ /* 0x000fe80000100800 */
[----:B0-----:R-:W2:Y:S04]  /*4eba0*/  LDL R0, [R1+0x256c] ;  /* 0x00256c0001007983 */ /* 0x001ea80000100800 */
[----:B------:R0:W-:Y:S04]  /*4ebb0*/  @P0 STL [R1+0x2084], R89 ;  /* 0x0020845901000387 */ /* 0x0001e80000100800 */
[----:B0-----:R-:W2:Y:S04]  /*4ebc0*/  LDL.64 R88, [R1+0xd68] ;  /* 0x000d680001587983 */ /* 0x001ea80000100a00 */
[----:B------:R-:W-:Y:S04]  /*4ebd0*/  @P4 STL [R1+0x2200], R14 ;  /* 0x0022000e01004387 */ /* 0x000fe80000100800 */
[----:B------:R0:W-:Y:S04]  /*4ebe0*/  @P0 STL [R1+0x2570], R78 ;  /* 0x0025704e01000387 */ /* 0x0001e80000100800 */
[----:B------:R1:W-:Y:S04]  /*4ebf0*/  @P0 STL [R1+0x21fc], R15 ;  /* 0x0021fc0f01000387 */ /* 0x0003e80000100800 */
[----:B0-----:R-:W2:Y:S04]  /*4ec00*/  LDL R78, [R1+0x2568] ;  /* 0x00256800014e7983 */ /* 0x001ea80000100800 */
[----:B------:R-:W-:Y:S04]  /*4ec10*/  @P4 STL [R1+0x23bc], R42 ;  /* 0x0023bc2a01004387 */ /* 0x000fe80000100800 */
[----:B------:R-:W2:Y:S04]  /*4ec20*/  LDL.64 R12, [R1+0x1d0] ;  /* 0x0001d000010c7983 */ /* 0x000ea80000100a00 */
[----:B------:R-:W-:Y:S04]  /*4ec30*/  @P0 STL [R1+0x23b8], R43 ;  /* 0x0023b82b01000387 */ /* 0x000fe80000100800 */
[----:B------:R-:W2:Y:S04]  /*4ec40*/  LDL R84, [R1+0x2724] ;  /* 0x0027240001547983 */ /* 0x000ea80000100800 */
[----:B------:R-:W2:Y:S04]  /*4ec50*/  LDL.64 R40, [R1+0x1c8] ;  /* 0x0001c80001287983 */ /* 0x000ea80000100a00 */
[----:B------:R-:W2:Y:S04]  /*4ec60*/  LDL R3, [R1+0x2720] ;  /* 0x0027200001037983 */ /* 0x000ea80000100800 */
[----:B-1----:R-:W2:Y:S04]  /*4ec70*/  LDL.64 R14, [R1+0xd78] ;  /* 0x000d7800010e7983 */ /* 0x002ea80000100a00 */
[----:B---3--:R0:W-:Y:S04]  /*4ec80*/  @P0 STL [R1+0x2728], R46 ;  /* 0x0027282e01000387 */ /* 0x0081e80000100800 */
[----:B------:R1:W-:Y:S04]  /*4ec90*/  @P4 STL [R1+0x272c], R8 ;  /* 0x00272c0801004387 */ /* 0x0003e80000100800 */
[----:B------:R-:W3:Y:S04]  /*4eca0*/  LDL.64 R44, [R1+0xd80] ;  /* 0x000d8000012c7983 */ /* 0x000ee80000100a00 */
[----:B0-----:R-:W3:Y:S04]  /*4ecb0*/  LDL R46, [R1+0x28d4] ;  /* 0x0028d400012e7983 */ /* 0x001ee80000100800 */
[----:B------:R0:W-:Y:S04]  /*4ecc0*/  @P4 STL [R1+0x28dc], R47 ;  /* 0x0028dc2f01004387 */ /* 0x0001e80000100800 */
[----:B------:R-:W3:Y:S04]  /*4ecd0*/  LDL.64 R80, [R1+0x1c0] ;  /* 0x0001c00001507983 */ /* 0x000ee80000100a00 */
[----:B------:R-:W3:Y:S04]  /*4ece0*/  LDL.64 R42, [R1+0x1b8] ;  /* 0x0001b800012a7983 */ /* 0x000ee80000100a00 */
[----:B------:R-:W3:Y:S04]  /*4ecf0*/  LDL.64 R6, [R1+0xd98] ;  /* 0x000d980001067983 */ /* 0x000ee80000100a00 */
[----:B------:R-:W3:Y:S04]  /*4ed00*/  LDL.64 R28, [R1+0xda0] ;  /* 0x000da000011c7983 */ /* 0x000ee80000100a00 */
[----:B-1----:R-:W3:Y:S04]  /*4ed10*/  LDL R8, [R1+0x10] ;  /* 0x0000100001087983 */ /* 0x002ee80000100800 */
[----:B------:R-:W3:Y:S04]  /*4ed20*/  LDL.64 R10, [R1+0x1b0] ;  /* 0x0001b000010a7983 */ /* 0x000ee80000100a00 */
[----:B------:R-:W3:Y:S04]  /*4ed30*/  LDL R2, [R1+0x2078] ;  /* 0x0020780001027983 */ /* 0x000ee80000100800 */
        /* <DEDUP_REMOVED lines=32> */
[----:B------:R-:W3:Y:S04]  /*4ef40*/  LDL R92, [R1+0x2560] ;  /* 0x00256000015c7983 */ /* 0x000ee80000100800 */
[----:B------:R-:W3:Y:S04]  /*4ef50*/  LDL R93, [R1+0x271c] ;  /* 0x00271c00015d7983 */ /* 0x000ee80000100800 */
[----:B------:R0:W-:Y:S04]  /*4ef60*/  @P0 STL [R1+0x28d8], R85 ;  /* 0x0028d85501000387 */ /* 0x0001e80000100800 */
[----:B0-----:R-:W3:Y:S04]  /*4ef70*/  LDL R85, [R1+0x2718] ;  /* 0x0027180001557983 */ /* 0x001ee80000100800 */
[----:B------:R-:W3:Y:S04]  /*4ef80*/  LDL.LU.64 R72, [R1+0x46c8] ;  /* 0x0046c80001487983 */ /* 0x000ee80000300a00 */
[----:B------:R-:W3:Y:S04]  /*4ef90*/  LDL.LU.64 R74, [R1+0x46c0] ;  /* 0x0046c000014a7983 */ /* 0x000ee80000300a00 */
[----:B----4-:R0:W-:Y:S04]  /*4efa0*/  @P4 STL [R1+0x1c], R76 ;  /* 0x00001c4c01004387 */ /* 0x0101e80000100800 */
[----:B0-----:R-:W4:Y:S04]  /*4efb0*/  LDL.LU R76, [R1+0x46b8] ;  /* 0x0046b800014c7983 */ /* 0x001f280000300800 */
[----:B------:R-:W4:Y:S04]  /*4efc0*/  LDL.LU.64 R90, [R1+0x46b0] ;  /* 0x0046b000015a7983 */ /* 0x000f280000300a00 */
[----:B--2---:R0:W-:Y:S04]  /*4efd0*/  @P0 STL [R1+0x18], R77 ;  /* 0x0000184d01000387 */ /* 0x0041e80000100800 */
[----:B0-----:R-:W4:Y:S04]  /*4efe0*/  LDL.LU R77, [R1+0x46a8] ;  /* 0x0046a800014d7983 */ /* 0x001f280000300800 */
[----:B------:R-:W2:Y:S04]  /*4eff0*/  LDL.LU.64 R4, [R1+0x46a0] ;  /* 0x0046a00001047983 */ /* 0x000ea80000300a00 */
[----:B------:R0:W-:Y:S04]  /*4f000*/  @P4 STL [R1+0x2080], R86 ;  /* 0x0020805601004387 */ /* 0x0001e80000100800 */
[----:B0-----:R-:W2:Y:S04]  /*4f010*/  LDL.LU R86, [R1+0x4698] ;  /* 0x0046980001567983 */ /* 0x001ea80000300800 */
        /* <DEDUP_REMOVED lines=21> */
[----:B------:R-:W4:Y:S04]  /*4f170*/  LDL.LU.64 R12, [R1+0x4620] ;  /* 0x00462000010c7983 */ /* 0x000f280000300a00 */
[----:B------:R0:W-:Y:S04]  /*4f180*/  @P4 STL [R1+0x2724], R84 ;  /* 0x0027245401004387 */ /* 0x0001e80000100800 */
[----:B0-----:R-:W4:Y:S04]  /*4f190*/  LDL.LU R84, [R1+0x4618] ;  /* 0x0046180001547983 */ /* 0x001f280000300800 */
[----:B------:R-:W4:Y:S04]  /*4f1a0*/  LDL.LU.64 R40, [R1+0x4610] ;  /* 0x0046100001287983 */ /* 0x000f280000300a00 */
[----:B------:R0:W-:Y:S04]  /*4f1b0*/  @P0 STL [R1+0x2720], R3 ;  /* 0x0027200301000387 */ /* 0x0001e80000100800 */
[----:B0-----:R-:W4:Y:S04]  /*4f1c0*/  LDL.LU R3, [R1+0x4608] ;  /* 0x0046080001037983 */ /* 0x001f280000300800 */
[----:B------:R-:W4:Y:S04]  /*4f1d0*/  LDL.LU.64 R14, [R1+0x4600] ;  /* 0x00460000010e7983 */ /* 0x000f280000300a00 */
[----:B---3--:R0:W-:Y:S04]  /*4f1e0*/  @P4 STL [R1+0x28d4], R46 ;  /* 0x0028d42e01004387 */ /* 0x0081e80000100800 */
[----:B0-----:R-:W3:Y:S04]  /*4f1f0*/  LDL.LU R46, [R1+0x45f8] ;  /* 0x0045f800012e7983 */ /* 0x001ee80000300800 */
[----:B------:R-:W3:Y:S04]  /*4f200*/  LDL.LU.64 R44, [R1+0x45f0] ;  /* 0x0045f000012c7983 */ /* 0x000ee80000300a00 */
[----:B------:R0:W-:Y:S04]  /*4f210*/  @P0 STL [R1+0x28d0], R47 ;  /* 0x0028d02f01000387 */ /* 0x0001e80000100800 */
[----:B0-----:R-:W3:Y:S04]  /*4f220*/  LDL.LU R47, [R1+0x45e8] ;  /* 0x0045e800012f7983 */ /* 0x001ee80000300800 */
[----:B--2---:R-:W2:Y:S04]  /*4f230*/  @P0 LDG.E.U16 R78, desc[UR6][R82.64] ;  /* 0x00000006524e0981 */ /* 0x004ea8000c1e1500 */
[----:B----4-:R-:W4:Y:S04]  /*4f240*/  @P0 LDG.E.U16 R84, desc[UR6][R34.64] ;  /* 0x0000000622540981 */ /* 0x010f28000c1e1500 */
[----:B------:R-:W2:Y:S04]  /*4f250*/  @P4 LDG.E.U16 R3, desc[UR6][R6.64] ;  /* 0x0000000606034981 */ /* 0x000ea8000c1e1500 */
[----:B---3--:R-:W3:Y:S04]  /*4f260*/  @P0 LDG.E.U16 R46, desc[UR6][R42.64] ;  /* 0x000000062a2e0981 */ /* 0x008ee8000c1e1500 */
[----:B------:R-:W3:Y:S04]  /*4f270*/  @P4 LDG.E.U16 R47, desc[UR6][R80.64] ;  /* 0x00000006502f4981 */ /* 0x000ee8000c1e1500 */
[----:B------:R-:W3:Y:S04]  /*4f280*/  LDL.LU.64 R80, [R1+0x45e0] ;  /* 0x0045e00001507983 */ /* 0x000ee80000300a00 */
[----:B------:R-:W3:Y:S04]  /*4f290*/  LDL.LU.64 R42, [R1+0x45d8] ;  /* 0x0045d800012a7983 */ /* 0x000ee80000300a00 */
[----:B------:R-:W3:Y:S04]  /*4f2a0*/  LDL.LU.64 R6, [R1+0x45d0] ;  /* 0x0045d00001067983 */ /* 0x000ee80000300a00 */
[----:B--2---:R0:W-:Y:S04]  /*4f2b0*/  STL [R1+0x4498], R3 ;  /* 0x0044980301007387 */ /* 0x0041e80000100800 */
[----:B0-----:R-:W2:Y:S04]  /*4f2c0*/  LDL R3, [R1+0x2074] ;  /* 0x0020740001037983 */ /* 0x001ea80000100800 */
[----:B------:R-:W2:Y:S04]  /*4f2d0*/  LDL.LU.64 R28, [R1+0x45c8] ;  /* 0x0045c800011c7983 */ /* 0x000ea80000300a00 */
[----:B------:R0:W-:Y:S04]  /*4f2e0*/  @P0 STL [R1+0x10], R8 ;  /* 0x0000100801000387 */ /* 0x0001e80000100800 */
[----:B0-----:R-:W2:Y:S04]  /*4f2f0*/  LDL.LU R8, [R1+0x45c0] ;  /* 0x0045c00001087983 */ /* 0x001ea80000300800 */
[----:B------:R-:W4:Y:S04]  /*4f300*/  LDL.LU.64 R10, [R1+0x45b8] ;  /* 0x0045b800010a7983 */ /* 0x000f280000300a00 */
[----:B------:R0:W-:Y:S04]  /*4f310*/  @P4 STL [R1+0x2078], R2 ;  /* 0x0020780201004387 */ /* 0x0001e80000100800 */
[----:B0-----:R-:W4:Y:S04]  /*4f320*/  LDL.LU R2, [R1+0x45b0] ;  /* 0x0045b00001027983 */ /* 0x001f280000300800 */
[----:B---3--:R-:W3:Y:S04]  /*4f330*/  @P0 LDG.E.U16 R92, desc[UR6][R6.64] ;  /* 0x00000006065c0981 */ /* 0x008ee8000c1e1500 */
[----:B------:R-:W3:Y:S04]  /*4f340*/  @P4 LDG.E.U16 R93, desc[UR6][R42.64] ;  /* 0x000000062a5d4981 */ /* 0x000ee8000c1e1500 */
[----:B------:R0:W3:Y:S04]  /*4f350*/  @P0 LDG.E.U16 R85, desc[UR6][R80.64] ;  /* 0x0000000650550981 */ /* 0x0000e8000c1e1500 */
[----:B--2---:R-:W2:Y:S04]  /*4f360*/  @P4 LDG.E.U16 R8, desc[UR6][R32.64] ;  /* 0x0000000620084981 */ /* 0x004ea8000c1e1500 */
[----:B----4-:R-:W4:Y:S04]  /*4f370*/  @P0 LDG.E.U16 R3, desc[UR6][R10.64] ;  /* 0x000000060a030981 */ /* 0x010f28000c1e1500 */
[----:B------:R-:W2:Y:S04]  /*4f380*/  LDL.LU.64 R10, [R1+0x45a8] ;  /* 0x0045a800010a7983 */ /* 0x000ea80000300a00 */
[----:B------:R-:W3:Y:S04]  /*4f390*/  @P4 LDG.E.U16 R2, desc[UR6][R44.64] ;  /* 0x000000062c024981 */ /* 0x000ee8000c1e1500 */
[----:B--2---:R-:W2:Y:S04]  /*4f3a0*/  @P4 LDG.E.U16 R11, desc[UR6][R28.64] ;  /* 0x000000061c0b4981 */ /* 0x004ea8000c1e1500 */
[----:B------:R-:W3:Y:S04]  /*4f3b0*/  @P0 LDG.E.U16 R10, desc[UR6][R70.64] ;  /* 0x00000006460a0981 */ /* 0x000ee8000c1e1500 */
[----:B------:R-:W3:Y:S04]  /*4f3c0*/  LDL.LU.64 R28, [R1+0x45a0] ;  /* 0x0045a000011c7983 */ /* 0x000ee80000300a00 */
[----:B--2---:R1:W-:Y:S04]  /*4f3d0*/  STL [R1+0x2564], R11 ;  /* 0x0025640b01007387 */ /* 0x0043e80000100800 */
[----:B-1----:R-:W2:Y:S04]  /*4f3e0*/  LDL.LU R11, [R1+0x124] ;  /* 0x00012400010b7983 */ /* 0x002ea80000300800 */
[----:B------:R-:W2:Y:S04]  /*4f3f0*/  LDL.LU.64 R6, [R1+0x4598] ;  /* 0x0045980001067983 */ /* 0x000ea80000300a00 */
[----:B---3--:R-:W3:Y:S04]  /*4f400*/  @P0 LDG.E.U16 R28, desc[UR6][R14.64] ;  /* 0x000000060e1c0981 */ /* 0x008ee8000c1e1500 */
[----:B------:R-:W4:Y:S04]  /*4f410*/  LDL.LU.64 R42, [R1+0x4590] ;  /* 0x00459000012a7983 */ /* 0x000f280000300a00 */
[----:B------:R-:W4:Y:S04]  /*4f420*/  LDL.LU.64 R80, [R1+0x4588] ;  /* 0x0045880001507983 */ /* 0x000f280000300a00 */
[----:B------:R-:W4:Y:S04]  /*4f430*/  LDL.LU.64 R44, [R1+0x4580] ;  /* 0x00458000012c7983 */ /* 0x000f280000300a00 */
[----:B------:R1:W-:Y:S04]  /*4f440*/  STL [R1+0x28cc], R2 ;  /* 0x0028cc0201007387 */ /* 0x0003e80000100800 */
[----:B------:R-:W4:Y:S04]  /*4f450*/  @P4 LDG.E.U16 R29, desc[UR6][R26.64] ;  /* 0x000000061a1d4981 */ /* 0x000f28000c1e1500 */
[----:B-1----:R-:W4:Y:S04]  /*4f460*/  LDL.LU R2, [R1+0x4578] ;  /* 0x0045780001027983 */ /* 0x002f280000300800 */
[----:B------:R-:W4:Y:S04]  /*4f470*/  LDL.LU.64 R14, [R1+0x4570] ;  /* 0x00457000010e7983 */ /* 0x000f280000300a00 */
[----:B--2---:R-:W2:Y:S04]  /*4f480*/  @P0 LDG.E.U16 R6, desc[UR6][R38.64] ;  /* 0x0000000626060981 */ /* 0x004ea8000c1e1500 */
[----:B---3--:R1:W-:Y:S04]  /*4f490*/  STL [R1+0x28c8], R28 ;  /* 0x0028c81c01007387 */ /* 0x0083e80000100800 */
[----:B----4-:R-:W3:Y:S04]  /*4f4a0*/  @P4 LDG.E.U16 R43, desc[UR6][R40.64] ;  /* 0x00000006282b4981 */ /* 0x010ee8000c1e1500 */
[----:B------:R4:W2:Y:S04]  /*4f4b0*/  @P0 LDG.E.U16 R42, desc[UR6][R12.64] ;  /* 0x000000060c2a0981 */ /* 0x0008a8000c1e1500 */
[----:B------:R-:W2:Y:S04]  /*4f4c0*/  @P4 LDG.E.U16 R45, desc[UR6][R88.64] ;  /* 0x00000006582d4981 */ /* 0x000ea8000c1e1500 */
[----:B------:R-:W2:Y:S04]  /*4f4d0*/  @P0 LDG.E.U16 R44, desc[UR6][R24.64] ;  /* 0x00000006182c0981 */ /* 0x000ea8000c1e1500 */
[----:B------:R-:W2:Y:S04]  /*4f4e0*/  @P4 LDG.E.U16 R80, desc[UR6][R86.64] ;  /* 0x0000000656504981 */ /* 0x000ea8000c1e1500 */
[----:B-1----:R-:W2:Y:S04]  /*4f4f0*/  LDL.LU R28, [R1+0x4568] ;  /* 0x00456800011c7983 */ /* 0x002ea80000300800 */
[----:B------:R-:W2:Y:S04]  /*4f500*/  LDL.LU.64 R40, [R1+0x4560] ;  /* 0x0045600001287983 */ /* 0x000ea80000300a00 */
[----:B------:R-:W3:Y:S04]  /*4f510*/  LDL.LU.64 R12, [R1+0x4558] ;  /* 0x00455800010c7983 */ /* 0x000ee80000300a00 */
[----:B------:R-:W3:Y:S04]  /*4f520*/  LDL.LU.64 R88, [R1+0x4550] ;  /* 0x0045500001587983 */ /* 0x000ee80000300a00 */
[----:B------:R-:W4:Y:S04]  /*4f530*/  @P4 LDG.E.U16 R14, desc[UR6][R76.64] ;  /* 0x000000064c0e4981 */ /* 0x000f28000c1e1500 */
[----:B--2---:R-:W2:Y:S04]  /*4f540*/  @P0 LDG.E.U16 R40, desc[UR6][R30.64] ;  /* 0x000000061e280981 */ /* 0x004ea8000c1e1500 */
[----:B---3--:R-:W3:Y:S04]  /*4f550*/  @P4 LDG.E.U16 R88, desc[UR6][R36.64] ;  /* 0x0000000624584981 */ /* 0x008ee8000c1e1500 */
[----:B------:R-:W-:Y:S04]  /*4f560*/  STL [R1+0x449c], R45 ;  /* 0x00449c2d01007387 */ /* 0x000fe80000100800 */
[----:B------:R-:W3:Y:S04]  /*4f570*/  LDL.LU.64 R24, [R1+0x4548] ;  /* 0x0045480001187983 */ /* 0x000ee80000300a00 */
[----:B------:R-:W-:Y:S04]  /*4f580*/  @P0 STL [R1+0x2074], R3 ;  /* 0x0020740301000387 */ /* 0x000fe80000100800 */
[----:B------:R-:W-:Y:S04]  /*4f590*/  STL [R1+0x44a0], R44 ;  /* 0x0044a02c01007387 */ /* 0x000fe80000100800 */
[----:B------:R-:W-:Y:S04]  /*4f5a0*/  @P4 STL [R1+0x21f0], R60 ;  /* 0x0021f03c01004387 */ /* 0x000fe80000100800 */
[----:B------:R-:W-:Y:S04]  /*4f5b0*/  @P0 STL [R1+0x21ec], R61 ;  /* 0x0021ec3d01000387 */ /* 0x000fe80000100800 */
[----:B------:R-:W3:Y:S04]  /*4f5c0*/  LDL.LU.64 R26, [R1+0x4540] ;  /* 0x00454000011a7983 */ /* 0x000ee80000300a00 */
[----:B------:R-:W-:Y:S04]  /*4f5d0*/  @P4 STL [R1+0x23ac], R66 ;  /* 0x0023ac4201004387 */ /* 0x000fe80000100800 */
[----:B------:R1:W-:Y:S04]  /*4f5e0*/  STL [R1+0x2068], R29 ;  /* 0x0020681d01007387 */ /* 0x0003e80000100800 */
[----:B------:R-:W-:Y:S04]  /*4f5f0*/  @P0 STL [R1+0x23a8], R67 ;  /* 0x0023a84301000387 */ /* 0x000fe80000100800 */
[----:B------:R-:W3:Y:S04]  /*4f600*/  @P0 LDG.E.U16 R89, desc[UR6][R74.64] ;  /* 0x000000064a590981 */ /* 0x000ee8000c1e1500 */
[----:B------:R-:W3:Y:S01]  /*4f610*/  @P4 LDG.E.U16 R12, desc[UR6][R72.64] ;  /* 0x00000006480c4981 */ /* 0x000ee2000c1e1500 */
[----:B0-----:R-:W-:-:S03]  /*4f620*/  @!P6 IMAD.IADD R81, R81, 0x1, -R7 ;  /* 0x000000015151e824 */ /* 0x001fc600078e0a07 */
[----:B------:R0:W3:Y:S04]  /*4f630*/  @P4 LDG.E.U16 R41, desc[UR6][R68.64] ;  /* 0x0000000644294981 */ /* 0x0000e8000c1e1500 */
[----:B-1----:R-:W3:Y:S04]  /*4f640*/  LDL.LU R29, [R1+0x4538] ;  /* 0x00453800011d7983 */ /* 0x002ee80000300800 */
[----:B------:R-:W4:Y:S04]  /*4f650*/  LDL.LU.64 R30, [R1+0x4530] ;  /* 0x00453000011e7983 */ /* 0x000f280000300a00 */
[----:B--2---:R1:W-:Y:S04]  /*4f660*/  STL [R1+0x2064], R40 ;  /* 0x0020642801007387 */ /* 0x0043e80000100800 */
[----:B-1----:R-:W2:Y:S04]  /*4f670*/  LDL.LU R40, [R1+0x4528] ;  /* 0x0045280001287983 */ /* 0x002ea80000300800 */
[----:B------:R-:W-:Y:S04]  /*4f680*/  @P0 STL [R1+0x2560], R92 ;  /* 0x0025605c01000387 */ /* 0x000fe80000100800 */
[----:B------:R-:W2:Y:S04]  /*4f690*/  LDL.LU.64 R32, [R1+0x4520] ;  /* 0x0045200001207983 */ /* 0x000ea80000300a00 */
[----:B------:R1:W-:Y:S04]  /*4f6a0*/  STL [R1+0x2070], R8 ;  /* 0x0020700801007387 */ /* 0x0003e80000100800 */
[----:B------:R-:W-:Y:S04]  /*4f6b0*/  @P4 STL [R1+0x271c], R93 ;  /* 0x00271c5d01004387 */ /* 0x000fe80000100800 */
[----:B-1----:R-:W2:Y:S04]  /*4f6c0*/  LDL.LU R8, [R1+0x4518] ;  /* 0x0045180001087983 */ /* 0x002ea80000300800 */
[----:B------:R-:W-:Y:S04]  /*4f6d0*/  @P0 STL [R1+0x2718], R85 ;  /* 0x0027185501000387 */ /* 0x000fe80000100800 */
[----:B------:R-:W2:Y:S04]  /*4f6e0*/  LDL.LU.64 R34, [R1+0x4510] ;  /* 0x0045100001227983 */ /* 0x000ea80000300a00 */
[----:B------:R1:W-:Y:S04]  /*4f6f0*/  STL [R1+0x206c], R84 ;  /* 0x00206c5401007387 */ /* 0x0003e80000100800 */
[----:B-1----:R-:W2:Y:S04]  /*4f700*/  LDL.LU R84, [R1+0x4508] ;  /* 0x0045080001547983 */ /* 0x002ea80000300800 */
[----:B------:R-:W2:Y:S04]  /*4f710*/  LDL.LU R92, [R1+0x114] ;  /* 0x00011400015c7983 */ /* 0x000ea80000300800 */
[----:B------:R-:W2:Y:S04]  /*4f720*/  LDL.LU.64 R36, [R1+0x4500] ;  /* 0x0045000001247983 */ /* 0x000ea80000300a00 */
[----:B---3--:R1:W-:Y:S04]  /*4f730*/  STL [R1+0x21e8], R88 ;  /* 0x0021e85801007387 */ /* 0x0083e80000100800 */
[----:B-1----:R-:W3:Y:S04]  /*4f740*/  LDL.LU R88, [R1+0x44f8] ;  /* 0x0044f80001587983 */ /* 0x002ee80000300800 */
[----:B------:R-:W2:Y:S04]  /*4f750*/  LDL.LU.64 R38, [R1+0x44f0] ;  /* 0x0044f00001267983 */ /* 0x000ea80000300a00 */
[----:B------:R1:W-:Y:S04]  /*4f760*/  STL [R1+0x21e4], R6 ;  /* 0x0021e40601007387 */ /* 0x0003e80000100800 */
[----:B-1----:R-:W2:Y:S04]  /*4f770*/  LDL.LU R6, [R1+0x44e8] ;  /* 0x0044e80001067983 */ /* 0x002ea80000300800 */
[----:B------:R1:W-:Y:S04]  /*4f780*/  STL [R1+0x23a4], R80 ;  /* 0x0023a45001007387 */ /* 0x0003e80000100800 */
[----:B-1----:R-:W2:Y:S04]  /*4f790*/  LDL.LU R80, [R1+0x30c] ;  /* 0x00030c0001507983 */ /* 0x002ea80000300800 */
[----:B------:R-:W-:Y:S04]  /*4f7a0*/  STL [R1+0x41f0], R89 ;  /* 0x0041f05901007387 */ /* 0x000fe80000100800 */
[----:B---3--:R-:W-:Y:S04]  /*4f7b0*/  STL.64 [R1+0x4408], R88 ;  /* 0x0044085801007387 */ /* 0x008fe80000100a00 */
[----:B------:R-:W3:Y:S04]  /*4f7c0*/  LDL.LU R82, [R1+0x1f8c] ;  /* 0x001f8c0001527983 */ /* 0x000ee80000300800 */
[----:B------:R-:W3:Y:S04]  /*4f7d0*/  LDL.LU R83, [R1+0x1f90] ;  /* 0x001f900001537983 */ /* 0x000ee80000300800 */
[----:B------:R-:W-:Y:S04]  /*4f7e0*/  STL [R1+0x2710], R10 ;  /* 0x0027100a01007387 */ /* 0x000fe80000100800 */
[----:B------:R4:W-:Y:S02]  /*4f7f0*/  STL [R1+0x2714], R12 ;  /* 0x0027140c01007387 */ /* 0x0009e40000100800 */
[----:B----4-:R-:W-:-:S02]  /*4f800*/  IMAD.MOV.U32 R12, RZ, RZ, R81 ;  /* 0x000000ffff0c7224 */ /* 0x010fc400078e0051 */
[----:B------:R-:W4:Y:S04]  /*4f810*/  LDL.LU R81, [R1+0x1f94] ;  /* 0x001f940001517983 */ /* 0x000f280000300800 */
[----:B------:R1:W-:Y:S04]  /*4f820*/  STL [R1+0x23a0], R78 ;  /* 0x0023a04e01007387 */ /* 0x0003e80000100800 */
[----:B------:R-:W-:Y:S04]  /*4f830*/  STL [R1+0x255c], R14 ;  /* 0x00255c0e01007387 */ /* 0x000fe80000100800 */
[----:B------:R-:W1:Y:S01]  /*4f840*/  LDL.LU R77, [R1+0x1f98] ;  /* 0x001f9800014d7983 */ /* 0x000e620000300800 */
[----:B------:R-:W-:-:S04]  /*4f850*/  IMAD.WIDE R66, R79, 0x2, R4 ;  /* 0x000000024f427825 */ /* 0x000fc800078e0204 */
[----:B--2---:R-:W-:-:S04]  /*4f860*/  IMAD.WIDE R64, R80, 0x2, R90 ;  /* 0x0000000250407825 */ /* 0x004fc800078e025a */
[----:B------:R-:W-:Y:S01]  /*4f870*/  IMAD.WIDE R62, R80, 0x2, R4 ;  /* 0x00000002503e7825 */ /* 0x000fe200078e0204 */
[----:B------:R2:W-:Y:S04]  /*4f880*/  STL.64 [R1+0x138], R66 ;  /* 0x0001384201007387 */ /* 0x0005e80000100a00 */
[----:B------:R-:W-:Y:S04]  /*4f890*/  STL.64 [R1+0x100], R64 ;  /* 0x0001004001007387 */ /* 0x000fe80000100a00 */
[----:B------:R-:W-:Y:S01]  /*4f8a0*/  STL.64 [R1+0xf8], R62 ;  /* 0x0000f83e01007387 */ /* 0x000fe20000100a00 */
[----:B------:R-:W-:-:S04]  /*4f8b0*/  IMAD.WIDE R86, R84, 0x2, R90 ;  /* 0x0000000254567825 */ /* 0x000fc800078e025a */
[----:B------:R-:W-:-:S04]  /*4f8c0*/  IMAD.WIDE R84, R84, 0x2, R4 ;  /* 0x0000000254547825 */ /* 0x000fc800078e0204 */
[----:B---3--:R-:W-:-:S04]  /*4f8d0*/  IMAD.WIDE R60, R82, 0x2, R90 ;  /* 0x00000002523c7825 */ /* 0x008fc800078e025a */
[----:B------:R-:W-:-:S04]  /*4f8e0*/  IMAD.WIDE R58, R82, 0x2, R4 ;  /* 0x00000002523a7825 */ /* 0x000fc800078e0204 */
[----:B------:R-:W-:-:S04]  /*4f8f0*/  IMAD.WIDE R56, R83, 0x2, R90 ;  /* 0x0000000253387825 */ /* 0x000fc800078e025a */
[----:B------:R-:W-:Y:S01]  /*4f900*/  IMAD.WIDE R44, R83, 0x2, R4 ;  /* 0x00000002532c7825 */ /* 0x000fe200078e0204 */
[----:B------:R-:W-:Y:S04]  /*4f910*/  STL.64 [R1+0xc0], R60 ;  /* 0x0000c03c01007387 */ /* 0x000fe80000100a00 */
[----:B------:R-:W-:Y:S04]  /*4f920*/  STL.64 [R1+0xb8], R58 ;  /* 0x0000b83a01007387 */ /* 0x000fe80000100a00 */
[----:B------:R-:W-:Y:S04]  /*4f930*/  STL.64 [R1+0x28], R56 ;  /* 0x0000283801007387 */ /* 0x000fe80000100a00 */
[----:B------:R-:W-:Y:S04]  /*4f940*/  STL.64 [R1+0x20], R44 ;  /* 0x0000202c01007387 */ /* 0x000fe80000100a00 */
[----:B------:R-:W3:Y:S04]  /*4f950*/  LDL.LU R73, [R1+0x1f9c] ;  /* 0x001f9c0001497983 */ /* 0x000ee80000300800 */
[----:B------:R-:W-:Y:S04]  /*4f960*/  STL [R1+0x4138], R86 ;  /* 0x0041385601007387 */ /* 0x000fe80000100800 */
[----:B------:R-:W-:Y:S04]  /*4f970*/  STL [R1+0x4134], R87 ;  /* 0x0041345701007387 */ /* 0x000fe80000100800 */
[----:B------:R-:W-:Y:S01]  /*4f980*/  STL.64 [R1+0x4320], R86 ;  /* 0x0043205601007387 */ /* 0x000fe20000100a00 */
[----:B----4-:R-:W-:-:S03]  /*4f990*/  IMAD.WIDE R82, R81, 0x2, R90 ;  /* 0x0000000251527825 */ /* 0x010fc600078e025a */
[----:B------:R-:W-:Y:S04]  /*4f9a0*/  STL [R1+0x4140], R84 ;  /* 0x0041405401007387 */ /* 0x000fe80000100800 */
[----:B------:R-:W-:Y:S01]  /*4f9b0*/  STL [R1+0x413c], R85 ;  /* 0x00413c5501007387 */ /* 0x000fe20000100800 */
[----:B------:R-:W-:-:S03]  /*4f9c0*/  IMAD.WIDE R80, R81, 0x2, R4 ;  /* 0x0000000251507825 */ /* 0x000fc600078e0204 */
[----:B------:R-:W-:Y:S04]  /*4f9d0*/  STL.64 [R1+0x4340], R84 ;  /* 0x0043405401007387 */ /* 0x000fe80000100a00 */
[----:B------:R-:W-:Y:S01]  /*4f9e0*/  STL [R1+0x4148], R82 ;  /* 0x0041485201007387 */ /* 0x000fe20000100800 */
[----:B-1----:R-:W-:-:S03]  /*4f9f0*/  IMAD.WIDE R78, R77, 0x2, R90 ;  /* 0x000000024d4e7825 */ /* 0x002fc600078e025a */
[----:B------:R-:W-:Y:S04]  /*4fa00*/  STL [R1+0x4144], R83 ;  /* 0x0041445301007387 */ /* 0x000fe80000100800 */
[----:B------:R-:W-:Y:S04]  /*4fa10*/  STL.64 [R1+0x4358], R82 ;  /* 0x0043585201007387 */ /* 0x000fe80000100a00 */
[----:B------:R-:W-:Y:S01]  /*4fa20*/  STL [R1+0x4150], R80 ;  /* 0x0041505001007387 */ /* 0x000fe20000100800 */
[----:B------:R-:W-:-:S03]  /*4fa30*/  IMAD.WIDE R76, R77, 0x2, R4 ;  /* 0x000000024d4c7825 */ /* 0x000fc600078e0204 */
[----:B------:R-:W-:Y:S01]  /*4fa40*/  STL [R1+0x414c], R81 ;  /* 0x00414c5101007387 */ /* 0x000fe20000100800 */
[----:B------:R-:W-:-:S03]  /*4fa50*/  PRMT R40, RZ, 0x7610, R40 ;  /* 0x00007610ff287816 */ /* 0x000fc60000000028 */
[----:B------:R-:W-:Y:S04]  /*4fa60*/  STL.64 [R1+0x43b8], R80 ;  /* 0x0043b85001007387 */ /* 0x000fe80000100a00 */
[----:B------:R-:W-:Y:S04]  /*4fa70*/  STL [R1+0x4158], R78 ;  /* 0x0041584e01007387 */ /* 0x000fe80000100800 */
[----:B------:R-:W-:Y:S04]  /*4fa80*/  STL [R1+0x4154], R79 ;  /* 0x0041544f01007387 */ /* 0x000fe80000100800 */
[----:B------:R-:W-:Y:S04]  /*4fa90*/  STL.64 [R1+0x43d8], R78 ;  /* 0x0043d84e01007387 */ /* 0x000fe80000100a00 */
[----:B------:R-:W-:Y:S04]  /*4faa0*/  STL [R1+0x4160], R76 ;  /* 0x0041604c01007387 */ /* 0x000fe80000100800 */
[----:B------:R-:W-:Y:S04]  /*4fab0*/  STL [R1+0x415c], R77 ;  /* 0x00415c4d01007387 */ /* 0x000fe80000100800 */
[----:B------:R-:W4:Y:S04]  /*4fac0*/  @P0 LDG.E.U16 R40, desc[UR6][R66.64] ;  /* 0x0000000642280981 */ /* 0x000f28000c1e1500 */
[----:B------:R-:W-:Y:S04]  /*4fad0*/  STL.64 [R1+0x43f8], R76 ;  /* 0x0043f84c01007387 */ /* 0x000fe80000100a00 */
[----:B--2---:R-:W2:Y:S01]  /*4fae0*/  LDL.LU R67, [R1+0x1f84] ;  /* 0x001f840001437983 */ /* 0x004ea20000300800 */
[----:B------:R-:W-:-:S04]  /*4faf0*/  IMAD.WIDE R70, R8, 0x2, R90 ;  /* 0x0000000208467825 */ /* 0x000fc800078e025a */
[----:B0-----:R-:W-:Y:S01]  /*4fb00*/  IMAD.WIDE R68, R8, 0x2, R4 ;  /* 0x0000000208447825 */ /* 0x001fe200078e0204 */
[----:B------:R-:W-:-:S03]  /*4fb10*/  ISETP.GT.U32.AND P6, PT, R7, R11, PT ;  /* 0x0000000b0700720c */ /* 0x000fc60003fc4070 */
[----:B------:R-:W-:Y:S01]  /*4fb20*/  @!P5 IMAD.MOV R12, RZ, RZ, -R12 ;  /* 0x000000ffff0cd224 */ /* 0x000fe200078e0a0c */
[----:B------:R-:W-:Y:S01]  /*4fb30*/  ISETP.GT.U32.AND P5, PT, R7, R92, PT ;  /* 0x0000005c0700720c */ /* 0x000fe20003fa4070 */
[----:B------:R0:W-:Y:S01]  /*4fb40*/  STS.U16 [R2+UR76+0x20c00], R9 ;  /* 0x020c000902007988 */ /* 0x0001e2000800044c */
[----:B------:R-:W-:Y:S01]  /*4fb50*/  VIADD R14, R0, 0x1fb ;  /* 0x000001fb000e7836 */ /* 0x000fe20000000000 */
[----:B------:R-:W-:Y:S02]  /*4fb60*/  PRMT R30, RZ, 0x7610, R30 ;  /* 0x00007610ff1e7816 */ /* 0x000fe4000000001e */
[----:B------:R-:W-:Y:S02]  /*4fb70*/  PRMT R31, RZ, 0x7610, R31 ;  /* 0x00007610ff1f7816 */ /* 0x000fe4000000001f */
[----:B------:R-:W-:Y:S02]  /*4fb80*/  PRMT R32, RZ, 0x7610, R32 ;  /* 0x00007610ff207816 */ /* 0x000fe40000000020 */
[----:B------:R-:W-:-:S02]  /*4fb90*/  PRMT R33, RZ, 0x7610, R33 ;  /* 0x00007610ff217816 */ /* 0x000fc40000000021 */
[----:B------:R-:W-:Y:S02]  /*4fba0*/  PRMT R34, RZ, 0x7610, R34 ;  /* 0x00007610ff227816 */ /* 0x000fe40000000022 */
[----:B------:R-:W-:Y:S01]  /*4fbb0*/  PRMT R35, RZ, 0x7610, R35 ;  /* 0x00007610ff237816 */ /* 0x000fe20000000023 */
[----:B------:R-:W4:Y:S04]  /*4fbc0*/  @P0 LDG.E.U16 R30, desc[UR6][R80.64] ;  /* 0x00000006501e0981 */ /* 0x000f28000c1e1500 */
[----:B------:R-:W4:Y:S01]  /*4fbd0*/  @P4 LDG.E.U16 R31, desc[UR6][R82.64] ;  /* 0x00000006521f4981 */ /* 0x000f22000c1e1500 */
[----:B------:R-:W-:Y:S02]  /*4fbe0*/  @!P6 IMAD.IADD R11, R11, 0x1, -R7 ;  /* 0x000000010b0be824 */ /* 0x000fe400078e0a07 */
[----:B---3--:R-:W-:-:S04]  /*4fbf0*/  IMAD.WIDE R74, R73, 0x2, R90 ;  /* 0x00000002494a7825 */ /* 0x008fc800078e025a */
[----:B------:R-:W-:Y:S01]  /*4fc00*/  IMAD.WIDE R72, R73, 0x2, R4 ;  /* 0x0000000249487825 */ /* 0x000fe200078e0204 */
[----:B0-----:R-:W-:-:S03]  /*4fc10*/  IABS R9, R15 ;  /* 0x0000000f00097213 */ /* 0x001fc60000000000 */
[----:B------:R-:W-:Y:S01]  /*4fc20*/  @!P5 IMAD.IADD R92, R92, 0x1, -R7 ;  /* 0x000000015c5cd824 */ /* 0x000fe200078e0a07 */
[----:B------:R-:W3:Y:S04]  /*4fc30*/  @P0 LDG.E.U16 R32, desc[UR6][R84.64] ;  /* 0x0000000654200981 */ /* 0x000ee8000c1e1500 */
[----:B------:R-:W-:Y:S04]  /*4fc40*/  STL [R1+0x4168], R74 ;  /* 0x0041684a01007387 */ /* 0x000fe80000100800 */
[----:B------:R-:W-:Y:S04]  /*4fc50*/  STL [R1+0x4164], R75 ;  /* 0x0041644b01007387 */ /* 0x000fe80000100800 */
[----:B------:R-:W-:Y:S04]  /*4fc60*/  STL.64 [R1+0x4400], R74 ;  /* 0x0044004a01007387 */ /* 0x000fe80000100a00 */
[----:B------:R-:W-:Y:S04]  /*4fc70*/  STL [R1+0x4170], R72 ;  /* 0x0041704801007387 */ /* 0x000fe80000100800 */
[----:B------:R-:W-:Y:S04]  /*4fc80*/  STL [R1+0x416c], R73 ;  /* 0x00416c4901007387 */ /* 0x000fe80000100800 */
[----:B------:R-:W-:Y:S04]  /*4fc90*/  STL.64 [R1+0x4458], R72 ;  /* 0x0044584801007387 */ /* 0x000fe80000100a00 */
[----:B------:R-:W-:Y:S04]  /*4fca0*/  STL [R1+0x4178], R70 ;  /* 0x0041784601007387 */ /* 0x000fe80000100800 */
[----:B------:R-:W-:Y:S04]  /*4fcb0*/  STL [R1+0x4488], R70 ;  /* 0x0044884601007387 */ /* 0x000fe80000100800 */
[----:B------:R-:W-:Y:S04]  /*4fcc0*/  STL [R1+0x4174], R71 ;  /* 0x0041744701007387 */ /* 0x000fe80000100800 */
[----:B------:R-:W-:Y:S04]  /*4fcd0*/  STL [R1+0x448c], R71 ;  /* 0x00448c4701007387 */ /* 0x000fe80000100800 */
[----:B------:R-:W-:Y:S04]  /*4fce0*/  STL [R1+0x4180], R68 ;  /* 0x0041804401007387 */ /* 0x000fe80000100800 */
[----:B------:R-:W-:Y:S04]  /*4fcf0*/  STL [R1+0x417c], R69 ;  /* 0x00417c4501007387 */ /* 0x000fe80000100800 */
[----:B------:R-:W-:Y:S04]  /*4fd00*/  STL.64 [R1+0x4410], R68 ;  /* 0x0044104401007387 */ /* 0x000fe80000100a00 */
[----:B------:R-:W3:Y:S01]  /*4fd10*/  LDL R93, [R1+0x2a78] ;  /* 0x002a7800015d7983 */ /* 0x000ee20000100800 */
[C---:B------:R-:W-:Y:S01]  /*4fd20*/  ISETP.GT.U32.AND P6, PT, R7.reuse, R11, PT ;  /* 0x0000000b0700720c */ /* 0x040fe20003fc4070 */
[----:B------:R-:W-:Y:S01]  /*4fd30*/  IMAD.HI.U32 R10, R6, R9, RZ ;  /* 0x00000009060a7227 */ /* 0x000fe200078e00ff */
[----:B------:R-:W-:Y:S01]  /*4fd40*/  ISETP.GT.U32.AND P5, PT, R7, R92, PT ;  /* 0x0000005c0700720c */ /* 0x000fe20003fa4070 */
[----:B------:R-:W4:Y:S04]  /*4fd50*/  @P4 LDG.E.U16 R33, desc[UR6][R86.64] ;  /* 0x0000000656214981 */ /* 0x000f28000c1e1500 */
[----:B------:R-:W4:Y:S01]  /*4fd60*/  @P0 LDG.E.U16 R34, desc[UR6][R44.64] ;  /* 0x000000062c220981 */ /* 0x000f22000c1e1500 */
[----:B------:R-:W-:Y:S01]  /*4fd70*/  IMAD.MOV R10, RZ, RZ, -R10 ;  /* 0x000000ffff0a7224 */ /* 0x000fe200078e0a0a */
[----:B------:R-:W-:-:S02]  /*4fd80*/  PRMT R39, RZ, 0x7610, R39 ;  /* 0x00007610ff277816 */ /* 0x000fc40000000027 */
[----:B------:R-:W-:Y:S01]  /*4fd90*/  PRMT R36, RZ, 0x7610, R36 ;  /* 0x00007610ff247816 */ /* 0x000fe20000000024 */
[----:B------:R-:W4:Y:S01]  /*4fda0*/  @P4 LDG.E.U16 R35, desc[UR6][R56.64] ;  /* 0x0000000638234981 */ /* 0x000f22000c1e1500 */
[----:B------:R-:W-:Y:S02]  /*4fdb0*/  PRMT R37, RZ, 0x7610, R37 ;  /* 0x00007610ff257816 */ /* 0x000fe40000000025 */
[----:B------:R-:W-:Y:S01]  /*4fdc0*/  PRMT R38, RZ, 0x7610, R38 ;  /* 0x00007610ff267816 */ /* 0x000fe20000000026 */
[----:B------:R-:W0:Y:S01]  /*4fdd0*/  LDC R8, c[0x0][0x39c] ;  /* 0x0000e700ff087b82 */ /* 0x000e220000000800 */
[----:B------:R-:W-:Y:S01]  /*4fde0*/  @!P6 IMAD.IADD R11, R11, 0x1, -R7 ;  /* 0x000000010b0be824 */ /* 0x000fe200078e0a07 */
[----:B------:R-:W-:Y:S01]  /*4fdf0*/  ISETP.GE.AND P6, PT, R14, RZ, PT ;  /* 0x000000ff0e00720c */ /* 0x000fe20003fc6270 */
[----:B------:R-:W-:Y:S02]  /*4fe00*/  VIADD R14, R0, 0x1fe ;  /* 0x000001fe000e7836 */ /* 0x000fe40000000000 */
[----:B------:R-:W-:-:S02]  /*4fe10*/  IMAD R9, R7, R10, R9 ;  /* 0x0000000a07097224 */ /* 0x000fc400078e0209 */
[----:B------:R-:W-:Y:S01]  /*4fe20*/  @!P5 IMAD.IADD R92, R92, 0x1, -R7 ;  /* 0x000000015c5cd824 */ /* 0x000fe200078e0a07 */
[----:B------:R-:W-:Y:S04]  /*4fe30*/  STL [R1+0x4184], R0 ;  /* 0x0041840001007387 */ /* 0x000fe80000100800 */
[----:B------:R-:W4:Y:S01]  /*4fe40*/  @P4 LDG.E.U16 R39, desc[UR6][R64.64] ;  /* 0x0000000640274981 */ /* 0x000f22000c1e1500 */
[----:B------:R-:W-:Y:S02]  /*4fe50*/  IABS R10, R14 ;  /* 0x0000000e000a7213 */ /* 0x000fe40000000000 */
[----:B--2---:R-:W-:Y:S01]  /*4fe60*/  ISETP.GE.AND P5, PT, R67, RZ, PT ;  /* 0x000000ff4300720c */ /* 0x004fe20003fa6270 */
[----:B------:R-:W2:Y:S04]  /*4fe70*/  @P0 LDG.E.U16 R36, desc[UR6][R58.64] ;  /* 0x000000063a240981 */ /* 0x000ea8000c1e1500 */
[----:B------:R-:W2:Y:S04]  /*4fe80*/  @P4 LDG.E.U16 R37, desc[UR6][R60.64] ;  /* 0x000000063c254981 */ /* 0x000ea8000c1e1500 */
[----:B------:R-:W2:Y:S01]  /*4fe90*/  @P0 LDG.E.U16 R38, desc[UR6][R62.64] ;  /* 0x000000063e260981 */ /* 0x000ea2000c1e1500 */
[----:B------:R-:W-:-:S04]  /*4fea0*/  IMAD.HI.U32 R6, R6, R10, RZ ;  /* 0x0000000a06067227 */ /* 0x000fc800078e00ff */
[----:B------:R-:W-:Y:S01]  /*4feb0*/  @!P6 IMAD.MOV R11, RZ, RZ, -R11 ;  /* 0x000000ffff0be224 */ /* 0x000fe200078e0a0b */
[----:B------:R-:W-:Y:S01]  /*4fec0*/  ISETP.GT.U32.AND P6, PT, R7, R9, PT ;  /* 0x000000090700720c */ /* 0x000fe20003fc4070 */
[----:B------:R-:W-:-:S04]  /*4fed0*/  IMAD.MOV R6, RZ, RZ, -R6 ;  /* 0x000000ffff067224 */ /* 0x000fc800078e0a06 */
[----:B------:R-:W-:Y:S02]  /*4fee0*/  IMAD R6, R7, R6, R10 ;  /* 0x0000000607067224 */ /* 0x000fe400078e020a */
[----:B------:R-:W-:-:S04]  /*4fef0*/  IMAD.MOV.U32 R10, RZ, RZ, R92 ;  /* 0x000000ffff0a7224 */ /* 0x000fc800078e005c */
[----:B------:R-:W-:Y:S01]  /*4ff00*/  @!P5 IMAD.MOV R10, RZ, RZ, -R10 ;  /* 0x000000ffff0ad224 */ /* 0x000fe200078e0a0a */
[----:B------:R-:W-:Y:S01]  /*4ff10*/  ISETP.GT.U32.AND P5, PT, R7, R6, PT ;  /* 0x000000060700720c */ /* 0x000fe20003fa4070 */
[----:B------:R-:W-:-:S05]  /*4ff20*/  @!P6 IMAD.IADD R9, R9, 0x1, -R7 ;  /* 0x000000010909e824 */ /* 0x000fca00078e0a07 */
[----:B------:R-:W-:-:S07]  /*4ff30*/  ISETP.GT.U32.AND P6, PT, R7, R9, PT ;  /* 0x000000090700720c */ /* 0x000fce0003fc4070 */
[----:B------:R-:W-:-:S05]  /*4ff40*/  @!P5 IMAD.IADD R6, R6, 0x1, -R7 ;  /* 0x000000010606d824 */ /* 0x000fca00078e0a07 */
[----:B------:R-:W-:Y:S01]  /*4ff50*/  ISETP.GT.U32.AND P5, PT, R7, R6, PT ;  /* 0x000000060700720c */ /* 0x000fe20003fa4070 */
[--C-:B------:R-:W-:Y:S01]  /*4ff60*/  @!P6 IMAD.IADD R9, R9, 0x1, -R7.reuse ;  /* 0x000000010909e824 */ /* 0x100fe200078e0a07 */
[----:B------:R-:W-:Y:S01]  /*4ff70*/  ISETP.GE.AND P6, PT, R15, RZ, PT ;  /* 0x000000ff0f00720c */ /* 0x000fe20003fc6270 */
[----:B------:R-:W-:Y:S04]  /*4ff80*/  STL [R1+0x4378], R0 ;  /* 0x0043780001007387 */ /* 0x000fe80000100800 */
[----:B------:R-:W-:Y:S04]  /*4ff90*/  STL [R1+0x43a8], R0 ;  /* 0x0043a80001007387 */ /* 0x000fe80000100800 */
[----:B------:R-:W-:Y:S04]  /*4ffa0*/  STL [R1+0x43e0], R0 ;  /* 0x0043e00001007387 */ /* 0x000fe80000100800 */
[----:B------:R-:W-:Y:S01]  /*4ffb0*/  STL [R1+0x4428], R0 ;  /* 0x0044280001007387 */ /* 0x000fe20000100800 */
[----:B------:R-:W-:-:S02]  /*4ffc0*/  @!P5 IMAD.IADD R6, R6, 0x1, -R7 ;  /* 0x000000010606d824 */ /* 0x000fc400078e0a07 */
[----:B------:R-:W-:Y:S01]  /*4ffd0*/  @!P6 IMAD.MOV R9, RZ, RZ, -R9 ;  /* 0x000000ffff09e224 */ /* 0x000fe200078e0a09 */
[----:B------:R-:W-:Y:S01]  /*4ffe0*/  ISETP.GE.AND P6, PT, R14, RZ, PT ;  /* 0x000000ff0e00720c */ /* 0x000fe20003fc6270 */
[----:B------:R-:W-:Y:S04]  /*4fff0*/  STL [R1+0x4468], R0 ;  /* 0x0044680001007387 */ /* 0x000fe80000100800 */
[----:B------:R1:W-:Y:S01]  /*50000*/  STL [R1+0x4490], R0 ;  /* 0x0044900001007387 */ /* 0x0003e20000100800 */
[C---:B---3--:R-:W-:Y:S02]  /*50010*/  VIADD R7, R93.reuse, 0x88000 ;  /* 0x000880005d077836 */ /* 0x048fe40000000000 */
[----:B------:R-:W-:-:S03]  /*50020*/  VIADD R14, R93, 0x40000 ;  /* 0x000400005d0e7836 */ /* 0x000fc60000000000 */
[----:B------:R-:W-:-:S04]  /*50030*/  SHF.R.U32.HI R7, RZ, 0x4, R7 ;  /* 0x00000004ff077819 */ /* 0x000fc80000011607 */
[----:B-1----:R-:W-:Y:S02]  /*50040*/  SGXT.U32 R0, R7, 0xe ;  /* 0x0000000e0700781a */ /* 0x002fe40000000000 */
[----:B------:R-:W-:-:S04]  /*50050*/  SHF.R.U32.HI R7, RZ, 0x4, R14 ;  /* 0x00000004ff077819 */ /* 0x000fc8000001160e */
[----:B------:R-:W-:Y:S01]  /*50060*/  SGXT.U32 R3, R7, 0xe ;  /* 0x0000000e0703781a */ /* 0x000fe20000000000 */
[----:B------:R1:W-:Y:S04]  /*50070*/  STL [R1+0x239c], R0 ;  /* 0x00239c0001007387 */ /* 0x0003e80000100800 */
[----:B------:R3:W-:Y:S04]  /*50080*/  STL [R1+0x3f10], R3 ;  /* 0x003f100301007387 */ /* 0x0007e80000100800 */
[----:B------:R-:W2:Y:S04]  /*50090*/  LDL.LU R81, [R1+0x1f88] ;  /* 0x001f880001517983 */ /* 0x000ea80000300800 */
[----:B------:R-:W4:Y:S04]  /*500a0*/  LDL.LU R92, [R1+0x1f7c] ;  /* 0x001f7c00015c7983 */ /* 0x000f280000300800 */
[----:B------:R-:W4:Y:S04]  /*500b0*/  LDL.LU R82, [R1+0x1f78] ;  /* 0x001f780001527983 */ /* 0x000f280000300800 */
[----:B------:R-:W4:Y:S04]  /*500c0*/  LDL.LU R83, [R1+0x1f74] ;  /* 0x001f740001537983 */ /* 0x000f280000300800 */
[----:B------:R-:W4:Y:S04]  /*500d0*/  LDL.LU R84, [R1+0x1f70] ;  /* 0x001f700001547983 */ /* 0x000f280000300800 */
[----:B------:R-:W4:Y:S04]  /*500e0*/  LDL R85, [R1+0x1bcc] ;  /* 0x001bcc0001557983 */ /* 0x000f280000100800 */
[----:B------:R-:W4:Y:S04]  /*500f0*/  LDL.LU R86, [R1+0x1f6c] ;  /* 0x001f6c0001567983 */ /* 0x000f280000300800 */
[----:B------:R-:W4:Y:S01]  /*50100*/  LDL.LU R87, [R1+0x1f68] ;  /* 0x001f680001577983 */ /* 0x000f220000300800 */
[----:B------:R-:W-:-:S03]  /*50110*/  CS2R R14, SRZ ;  /* 0x00000000000e7805 */ /* 0x000fc6000001ff00 */
[----:B------:R-:W4:Y:S04]  /*50120*/  LDL.LU R66, [R1+0x1f64] ;  /* 0x001f640001427983 */ /* 0x000f280000300800 */
[----:B------:R-:W4:Y:S01]  /*50130*/  LDL.LU R88, [R1+0x1f60] ;  /* 0x001f600001587983 */ /* 0x000f220000300800 */
[----:B-1----:R-:W-:-:S03]  /*50140*/  IADD3 R0, P5, PT, R0, 0x80, RZ ;  /* 0x0000008000007810 */ /* 0x002fc60007fbe0ff */
[----:B------:R-:W4:Y:S04]  /*50150*/  LDL.LU R89, [R1+0x1f5c] ;  /* 0x001f5c0001597983 */ /* 0x000f280000300800 */
[----:B------:R-:W4:Y:S04]  /*50160*/  LDL.LU R44, [R1+0x1f58] ;  /* 0x001f5800012c7983 */ /* 0x000f280000300800 */
[----:B------:R-:W4:Y:S01]  /*50170*/  LDL.LU R45, [R1+0x1f54] ;  /* 0x001f5400012d7983 */ /* 0x000f220000300800 */
[----:B------:R-:W-:Y:S02]  /*50180*/  IADD3.X R14, PT, PT, R14, 0x40004040, RZ, P5, !PT ;  /* 0x400040400e0e7810 */ /* 0x000fe40002ffe4ff */
[----:B------:R-:W-:-:S02]  /*50190*/  IADD3 R7, P5, PT, R3, 0x2, RZ ;  /* 0x0000000203077810 */ /* 0x000fc40007fbe0ff */
[----:B---3--:R-:W3:Y:S04]  /*501a0*/  LDL.LU R3, [R1+0x1f50] ;  /* 0x001f500001037983 */ /* 0x008ee80000300800 */
[----:B------:R-:W3:Y:S04]  /*501b0*/  LDL.LU R56, [R1+0x1f4c] ;  /* 0x001f4c0001387983 */ /* 0x000ee80000300800 */
[----:B------:R-:W3:Y:S04]  /*501c0*/  LDL.LU R64, [R1+0x1f48] ;  /* 0x001f480001407983 */ /* 0x000ee80000300800 */
[----:B------:R-:W3:Y:S04]  /*501d0*/  LDL.LU R57, [R1+0x1f44] ;  /* 0x001f440001397983 */ /* 0x000ee80000300800 */
[----:B------:R-:W3:Y:S04]  /*501e0*/  LDL.LU R58, [R1+0x1f40] ;  /* 0x001f4000013a7983 */ /* 0x000ee80000300800 */
[----:B------:R-:W3:Y:S04]  /*501f0*/  LDL.LU R59, [R1+0x1f3c] ;  /* 0x001f3c00013b7983 */ /* 0x000ee80000300800 */
[----:B------:R-:W3:Y:S04]  /*50200*/  LDL.LU R60, [R1+0x1f38] ;  /* 0x001f3800013c7983 */ /* 0x000ee80000300800 */
[----:B------:R-:W3:Y:S01]  /*50210*/  LDL.LU R61, [R1+0x1f34] ;  /* 0x001f3400013d7983 */ /* 0x000ee20000300800 */
[----:B------:R-:W1:Y:S03]  /*50220*/  S2R R93, SR_TID.X ;  /* 0x00000000005d7919 */ /* 0x000e660000002100 */
[----:B------:R-:W3:Y:S04]  /*50230*/  LDL.LU R62, [R1+0x1f30] ;  /* 0x001f3000013e7983 */ /* 0x000ee80000300800 */
[----:B------:R-:W3:Y:S04]  /*50240*/  LDL.LU R63, [R1+0x1f2c] ;  /* 0x001f2c00013f7983 */ /* 0x000ee80000300800 */
[----:B------:R-:W3:Y:S01]  /*50250*/  LDL.LU R65, [R1+0x1f28] ;  /* 0x001f280001417983 */ /* 0x000ee20000300800 */
[----:B------:R-:W-:-:S03]  /*50260*/  IADD3.X R15, PT, PT, R15, 0x40004040, RZ, P5, !PT ;  /* 0x400040400f0f7810 */ /* 0x000fc60002ffe4ff */
[----:B------:R-:W3:Y:S01]  /*50270*/  LDL.LU R67, [R1+0x1f24] ;  /* 0x001f240001437983 */ /* 0x000ee20000300800 */
[----:B-1----:R-:W-:-:S04]  /*50280*/  SHF.R.U32.HI R93, RZ, 0x5, R93 ;  /* 0x00000005ff5d7819 */ /* 0x002fc8000001165d */
[----:B------:R-:W-:Y:S02]  /*50290*/  ISETP.NE.U32.AND P5, PT, R93, RZ, PT ;  /* 0x000000ff5d00720c */ /* 0x000fe40003fa5070 */
[----:B------:R-:W3:Y:S01]  /*502a0*/  LDL.LU R93, [R1+0x1f20] ;  /* 0x001f2000015d7983 */ /* 0x000ee20000300800 */
[----:B------:R-:W-:Y:S02]  /*502b0*/  PRMT R24, RZ, 0x7610, R24 ;  /* 0x00007610ff187816 */ /* 0x000fe40000000018 */
[----:B0-----:R-:W-:Y:S02]  /*502c0*/  LOP3.LUT R8, RZ, R8, RZ, 0x33, !PT ;  /* 0x00000008ff087212 */ /* 0x001fe400078e33ff */
[----:B------:R-:W-:Y:S02]  /*502d0*/  R2UR UR9, R14 ;  /* 0x000000000e0972ca */ /* 0x000fe400000e0000 */
[----:B------:R-:W-:Y:S01]  /*502e0*/  R2UR UR10, R7 ;  /* 0x00000000070a72ca */ /* 0x000fe200000e0000 */
[----:B------:R2:W3:Y:S01]  /*502f0*/  @P0 LDG.E.U16 R24, desc[UR6][R68.64] ;  /* 0x0000000644180981 */ /* 0x0004e2000c1e1500 */
[----:B------:R-:W-:-:S02]  /*50300*/  R2UR UR8, R0 ;  /* 0x00000000000872ca */ /* 0x000fc400000e0000 */
[----:B------:R-:W-:Y:S02]  /*50310*/  PRMT R29, RZ, 0x7610, R29 ;  /* 0x00007610ff1d7816 */ /* 0x000fe4000000001d */
[----:B------:R-:W-:Y:S02]  /*50320*/  PRMT R28, RZ, 0x7610, R28 ;  /* 0x00007610ff1c7816 */ /* 0x000fe4000000001c */
[----:B------:R-:W-:Y:S02]  /*50330*/  PRMT R27, RZ, 0x7610, R27 ;  /* 0x00007610ff1b7816 */ /* 0x000fe4000000001b */
[----:B------:R-:W-:Y:S02]  /*50340*/  PRMT R26, RZ, 0x7610, R26 ;  /* 0x00007610ff1a7816 */ /* 0x000fe4000000001a */
[----:B------:R-:W-:Y:S01]  /*50350*/  PRMT R25, RZ, 0x7610, R25 ;  /* 0x00007610ff197816 */ /* 0x000fe20000000019 */
[----:B------:R-:W3:Y:S04]  /*50360*/  @P4 LDG.E.U16 R29, desc[UR6][R78.64] ;  /* 0x000000064e1d4981 */ /* 0x000ee8000c1e1500 */
[----:B------:R0:W3:Y:S04]  /*50370*/  @P0 LDG.E.U16 R28, desc[UR6][R76.64] ;  /* 0x000000064c1c0981 */ /* 0x0000e8000c1e1500 */
[----:B------:R1:W3:Y:S04]  /*50380*/  @P4 LDG.E.U16 R27, desc[UR6][R74.64] ;  /* 0x000000064a1b4981 */ /* 0x0002e8000c1e1500 */
[----:B------:R0:W3:Y:S04]  /*50390*/  @P0 LDG.E.U16 R26, desc[UR6][R72.64] ;  /* 0x00000006481a0981 */ /* 0x0000e8000c1e1500 */
[----:B------:R0:W3:Y:S01]  /*503a0*/  @P4 LDG.E.U16 R25, desc[UR6][R70.64] ;  /* 0x0000000646194981 */ /* 0x0000e2000c1e1500 */
[----:B--2---:R-:W-:-:S02]  /*503b0*/  SEL R68, R8, R81, !P3 ;  /* 0x0000005108447207 */ /* 0x004fc40005800000 */
[C---:B----4-:R-:W-:Y:S02]  /*503c0*/  SEL R14, R8.reuse, R82, !P3 ;  /* 0x00000052080e7207 */ /* 0x050fe40005800000 */
[C---:B------:R-:W-:Y:S02]  /*503d0*/  SEL R7, R8.reuse, R83, !P3 ;  /* 0x0000005308077207 */ /* 0x040fe40005800000 */
[C---:B------:R-:W-:Y:S01]  /*503e0*/  SEL R0, R8.reuse, R84, !P3 ;  /* 0x0000005408007207 */ /* 0x040fe20005800000 */
[----:B------:R-:W-:Y:S04]  /*503f0*/  STL [R1+0x44ac], R68 ;  /* 0x0044ac4401007387 */ /* 0x000fe80000100800 */
[----:B------:R2:W-:Y:S04]  /*50400*/  STL [R1+0x1f7c], R14 ;  /* 0x001f7c0e01007387 */ /* 0x0005e80000100800 */
[----:B------:R4:W-:Y:S04]  /*50410*/  STL [R1+0x1f78], R7 ;  /* 0x001f780701007387 */ /* 0x0009e80000100800 */
[----:B------:R0:W-:Y:S01]  /*50420*/  STL [R1+0x1f74], R0 ;  /* 0x001f740001007387 */ /* 0x0001e20000100800 */
[----:B--2---:R-:W-:-:S02]  /*50430*/  SEL R14, R8, R85, !P3 ;  /* 0x00000055080e7207 */ /* 0x004fc40005800000 */
[C---:B----4-:R-:W-:Y:S02]  /*50440*/  SEL R7, R8.reuse, R86, !P3 ;  /* 0x0000005608077207 */ /* 0x050fe40005800000 */
[C---:B0-----:R-:W-:Y:S01]  /*50450*/  SEL R0, R8.reuse, R87, !P3 ;  /* 0x0000005708007207 */ /* 0x041fe20005800000 */
[----:B------:R0:W-:Y:S04]  /*50460*/  STL [R1+0x1f70], R14 ;  /* 0x001f700e01007387 */ /* 0x0001e80000100800 */
[----:B------:R2:W-:Y:S04]  /*50470*/  STL [R1+0x1f6c], R7 ;  /* 0x001f6c0701007387 */ /* 0x0005e80000100800 */
[----:B------:R4:W-:Y:S01]  /*50480*/  STL [R1+0x1f68], R0 ;  /* 0x001f680001007387 */ /* 0x0009e20000100800 */
[----:B---3--:R-:W-:-:S02]  /*50490*/  SEL R3, R8, R3, !P3 ;  /* 0x0000000308037207 */ /* 0x008fc40005800000 */
[C---:B0-----:R-:W-:Y:S02]  /*504a0*/  SEL R14, R8.reuse, R89, !P3 ;  /* 0x00000059080e7207 */ /* 0x041fe40005800000 */
[C---:B--2---:R-:W-:Y:S02]  /*504b0*/  SEL R7, R8.reuse, R88, !P3 ;  /* 0x0000005808077207 */ /* 0x044fe40005800000 */
[----:B----4-:R-:W-:-:S03]  /*504c0*/  SEL R0, R8, R44, !P3 ;  /* 0x0000002c08007207 */ /* 0x010fc60005800000 */
[----:B------:R0:W-:Y:S04]  /*504d0*/  STL [R1+0x1f60], R7 ;  /* 0x001f600701007387 */ /* 0x0001e80000100800 */
[----:B------:R-:W-:Y:S04]  /*504e0*/  STL [R1+0x1f5c], R14 ;  /* 0x001f5c0e01007387 */ /* 0x000fe80000100800 */
[----:B------:R2:W-:Y:S01]  /*504f0*/  STL [R1+0x1f58], R0 ;  /* 0x001f580001007387 */ /* 0x0005e20000100800 */
[C---:B0-----:R-:W-:Y:S02]  /*50500*/  SEL R7, R8.reuse, R45, !P3 ;  /* 0x0000002d08077207 */ /* 0x041fe40005800000 */
[----:B--2---:R-:W-:-:S03]  /*50510*/  SEL R0, R8, R56, !P3 ;  /* 0x0000003808007207 */ /* 0x004fc60005800000 */
[----:B------:R0:W-:Y:S04]  /*50520*/  STL [R1+0x1f54], R7 ;  /* 0x001f540701007387 */ /* 0x0001e80000100800 */
[----:B------:R-:W-:Y:S04]  /*50530*/  STL [R1+0x1f50], R3 ;  /* 0x001f500301007387 */ /* 0x000fe80000100800 */
[----:B------:R2:W-:Y:S01]  /*50540*/  STL [R1+0x1f4c], R0 ;  /* 0x001f4c0001007387 */ /* 0x0005e20000100800 */
[C---:B0-----:R-:W-:Y:S02]  /*50550*/  SEL R7, R8.reuse, R57, !P3 ;  /* 0x0000003908077207 */ /* 0x041fe40005800000 */
[----:B--2---:R-:W-:-:S02]  /*50560*/  SEL R0, R8, R58, !P3 ;  /* 0x0000003a08007207 */ /* 0x004fc40005800000 */
[C---:B------:R-:W-:Y:S01]  /*50570*/  SEL R3, R8.reuse, R59, !P3 ;  /* 0x0000003b08037207 */ /* 0x040fe20005800000 */
[----:B------:R0:W-:Y:S04]  /*50580*/  STL [R1+0x1f44], R7 ;  /* 0x001f440701007387 */ /* 0x0001e80000100800 */
[----:B------:R2:W-:Y:S04]  /*50590*/  STL [R1+0x1f40], R0 ;  /* 0x001f400001007387 */ /* 0x0005e80000100800 */
[----:B------:R3:W-:Y:S01]  /*505a0*/  STL [R1+0x1f3c], R3 ;  /* 0x001f3c0301007387 */ /* 0x0007e20000100800 */
[----:B0-----:R-:W-:-:S02]  /*505b0*/  SEL R7, R8, R60, !P3 ;  /* 0x0000003c08077207 */ /* 0x001fc40005800000 */
[C---:B--2---:R-:W-:Y:S02]  /*505c0*/  SEL R0, R8.reuse, R61, !P3 ;  /* 0x0000003d08007207 */ /* 0x044fe40005800000 */
[C---:B---3--:R-:W-:Y:S01]  /*505d0*/  SEL R3, R8.reuse, R62, !P3 ;  /* 0x0000003e08037207 */ /* 0x048fe20005800000 */
[----:B------:R-:W-:Y:S04]  /*505e0*/  STL [R1+0x1f38], R7 ;  /* 0x001f380701007387 */ /* 0x000fe80000100800 */
[----:B------:R0:W-:Y:S04]  /*505f0*/  STL [R1+0x1f34], R0 ;  /* 0x001f340001007387 */ /* 0x0001e80000100800 */
[----:B------:R2:W-:Y:S01]  /*50600*/  STL [R1+0x1f30], R3 ;  /* 0x001f300301007387 */ /* 0x0005e20000100800 */
[----:B0-----:R-:W-:-:S05]  /*50610*/  SEL R0, R8, R65, !P3 ;  /* 0x0000004108007207 */ /* 0x001fca0005800000 */
[----:B------:R-:W-:Y:S04]  /*50620*/  STL [R1+0x1f28], R0 ;  /* 0x001f280001007387 */ /* 0x000fe80000100800 */
[----:B------:R-:W3:Y:S04]  /*50630*/  LDL.LU R83, [R1+0x1f1c] ;  /* 0x001f1c0001537983 */ /* 0x000ee80000300800 */
[----:B------:R-:W4:Y:S04]  /*50640*/  LDL.LU R82, [R1+0x1f18] ;  /* 0x001f180001527983 */ /* 0x000f280000300800 */
[----:B------:R-:W3:Y:S04]  /*50650*/  LDL.LU R81, [R1+0x1f14] ;  /* 0x001f140001517983 */ /* 0x000ee80000300800 */
[----:B------:R-:W3:Y:S04]  /*50660*/  LDL.LU R60, [R1+0x1f10] ;  /* 0x001f1000013c7983 */ /* 0x000ee80000300800 */
[----:B------:R-:W3:Y:S04]  /*50670*/  LDL.LU R80, [R1+0x1f0c] ;  /* 0x001f0c0001507983 */ /* 0x000ee80000300800 */
[----:B------:R-:W3:Y:S04]  /*50680*/  LDL.LU R78, [R1+0x1f08] ;  /* 0x001f0800014e7983 */ /* 0x000ee80000300800 */
[----:B------:R-:W3:Y:S04]  /*50690*/  LDL.LU R76, [R1+0x1f04] ;  /* 0x001f0400014c7983 */ /* 0x000ee80000300800 */
[----:B------:R-:W1:Y:S04]  /*506a0*/  LDL.LU R74, [R1+0x1f00] ;  /* 0x001f0000014a7983 */ /* 0x000e680000300800 */
[----:B------:R-:W3:Y:S04]  /*506b0*/  LDL.LU R72, [R1+0x1efc] ;  /* 0x001efc0001487983 */ /* 0x000ee80000300800 */
[----:B------:R-:W3:Y:S04]  /*506c0*/  LDL.LU R71, [R1+0x1ef8] ;  /* 0x001ef80001477983 */ /* 0x000ee80000300800 */
[----:B------:R-:W3:Y:S04]  /*506d0*/  LDL.LU R70, [R1+0x1ef4] ;  /* 0x001ef40001467983 */ /* 0x000ee80000300800 */
[----:B------:R-:W3:Y:S04]  /*506e0*/  LDL.LU R45, [R1+0x1ef0] ;  /* 0x001ef000012d7983 */ /* 0x000ee80000300800 */
[----:B------:R-:W3:Y:S04]  /*506f0*/  LDL.LU R44, [R1+0x1eec] ;  /* 0x001eec00012c7983 */ /* 0x000ee80000300800 */
[----:B--2---:R-:W2:Y:S04]  /*50700*/  LDL.LU R3, [R1+0x1ee8] ;  /* 0x001ee80001037983 */ /* 0x004ea80000300800 */
[----:B------:R-:W2:Y:S04]  /*50710*/  LDL.LU R73, [R1+0x1ee4] ;  /* 0x001ee40001497983 */ /* 0x000ea80000300800 */
[----:B------:R-:W3:Y:S04]  /*50720*/  LDL.LU R75, [R1+0x1ee0] ;  /* 0x001ee000014b7983 */ /* 0x000ee80000300800 */
[----:B------:R-:W4:Y:S04]  /*50730*/  LDL.LU R77, [R1+0x1edc] ;  /* 0x001edc00014d7983 */ /* 0x000f280000300800 */
[----:B------:R-:W4:Y:S04]  /*50740*/  LDL.LU R79, [R1+0x1ed8] ;  /* 0x001ed800014f7983 */ /* 0x000f280000300800 */
[----:B------:R-:W4:Y:S04]  /*50750*/  LDL.LU R85, [R1+0x1ed4] ;  /* 0x001ed40001557983 */ /* 0x000f280000300800 */
[----:B------:R-:W4:Y:S04]  /*50760*/  LDL.LU R84, [R1+0x1ed0] ;  /* 0x001ed00001547983 */ /* 0x000f280000300800 */
[----:B------:R-:W4:Y:S04]  /*50770*/  LDL R86, [R1+0x1ecc] ;  /* 0x001ecc0001567983 */ /* 0x000f280000100800 */
[----:B------:R-:W4:Y:S04]  /*50780*/  LDL R87, [R1+0x1ec8] ;  /* 0x001ec80001577983 */ /* 0x000f280000100800 */
[----:B------:R-:W4:Y:S04]  /*50790*/  LDL.LU R56, [R1+0x1ec4] ;  /* 0x001ec40001387983 */ /* 0x000f280000300800 */
[----:B------:R-:W4:Y:S04]  /*507a0*/  LDL.LU R57, [R1+0x1ec0] ;  /* 0x001ec00001397983 */ /* 0x000f280000300800 */
[----:B------:R-:W4:Y:S04]  /*507b0*/  LDL.LU R58, [R1+0x1ebc] ;  /* 0x001ebc00013a7983 */ /* 0x000f280000300800 */
[----:B------:R-:W4:Y:S01]  /*507c0*/  LDL.LU R59, [R1+0x1eb8] ;  /* 0x001eb800013b7983 */ /* 0x000f220000300800 */
[----:B------:R-:W-:-:S03]  /*507d0*/  SEL R62, R8, R63, !P3 ;  /* 0x0000003f083e7207 */ /* 0x000fc60005800000 */
[----:B------:R-:W4:Y:S04]  /*507e0*/  LDL.LU R61, [R1+0x1eb4] ;  /* 0x001eb400013d7983 */ /* 0x000f280000300800 */
[----:B------:R-:W4:Y:S01]  /*507f0*/  LDL.LU R63, [R1+0x244] ;  /* 0x00024400013f7983 */ /* 0x000f220000300800 */
[----:B------:R-:W-:-:S03]  /*50800*/  SEL R89, R8, R67, !P3 ;  /* 0x0000004308597207 */ /* 0x000fc60005800000 */
[----:B------:R-:W4:Y:S01]  /*50810*/  LDL.LU R65, [R1+0x240] ;  /* 0x0002400001417983 */ /* 0x000f220000300800 */
[----:B------:R-:W-:-:S03]  /*50820*/  SEL R88, R8, R93, !P3 ;  /* 0x0000005d08587207 */ /* 0x000fc60005800000 */
[----:B------:R-:W4:Y:S04]  /*50830*/  LDL.LU R67, [R1+0x20c] ;  /* 0x00020c0001437983 */ /* 0x000f280000300800 */
[----:B------:R-:W4:Y:S01]  /*50840*/  LDL.LU R93, [R1+0x200] ;  /* 0x00020000015d7983 */ /* 0x000f220000300800 */
[----:B------:R-:W-:Y:S01]  /*50850*/  @!P6 IMAD.MOV R6, RZ, RZ, -R6 ;  /* 0x000000ffff06e224 */ /* 0x000fe200078e0a06 */
[C---:B------:R-:W-:Y:S02]  /*50860*/  SEL R92, R8.reuse, R92, !P3 ;  /* 0x0000005c085c7207 */ /* 0x040fe40005800000 */
[----:B------:R-:W-:Y:S02]  /*50870*/  R2UR UR11, R15 ;  /* 0x000000000f0b72ca */ /* 0x000fe400000e0000 */
[----:B------:R-:W-:-:S02]  /*50880*/  SEL R66, R8, R66, !P3 ;  /* 0x0000004208427207 */ /* 0x000fc40005800000 */
[C---:B------:R-:W-:Y:S02]  /*50890*/  SEL R13, R8.reuse, R13, !P3 ;  /* 0x0000000d080d7207 */ /* 0x040fe40005800000 */
[C---:B------:R-:W-:Y:S01]  /*508a0*/  SEL R69, R8.reuse, R6, !P3 ;  /* 0x0000000608457207 */ /* 0x040fe20005800000 */
[----:B------:R-:W-:Y:S04]  /*508b0*/  STS.U16 [R2+UR76+0x31000], R22 ;  /* 0x0310001602007988 */ /* 0x000fe8000800044c */
[----:B------:R-:W-:Y:S04]  /*508c0*/  STS.U16 [R2+UR76+0x21000], R23 ;  /* 0x0210001702007988 */ /* 0x000fe8000800044c */
[----:B------:R0:W-:Y:S01]  /*508d0*/  STS.U16 [R2+UR76+0x21800], R19 ;  /* 0x0218001302007988 */ /* 0x0001e2000800044c */
[----:B------:R-:W-:-:S03]  /*508e0*/  SEL R64, R8, R64, !P3 ;  /* 0x0000004008407207 */ /* 0x000fc60005800000 */
[----:B------:R-:W-:Y:S04]  /*508f0*/  STS.U16 [R2+UR76+0x31400], R20 ;  /* 0x0314001402007988 */ /* 0x000fe8000800044c */
[----:B------:R0:W-:Y:S02]  /*50900*/  STS.U16 [R2+UR76+0x31800], R18 ;  /* 0x0318001202007988 */ /* 0x0001e4000800044c */
[----:B0-----:R-:W-:Y:S02]  /*50910*/  PRMT R19, RZ, 0x7610, R19 ;  /* 0x00007610ff137816 */ /* 0x001fe40000000013 */
[----:B------:R-:W-:Y:S02]  /*50920*/  PRMT R18, RZ, 0x7610, R18 ;  /* 0x00007610ff127816 */ /* 0x000fe40000000012 */
[----:B--2---:R-:W-:-:S02]  /*50930*/  SEL R14, R8, R73, !P3 ;  /* 0x00000049080e7207 */ /* 0x004fc40005800000 */
[C---:B---3--:R-:W-:Y:S02]  /*50940*/  SEL R7, R8.reuse, R75, !P3 ;  /* 0x0000004b08077207 */ /* 0x048fe40005800000 */
[C---:B----4-:R-:W-:Y:S01]  /*50950*/  SEL R0, R8.reuse, R77, !P3 ;  /* 0x0000004d08007207 */ /* 0x050fe20005800000 */
[----:B------:R-:W-:Y:S04]  /*50960*/  STL [R1+0x1ee4], R14 ;  /* 0x001ee40e01007387 */ /* 0x000fe80000100800 */
[----:B------:R-:W-:Y:S04]  /*50970*/  STL [R1+0x3dc], R7 ;  /* 0x0003dc0701007387 */ /* 0x000fe80000100800 */
[----:B------:R0:W-:Y:S01]  /*50980*/  STL [R1+0x3d8], R0 ;  /* 0x0003d80001007387 */ /* 0x0001e20000100800 */
[----:B------:R-:W-:-:S02]  /*50990*/  SEL R56, R8, R56, !P3 ;  /* 0x0000003808387207 */ /* 0x000fc40005800000 */
[C---:B0-----:R-:W-:Y:S02]  /*509a0*/  SEL R0, R8.reuse, R86, !P3 ;  /* 0x0000005608007207 */ /* 0x041fe40005800000 */
[C---:B------:R-:W-:Y:S02]  /*509b0*/  SEL R7, R8.reuse, R87, !P3 ;  /* 0x0000005708077207 */ /* 0x040fe40005800000 */
[C---:B------:R-:W-:Y:S02]  /*509c0*/  SEL R77, R8.reuse, R93, !P3 ;  /* 0x0000005d084d7207 */ /* 0x040fe40005800000 */
[----:B------:R-:W0:Y:S01]  /*509d0*/  LDC R93, c[0x0][0x3b0] ;  /* 0x0000ec00ff5d7b82 */ /* 0x000e220000000800 */
[----:B------:R2:W-:Y:S04]  /*509e0*/  STL [R1+0x3bc], R0 ;  /* 0x0003bc0001007387 */ /* 0x0005e80000100800 */
[----:B------:R3:W-:Y:S04]  /*509f0*/  STL [R1+0x3b8], R7 ;  /* 0x0003b80701007387 */ /* 0x0007e80000100800 */
[----:B------:R4:W-:Y:S01]  /*50a00*/  STL [R1+0x3b4], R56 ;  /* 0x0003b43801007387 */ /* 0x0009e20000100800 */
[----:B------:R-:W-:-:S02]  /*50a10*/  SEL R14, R8, R79, !P3 ;  /* 0x0000004f080e7207 */ /* 0x000fc40005800000 */
[C---:B------:R-:W-:Y:S02]  /*50a20*/  SEL R87, R8.reuse, R59, !P3 ;  /* 0x0000003b08577207 */ /* 0x040fe40005800000 */
[C---:B--2---:R-:W-:Y:S02]  /*50a30*/  SEL R0, R8.reuse, R57, !P3 ;  /* 0x0000003908007207 */ /* 0x044fe40005800000 */
[C---:B---3--:R-:W-:Y:S02]  /*50a40*/  SEL R7, R8.reuse, R58, !P3 ;  /* 0x0000003a08077207 */ /* 0x048fe40005800000 */
[C---:B------:R-:W-:Y:S01]  /*50a50*/  SEL R79, R8.reuse, R67, !P3 ;  /* 0x00000043084f7207 */ /* 0x040fe20005800000 */
[----:B------:R-:W2:Y:S08]  /*50a60*/  LDC R59, c[0x0][0x3b0] ;  /* 0x0000ec00ff3b7b82 */ /* 0x000eb00000000800 */
[----:B------:R-:W3:Y:S01]  /*50a70*/  LDC R58, c[0x0][0x3b0] ;  /* 0x0000ec00ff3a7b82 */ /* 0x000ee20000000800 */
[----:B------:R0:W-:Y:S07]  /*50a80*/  STL [R1+0x3b0], R0 ;  /* 0x0003b00001007387 */ /* 0x0001ee0000100800 */
[----:B------:R-:W2:Y:S08]  /*50a90*/  LDC R67, c[0x0][0x3b0] ;  /* 0x0000ec00ff437b82 */ /* 0x000eb00000000800 */
[----:B------:R-:W2:Y:S08]  /*50aa0*/  LDC R57, c[0x0][0x3b0] ;  /* 0x0000ec00ff397b82 */ /* 0x000eb00000000800 */
[----:B----4-:R-:W4:Y:S01]  /*50ab0*/  LDC R56, c[0x0][0x3b0] ;  /* 0x0000ec00ff387b82 */ /* 0x010f220000000800 */
[----:B0-----:R-:W-:-:S07]  /*50ac0*/  SEL R0, R8, R63, !P3 ;  /* 0x0000003f08007207 */ /* 0x001fce0005800000 */
[----:B------:R-:W0:Y:S01]  /*50ad0*/  LDC R63, c[0x0][0x3b0] ;  /* 0x0000ec00ff3f7b82 */ /* 0x000e220000000800 */
[----:B------:R-:W-:Y:S01]  /*50ae0*/  SEL R15, R8, R70, !P3 ;  /* 0x00000046080f7207 */ /* 0x000fe20005800000 */
[----:B------:R-:W-:Y:S01]  /*50af0*/  IMAD R6, R92, R93, RZ ;  /* 0x0000005d5c067224 */ /* 0x000fe200078e02ff */
[----:B------:R1:W-:Y:S01]  /*50b00*/  STL [R1+0x394], R0 ;  /* 0x0003940001007387 */ /* 0x0003e20000100800 */
[C---:B------:R-:W-:Y:S02]  /*50b10*/  SEL R83, R8.reuse, R83, !P3 ;  /* 0x0000005308537207 */ /* 0x040fe40005800000 */
[C---:B------:R-:W-:Y:S02]  /*50b20*/  SEL R82, R8.reuse, R82, !P3 ;  /* 0x0000005208527207 */ /* 0x040fe40005800000 */
[C---:B------:R-:W-:Y:S02]  /*50b30*/  SEL R81, R8.reuse, R81, !P3 ;  /* 0x0000005108517207 */ /* 0x040fe40005800000 */
[----:B------:R-:W-:-:S02]  /*50b40*/  SEL R60, R8, R60, !P3 ;  /* 0x0000003c083c7207 */ /* 0x000fc40005800000 */
[C---:B------:R-:W-:Y:S02]  /*50b50*/  SEL R80, R8.reuse, R80, !P3 ;  /* 0x0000005008507207 */ /* 0x040fe40005800000 */
[C---:B------:R-:W-:Y:S02]  /*50b60*/  SEL R78, R8.reuse, R78, !P3 ;  /* 0x0000004e084e7207 */ /* 0x040fe40005800000 */
[C---:B------:R-:W-:Y:S02]  /*50b70*/  SEL R76, R8.reuse, R76, !P3 ;  /* 0x0000004c084c7207 */ /* 0x040fe40005800000 */
[C---:B-1----:R-:W-:Y:S02]  /*50b80*/  SEL R74, R8.reuse, R74, !P3 ;  /* 0x0000004a084a7207 */ /* 0x042fe40005800000 */
[C---:B------:R-:W-:Y:S02]  /*50b90*/  SEL R72, R8.reuse, R72, !P3 ;  /* 0x0000004808487207 */ /* 0x040fe40005800000 */
[----:B------:R-:W-:-:S02]  /*50ba0*/  SEL R71, R8, R71, !P3 ;  /* 0x0000004708477207 */ /* 0x000fc40005800000 */
[C---:B------:R-:W-:Y:S02]  /*50bb0*/  SEL R45, R8.reuse, R45, !P3 ;  /* 0x0000002d082d7207 */ /* 0x040fe40005800000 */
[C---:B------:R-:W-:Y:S02]  /*50bc0*/  SEL R44, R8.reuse, R44, !P3 ;  /* 0x0000002c082c7207 */ /* 0x040fe40005800000 */
[C---:B------:R-:W-:Y:S02]  /*50bd0*/  SEL R3, R8.reuse, R3, !P3 ;  /* 0x0000000308037207 */ /* 0x040fe40005800000 */
[C---:B------:R-:W-:Y:S02]  /*50be0*/  SEL R85, R8.reuse, R85, !P3 ;  /* 0x0000005508557207 */ /* 0x040fe40005800000 */
[C---:B------:R-:W-:Y:S02]  /*50bf0*/  SEL R84, R8.reuse, R84, !P3 ;  /* 0x0000005408547207 */ /* 0x040fe40005800000 */
[----:B------:R-:W-:-:S02]  /*50c00*/  SEL R86, R8, R61, !P3 ;  /* 0x0000003d08567207 */ /* 0x000fc40005800000 */
[C---:B------:R-:W-:Y:S02]  /*50c10*/  SEL R68, R8.reuse, R65, !P3 ;  /* 0x0000004108447207 */ /* 0x040fe40005800000 */
[C---:B------:R-:W-:Y:S02]  /*50c20*/  SEL R75, R8.reuse, R12, !P3 ;  /* 0x0000000c084b7207 */ /* 0x040fe40005800000 */
[C---:B------:R-:W-:Y:S02]  /*50c30*/  SEL R73, R8.reuse, R11, !P3 ;  /* 0x0000000b08497207 */ /* 0x040fe40005800000 */
[C---:B------:R-:W-:Y:S02]  /*50c40*/  SEL R0, R8.reuse, R10, !P3 ;  /* 0x0000000a08007207 */ /* 0x040fe40005800000 */
[----:B------:R-:W-:Y:S01]  /*50c50*/  SEL R70, R8, R9, !P3 ;  /* 0x0000000908467207 */ /* 0x000fe20005800000 */
[----:B--2---:R-:W-:Y:S02]  /*50c60*/  IMAD R22, R15, R59, RZ ;  /* 0x0000003b0f167224 */ /* 0x004fe400078e02ff */
[----:B---3--:R-:W-:-:S02]  /*50c70*/  IMAD R23, R14, R58, RZ ;  /* 0x0000003a0e177224 */ /* 0x008fc400078e02ff */
[----:B------:R-:W-:Y:S02]  /*50c80*/  IMAD R8, R66, R67, RZ ;  /* 0x0000004342087224 */ /* 0x000fe400078e02ff */
[----:B0-----:R-:W-:Y:S02]  /*50c90*/  IMAD R20, R62, R63, RZ ;  /* 0x0000003f3e147224 */ /* 0x001fe400078e02ff */
[----:B------:R-:W-:-:S04]  /*50ca0*/  IMAD.WIDE R58, R6, 0x2, R90 ;  /* 0x00000002063a7825 */ /* 0x000fc800078e025a */
[----:B------:R-:W-:Y:S02]  /*50cb0*/  IMAD R62, R7, R57, RZ ;  /* 0x00000039073e7224 */ /* 0x000fe400078e02ff */
[----:B----4-:R-:W-:Y:S02]  /*50cc0*/  IMAD R66, R13, R56, RZ ;  /* 0x000000380d427224 */ /* 0x010fe400078e02ff */
[----:B------:R-:W-:Y:S01]  /*50cd0*/  IMAD.WIDE R56, R6, 0x2, R4 ;  /* 0x0000000206387825 */ /* 0x000fe200078e0204 */
[----:B------:R-:W0:Y:S01]  /*50ce0*/  LDC R65, c[0x0][0x3b0] ;  /* 0x0000ec00ff417b82 */ /* 0x000e220000000800 */
[----:B------:R1:W2:Y:S04]  /*50cf0*/  @P4 LDG.E.U16 R19, desc[UR6][R58.64] ;  /* 0x000000063a134981 */ /* 0x0002a8000c1e1500 */
[----:B------:R-:W3:Y:S03]  /*50d00*/  @P0 LDG.E.U16 R18, desc[UR6][R56.64] ;  /* 0x0000000638120981 */ /* 0x000ee6000c1e1500 */
[----:B------:R-:W4:Y:S01]  /*50d10*/  LDC R61, c[0x0][0x3b0] ;  /* 0x0000ec00ff3d7b82 */ /* 0x000f220000000800 */
[----:B------:R-:W-:Y:S04]  /*50d20*/  STS.U16 [R2+UR76+0x21400], R21 ;  /* 0x0214001502007988 */ /* 0x000fe8000800044c */
[----:B------:R1:W-:Y:S04]  /*50d30*/  STS.U16 [R2+UR76+0x31c00], R16 ;  /* 0x031c001002007988 */ /* 0x0003e8000800044c */
[----:B------:R0:W-:Y:S01]  /*50d40*/  STL.64 [R1+0x200], R58 ;  /* 0x0002003a01007387 */ /* 0x0001e20000100a00 */
[----:B------:R-:W-:-:S02]  /*50d50*/  PRMT R15, RZ, 0x7610, R15 ;  /* 0x00007610ff0f7816 */ /* 0x000fc4000000000f */
[----:B-1----:R-:W-:Y:S01]  /*50d60*/  PRMT R16, RZ, 0x7610, R16 ;  /* 0x00007610ff107816 */ /* 0x002fe20000000010 */
[----:B0-----:R-:W-:Y:S02]  /*50d70*/  IMAD R9, R64, R65, RZ ;  /* 0x0000004140097224 */ /* 0x001fe400078e02ff */
[----:B------:R-:W-:-:S04]  /*50d80*/  IMAD.WIDE R64, R8, 0x2, R90 ;  /* 0x0000000208407825 */ /* 0x000fc800078e025a */
[----:B----4-:R-:W-:Y:S02]  /*50d90*/  IMAD R21, R60, R61, RZ ;  /* 0x0000003d3c157224 */ /* 0x010fe400078e02ff */
[----:B------:R-:W-:-:S04]  /*50da0*/  IMAD.WIDE R60, R8, 0x2, R4 ;  /* 0x00000002083c7825 */ /* 0x000fc800078e0204 */
[--C-:B------:R-:W-:Y:S01]  /*50db0*/  IMAD.WIDE R58, R9, 0x2, R90.reuse ;  /* 0x00000002093a7825 */ /* 0x100fe200078e025a */
[----:B------:R0:W4:Y:S04]  /*50dc0*/  @P0 LDG.E.U16 R16, desc[UR6][R60.64] ;  /* 0x000000063c100981 */ /* 0x000128000c1e1500 */
[----:B------:R1:W4:Y:S04]  /*50dd0*/  @P4 LDG.E.U16 R15, desc[UR6][R58.64] ;  /* 0x000000063a0f4981 */ /* 0x000328000c1e1500 */
[----:B--2---:R-:W-:Y:S04]  /*50de0*/  STL [R1+0x44a4], R19 ;  /* 0x0044a41301007387 */ /* 0x004fe80000100800 */
[----:B------:R-:W-:Y:S04]  /*50df0*/  STL.64 [R1+0x208], R56 ;  /* 0x0002083801007387 */ /* 0x000fe80000100a00 */
[----:B---3--:R2:W-:Y:S04]  /*50e00*/  STL [R1+0x44a8], R18 ;  /* 0x0044a81201007387 */ /* 0x0085e80000100800 */
[----:B------:R-:W-:Y:S04]  /*50e10*/  STL.64 [R1+0x240], R64 ;  /* 0x0002404001007387 */ /* 0x000fe80000100a00 */
[----:B------:R0:W-:Y:S04]  /*50e20*/  STL.64 [R1+0x248], R60 ;  /* 0x0002483c01007387 */ /* 0x0001e80000100a00 */
[----:B------:R1:W-:Y:S01]  /*50e30*/  STL.64 [R1+0x280], R58 ;  /* 0x0002803a01007387 */ /* 0x0003e20000100a00 */
[----:B--2---:R-:W-:-:S04]  /*50e40*/  IMAD.WIDE R18, R20, 0x2, R90 ;  /* 0x0000000214127825 */ /* 0x004fc800078e025a */
[----:B------:R-:W-:-:S04]  /*50e50*/  IMAD.WIDE R56, R9, 0x2, R4 ;  /* 0x0000000209387825 */ /* 0x000fc800078e0204 */
[----:B0-----:R-:W-:-:S04]  /*50e60*/  IMAD.WIDE R60, R20, 0x2, R4 ;  /* 0x00000002143c7825 */ /* 0x001fc800078e0204 */
[----:B-1----:R-:W-:Y:S01]  /*50e70*/  IMAD.WIDE R58, R21, 0x2, R90 ;  /* 0x00000002153a7825 */ /* 0x002fe200078e025a */
[----:B------:R0:W-:Y:S04]  /*50e80*/  STL.64 [R1+0x288], R56 ;  /* 0x0002883801007387 */ /* 0x0001e80000100a00 */
[----:B------:R-:W-:Y:S04]  /*50e90*/  STL.64 [R1+0x2c0], R18 ;  /* 0x0002c01201007387 */ /* 0x000fe80000100a00 */
[----:B------:R-:W-:Y:S04]  /*50ea0*/  STL.64 [R1+0x2c8], R60 ;  /* 0x0002c83c01007387 */ /* 0x000fe80000100a00 */
[----:B------:R-:W2:Y:S04]  /*50eb0*/  LDL.LU R92, [R1+0x8] ;  /* 0x00000800015c7983 */ /* 0x000ea80000300800 */
[----:B------:R-:W-:Y:S04]  /*50ec0*/  STL.64 [R1+0x300], R58 ;  /* 0x0003003a01007387 */ /* 0x000fe80000100a00 */
[----:B------:R-:W3:Y:S01]  /*50ed0*/  LDL.LU R93, [R1+0xc] ;  /* 0x00000c00015d7983 */ /* 0x000ee20000300800 */
[----:B------:R-:W-:-:S02]  /*50ee0*/  PRMT R14, RZ, 0x7610, R14 ;  /* 0x00007610ff0e7816 */ /* 0x000fc4000000000e */
[----:B------:R-:W-:Y:S02]  /*50ef0*/  PRMT R10, RZ, 0x7610, R10 ;  /* 0x00007610ff0a7816 */ /* 0x000fe4000000000a */
[----:B------:R-:W-:Y:S01]  /*50f00*/  PRMT R11, RZ, 0x7610, R11 ;  /* 0x00007610ff0b7816 */ /* 0x000fe2000000000b */
[----:B------:R1:W-:Y:S04]  /*50f10*/  STS.U16 [R2+UR76+0x21c00], R17 ;  /* 0x021c001102007988 */ /* 0x0003e8000800044c */
[----:B------:R0:W4:Y:S01]  /*50f20*/  @P0 LDG.E.U16 R14, desc[UR6][R56.64] ;  /* 0x00000006380e0981 */ /* 0x000122000c1e1500 */
[----:B------:R-:W-:Y:S02]  /*50f30*/  PRMT R13, RZ, 0x7610, R13 ;  /* 0x00007610ff0d7816 */ /* 0x000fe4000000000d */
[----:B------:R-:W-:-:S02]  /*50f40*/  PRMT R12, RZ, 0x7610, R12 ;  /* 0x00007610ff0c7816 */ /* 0x000fc4000000000c */
[----:B------:R-:W-:Y:S01]  /*50f50*/  PRMT R9, RZ, 0x7610, R9 ;  /* 0x00007610ff097816 */ /* 0x000fe20000000009 */
[----:B------:R1:W4:Y:S01]  /*50f60*/  @P4 LDG.E.U16 R11, desc[UR6][R58.64] ;  /* 0x000000063a0b4981 */ /* 0x000322000c1e1500 */
[----:B------:R-:W-:-:S03]  /*50f70*/  PRMT R8, RZ, 0x7610, R8 ;  /* 0x00007610ff087816 */ /* 0x000fc60000000008 */
[----:B------:R-:W4:Y:S04]  /*50f80*/  @P4 LDG.E.U16 R13, desc[UR6][R18.64] ;  /* 0x00000006120d4981 */ /* 0x000f28000c1e1500 */
[----:B------:R1:W4:Y:S01]  /*50f90*/  @P0 LDG.E.U16 R12, desc[UR6][R60.64] ;  /* 0x000000063c0c0981 */ /* 0x000322000c1e1500 */
[----:B0-----:R-:W-:Y:S01]  /*50fa0*/  IMAD.WIDE R56, R21, 0x2, R4 ;  /* 0x0000000215387825 */ /* 0x001fe200078e0204 */
[----:B-1----:R-:W-:-:S04]  /*50fb0*/  PRMT R17, RZ, 0x7610, R17 ;  /* 0x00007610ff117816 */ /* 0x002fc80000000011 */
[----:B------:R0:W-:Y:S04]  /*50fc0*/  STL.64 [R1+0x308], R56 ;  /* 0x0003083801007387 */ /* 0x0001e80000100a00 */
[----:B------:R0:W4:Y:S01]  /*50fd0*/  @P0 LDG.E.U16 R10, desc[UR6][R56.64] ;  /* 0x00000006380a0981 */ /* 0x000122000c1e1500 */
[----:B------:R-:W-:-:S03]  /*50fe0*/  IMAD.WIDE R58, R22, 0x2, R4 ;  /* 0x00000002163a7825 */ /* 0x000fc600078e0204 */
[----:B------:R1:W4:Y:S04]  /*50ff0*/  @P4 LDG.E.U16 R17, desc[UR6][R64.64] ;  /* 0x0000000640114981 */ /* 0x000328000c1e1500 */
[----:B------:R-:W4:Y:S04]  /*51000*/  LDL.LU R18, [R1] ;  /* 0x0000000001127983 */ /* 0x000f280000300800 */
[----:B------:R-:W4:Y:S01]  /*51010*/  LDL.LU R19, [R1+0x4] ;  /* 0x0000040001137983 */ /* 0x000f220000300800 */
[----:B------:R-:W-:Y:S01]  /*51020*/  PRMT R6, RZ, 0x7610, R6 ;  /* 0x00007610ff067816 */ /* 0x000fe20000000006 */
[----:B------:R-:W-:-:S02]  /*51030*/  IMAD.WIDE R60, R23, 0x2, R4 ;  /* 0x00000002173c7825 */ /* 0x000fc400078e0204 */
[----:B------:R-:W4:Y:S02]  /*51040*/  @P0 LDG.E.U16 R8, desc[UR6][R58.64] ;  /* 0x000000063a080981 */ /* 0x000f24000c1e1500 */
[----:B0-----:R-:W-:-:S04]  /*51050*/  IMAD.WIDE R56, R22, 0x2, R90 ;  /* 0x0000000216387825 */ /* 0x001fc800078e025a */
[----:B-1----:R-:W-:Y:S01]  /*51060*/  IMAD.WIDE R64, R23, 0x2, R90 ;  /* 0x0000000217407825 */ /* 0x002fe200078e025a */
[----:B------:R-:W-:Y:S01]  /*51070*/  PRMT R7, RZ, 0x7610, R7 ;  /* 0x00007610ff077816 */ /* 0x000fe20000000007 */
[----:B------:R0:W4:Y:S04]  /*51080*/  @P0 LDG.E.U16 R6, desc[UR6][R60.64] ;  /* 0x000000063c060981 */ /* 0x000128000c1e1500 */
[----:B------:R1:W-:Y:S04]  /*51090*/  STL.64 [R1+0x340], R56 ;  /* 0x0003403801007387 */ /* 0x0003e80000100a00 */
[----:B------:R-:W4:Y:S01]  /*510a0*/  @P4 LDG.E.U16 R9, desc[UR6][R56.64] ;  /* 0x0000000638094981 */ /* 0x000f22000c1e1500 */
[----:B------:R-:W-:-:S02]  /*510b0*/  PRMT R23, RZ, 0x7610, R23 ;  /* 0x00007610ff177816 */ /* 0x000fc40000000017 */
[----:B------:R-:W-:Y:S01]  /*510c0*/  PRMT R22, RZ, 0x7610, R22 ;  /* 0x00007610ff167816 */ /* 0x000fe20000000016 */
[----:B------:R0:W4:Y:S04]  /*510d0*/  @P4 LDG.E.U16 R7, desc[UR6][R64.64] ;  /* 0x0000000640074981 */ /* 0x000128000c1e1500 */
[----:B-1----:R-:W4:Y:S04]  /*510e0*/  LDL.LU.64 R56, [R1+0x44e0] ;  /* 0x0044e00001387983 */ /* 0x002f280000300a00 */
[----:B------:R1:W-:Y:S01]  /*510f0*/  STL.64 [R1+0x348], R58 ;  /* 0x0003483a01007387 */ /* 0x0003e20000100a00 */
[----:B------:R-:W-:-:S02]  /*51100*/  PRMT R21, RZ, 0x7610, R21 ;  /* 0x00007610ff157816 */ /* 0x000fc40000000015 */
[----:B------:R-:W-:Y:S01]  /*51110*/  PRMT R20, RZ, 0x7610, R20 ;  /* 0x00007610ff147816 */ /* 0x000fe20000000014 */
[----:B-1----:R-:W4:Y:S04]  /*51120*/  LDL.LU.64 R58, [R1+0x44d8] ;  /* 0x0044d800013a7983 */ /* 0x002f280000300a00 */
[----:B------:R-:W-:Y:S04]  /*51130*/  STL.64 [R1+0x370], R64 ;  /* 0x0003704001007387 */ /* 0x000fe80000100a00 */
[----:B------:R0:W-:Y:S02]  /*51140*/  STL.64 [R1+0x378], R60 ;  /* 0x0003783c01007387 */ /* 0x0001e40000100a00 */
[----:B0-----:R-:W-:-:S04]  /*51150*/  IMAD.WIDE R60, R62, 0x2, R90 ;  /* 0x000000023e3c7825 */ /* 0x001fc800078e025a */
[----:B------:R-:W-:-:S04]  /*51160*/  IMAD.WIDE R62, R62, 0x2, R4 ;  /* 0x000000023e3e7825 */ /* 0x000fc800078e0204 */
[----:B------:R-:W-:-:S04]  /*51170*/  IMAD.WIDE R64, R66, 0x2, R90 ;  /* 0x0000000242407825 */ /* 0x000fc800078e025a */
[----:B------:R-:W-:Y:S01]  /*51180*/  IMAD.WIDE R66, R66, 0x2, R4 ;  /* 0x0000000242427825 */ /* 0x000fe200078e0204 */
[----:B------:R0:W-:Y:S04]  /*51190*/  STL.64 [R1+0x398], R60 ;  /* 0x0003983c01007387 */ /* 0x0001e80000100a00 */
[----:B------:R1:W4:Y:S04]  /*511a0*/  @P4 LDG.E.U16 R23, desc[UR6][R60.64] ;  /* 0x000000063c174981 */ /* 0x000328000c1e1500 */
[----:B------:R-:W4:Y:S04]  /*511b0*/  @P0 LDG.E.U16 R22, desc[UR6][R62.64] ;  /* 0x000000063e160981 */ /* 0x000f28000c1e1500 */
[----:B------:R1:W4:Y:S04]  /*511c0*/  @P4 LDG.E.U16 R21, desc[UR6][R64.64] ;  /* 0x0000000640154981 */ /* 0x000328000c1e1500 */
[----:B------:R1:W4:Y:S04]  /*511d0*/  @P0 LDG.E.U16 R20, desc[UR6][R66.64] ;  /* 0x0000000642140981 */ /* 0x000328000c1e1500 */
[----:B0-----:R-:W4:Y:S04]  /*511e0*/  LDL.LU.64 R60, [R1+0x44d0] ;  /* 0x0044d000013c7983 */ /* 0x001f280000300a00 */
[----:B------:R0:W-:Y:S04]  /*511f0*/  STL.64 [R1+0x3a0], R62 ;  /* 0x0003a03e01007387 */ /* 0x0001e80000100a00 */
[----:B0-----:R-:W4:Y:S04]  /*51200*/  LDL.LU.64 R62, [R1+0x44c8] ;  /* 0x0044c800013e7983 */ /* 0x001f280000300a00 */
[----:B------:R0:W-:Y:S04]  /*51210*/  STL.64 [R1+0x3c0], R64 ;  /* 0x0003c04001007387 */ /* 0x0001e80000100a00 */
[----:B0-----:R-:W4:Y:S04]  /*51220*/  LDL.LU.64 R64, [R1+0x44c0] ;  /* 0x0044c00001407983 */ /* 0x001f280000300a00 */
[----:B------:R0:W-:Y:S04]  /*51230*/  STL.64 [R1+0x3c8], R66 ;  /* 0x0003c84201007387 */ /* 0x0001e80000100a00 */
[----:B0-----:R-:W4:Y:S04]  /*51240*/  LDL.LU.64 R66, [R1+0x44b8] ;  /* 0x0044b80001427983 */ /* 0x001f280000300a00 */
[----:B--2---:R0:W-:Y:S04]  /*51250*/  STS.U16 [R2+UR76+0x32000], R92 ;  /* 0x0320005c02007988 */ /* 0x0041e8000800044c */
[----:B---3--:R2:W-:Y:S04]  /*51260*/  STS.U16 [R2+UR76+0x22000], R93 ;  /* 0x0220005d02007988 */ /* 0x0085e8000800044c */
[----:B0-----:R-:W3:Y:S04]  /*51270*/  LDL.LU R92, [R1+0x44b4] ;  /* 0x0044b400015c7983 */ /* 0x001ee80000300800 */
[----:B--2---:R-:W2:Y:S04]  /*51280*/  LDL.LU R93, [R1+0x44b0] ;  /* 0x0044b000015d7983 */ /* 0x004ea80000300800 */
[----:B----4-:R0:W-:Y:S04]  /*51290*/  STS.U16 [R2+UR76+0x32400], R18 ;  /* 0x0324001202007988 */ /* 0x0101e8000800044c */
[----:B------:R4:W-:Y:S04]  /*512a0*/  STS.U16 [R2+UR76+0x22400], R19 ;  /* 0x0224001302007988 */ /* 0x0009e8000800044c */
[----:B0-----:R-:W2:Y:S04]  /*512b0*/  LDL.LU R18, [R1+0x1f5c] ;  /* 0x001f5c0001127983 */ /* 0x001ea80000300800 */
[----:B----4-:R-:W4:Y:S04]  /*512c0*/  LDL.LU R19, [R1+0x1f58] ;  /* 0x001f580001137983 */ /* 0x010f280000300800 */
        /* <DEDUP_REMOVED lines=13> */
[----:B---3--:R0:W-:Y:S04]  /*513a0*/  STS.U16 [R2+UR76+0x32800], R92 ;  /* 0x0328005c02007988 */ /* 0x0081e8000800044c */
[----:B--2---:R2:W-:Y:S04]  /*513b0*/  STS.U16 [R2+UR76+0x22800], R93 ;  /* 0x0228005d02007988 */ /* 0x0045e8000800044c */
[----:B0-----:R-:W3:Y:S04]  /*513c0*/  LDL.LU R92, [R1+0x1f4c] ;  /* 0x001f4c00015c7983 */ /* 0x001ee80000300800 */
[----:B--2---:R-:W2:Y:S04]  /*513d0*/  LDL.LU R93, [R1+0x1f50] ;  /* 0x001f5000015d7983 */ /* 0x004ea80000300800 */
[----:B------:R-:W2:Y:S04]  /*513e0*/  LDL.LU R66, [R1+0x1f60] ;  /* 0x001f600001427983 */ /* 0x000ea80000300800 */
        /* <DEDUP_REMOVED lines=12> */
[----:B------:R0:W-:Y:S04]  /*514b0*/  STS.U16 [R2+UR76+0x37800], R26 ;  /* 0x0378001a02007988 */ /* 0x0001e8000800044c */
[----:B------:R0:W-:Y:S04]  /*514c0*/  STS.U16 [R2+UR76+0x27800], R27 ;  /* 0x0278001b02007988 */ /* 0x0001e8000800044c */
[----:B------:R0:W-:Y:S04]  /*514d0*/  STS.U16 [R2+UR76+0x37400], R28 ;  /* 0x0374001c02007988 */ /* 0x0001e8000800044c */
[----:B------:R1:W-:Y:S04]  /*514e0*/  STS.U16 [R2+UR76+0x27400], R29 ;  /* 0x0274001d02007988 */ /* 0x0003e8000800044c */
[----:B------:R1:W-:Y:S04]  /*514f0*/  STS.U16 [R2+UR76+0x37000], R30 ;  /* 0x0370001e02007988 */ /* 0x0003e8000800044c */
[----:B------:R1:W-:Y:S01]  /*51500*/  STS.U16 [R2+UR76+0x27000], R31 ;  /* 0x0270001f02007988 */ /* 0x0003e2000800044c */
[----:B0-----:R-:W0:Y:S08]  /*51510*/  LDC R26, c[0x0][0x3b0] ;  /* 0x0000ec00ff1a7b82 */ /* 0x001e300000000800 */
[----:B------:R-:W0:Y:S08]  /*51520*/  LDC R27, c[0x0][0x3b0] ;  /* 0x0000ec00ff1b7b82 */ /* 0x000e300000000800 */
[----:B------:R-:W0:Y:S08]  /*51530*/  LDC R28, c[0x0][0x3b0] ;  /* 0x0000ec00ff1c7b82 */ /* 0x000e300000000800 */
[----:B-1----:R-:W1:Y:S08]  /*51540*/  LDC R29, c[0x0][0x3b0] ;  /* 0x0000ec00ff1d7b82 */ /* 0x002e700000000800 */
[----:B------:R-:W2:Y:S01]  /*51550*/  LDC R30, c[0x0][0x3b0] ;  /* 0x0000ec00ff1e7b82 */ /* 0x000ea20000000800 */
[----:B------:R4:W-:Y:S07]  /*51560*/  STS.U16 [R2+UR76+0x36c00], R32 ;  /* 0x036c002002007988 */ /* 0x0009ee000800044c */
[----:B------:R-:W0:Y:S08]  /*51570*/  LDC R31, c[0x0][0x3b0] ;  /* 0x0000ec00ff1f7b82 */ /* 0x000e300000000800 */
[----:B----4-:R-:W4:Y:S01]  /*51580*/  LDC R32, c[0x0][0x3b0] ;  /* 0x0000ec00ff207b82 */ /* 0x010f220000000800 */
[----:B------:R1:W-:Y:S04]  /*51590*/  STS.U16 [R2+UR76+0x23c00], R59 ;  /* 0x023c003b02007988 */ /* 0x0003e8000800044c */
[----:B------:R-:W-:Y:S04]  /*515a0*/  STS.U16 [R2+UR76+0x34800], R52 ;  /* 0x0348003402007988 */ /* 0x000fe8000800044c */
[----:B------:R0:W-:Y:S04]  /*515b0*/  STS.U16 [R2+UR76+0x24800], R53 ;  /* 0x0248003502007988 */ /* 0x0001e8000800044c */
[----:B------:R-:W-:Y:S04]  /*515c0*/  STS.U16 [R2+UR76+0x34c00], R50 ;  /* 0x034c003202007988 */ /* 0x000fe8000800044c */
[----:B------:R-:W-:Y:S04]  /*515d0*/  STS.U16 [R2+UR76+0x24c00], R51 ;  /* 0x024c003302007988 */ /* 0x000fe8000800044c */
[----:B------:R-:W-:Y:S04]  /*515e0*/  STS.U16 [R2+UR76+0x35000], R48 ;  /* 0x0350003002007988 */ /* 0x000fe8000800044c */
[----:B------:R-:W-:Y:S01]  /*515f0*/  STS.U16 [R2+UR76+0x25000], R49 ;  /* 0x0250003102007988 */ /* 0x000fe2000800044c */
[----:B-1----:R-:W-:-:S03]  /*51600*/  LOP3.LUT R59, R2, 0x10, RZ, 0x3c, !PT ;  /* 0x00000010023b7812 */ /* 0x002fc600078e3cff */
        /* <DEDUP_REMOVED lines=14> */
[----:B------:R1:W-:Y:S01]  /*516f0*/  STS.U16 [R2+UR76+0x37c00], R24 ;  /* 0x037c001802007988 */ /* 0x0003e2000800044c */
[----:B0-----:R-:W-:-:S02]  /*51700*/  IMAD R31, R18, R31, RZ ;  /* 0x0000001f121f7224 */ /* 0x001fc400078e02ff */
[----:B----4-:R-:W-:Y:S01]  /*51710*/  IMAD R32, R19, R32, RZ ;  /* 0x0000002013207224 */ /* 0x010fe200078e02ff */
[----:B------:R-:W0:Y:S08]  /*51720*/  LDC R53, c[0x0][0x3b0] ;  /* 0x0000ec00ff357b82 */ /* 0x000e300000000800 */
[----:B-1----:R-:W1:Y:S08]  /*51730*/  LDC R25, c[0x0][0x3b0] ;  /* 0x0000ec00ff197b82 */ /* 0x002e700000000800 */
[----:B------:R-:W4:Y:S08]  /*51740*/  LDC R33, c[0x0][0x3b0] ;  /* 0x0000ec00ff217b82 */ /* 0x000f300000000800 */
[----:B------:R-:W0:Y:S08]  /*51750*/  LDC R34, c[0x0][0x3b0] ;  /* 0x0000ec00ff227b82 */ /* 0x000e300000000800 */
[----:B------:R-:W3:Y:S08]  /*51760*/  LDC R35, c[0x0][0x3b0] ;  /* 0x0000ec00ff237b82 */ /* 0x000ef00000000800 */
[----:B------:R-:W0:Y:S08]  /*51770*/  LDC R48, c[0x0][0x3b0] ;  /* 0x0000ec00ff307b82 */ /* 0x000e300000000800 */
        /* <DEDUP_REMOVED lines=14> */
[----:B------:R-:W0:Y:S01]  /*51860*/  LDC R52, c[0x0][0x3b0] ;  /* 0x0000ec00ff347b82 */ /* 0x000e220000000800 */
[----:B--2---:R-:W-:-:S02]  /*51870*/  IMAD R30, R66, R30, RZ ;  /* 0x0000001e421e7224 */ /* 0x004fc400078e02ff */
[----:B------:R-:W-:Y:S02]  /*51880*/  IMAD R29, R67, R29, RZ ;  /* 0x0000001d431d7224 */ /* 0x000fe400078e02ff */
[----:B------:R-:W-:Y:S02]  /*51890*/  IMAD R28, R65, R28, RZ ;  /* 0x0000001c411c7224 */ /* 0x000fe400078e02ff */
[----:B------:R-:W-:Y:S02]  /*518a0*/  IMAD R27, R62, R27, RZ ;  /* 0x0000001b3e1b7224 */ /* 0x000fe400078e02ff */
[----:B------:R-:W-:Y:S02]  /*518b0*/  IMAD R26, R63, R26, RZ ;  /* 0x0000001a3f1a7224 */ /* 0x000fe400078e02ff */
[----:B------:R-:W2:Y:S04]  /*518c0*/  LDL.LU R63, [R1+0x1f44] ;  /* 0x001f4400013f7983 */ /* 0x000ea80000300800 */
[----:B------:R-:W2:Y:S04]  /*518d0*/  LDL.LU R62, [R1+0x1f40] ;  /* 0x001f4000013e7983 */ /* 0x000ea80000300800 */
[----:B------:R-:W2:Y:S04]  /*518e0*/  LDL.LU R65, [R1+0x1f3c] ;  /* 0x001f3c0001417983 */ /* 0x000ea80000300800 */
[----:B------:R-:W2:Y:S04]  /*518f0*/  LDL.LU R67, [R1+0x1f38] ;  /* 0x001f380001437983 */ /* 0x000ea80000300800 */
[----:B------:R-:W2:Y:S04]  /*51900*/  LDL.LU R66, [R1+0x1f34] ;  /* 0x001f340001427983 */ /* 0x000ea80000300800 */
[----:B------:R-:W-:Y:S04]  /*51910*/  STS.U16 [R59+UR76+0x12480], R55 ;  /* 0x012480373b007988 */ /* 0x000fe8000800044c */
[----:B------:R-:W2:Y:S04]  /*51920*/  LDL.LU R18, [R1+0x1f30] ;  /* 0x001f300001127983 */ /* 0x000ea80000300800 */
[----:B------:R0:W-:Y:S04]  /*51930*/  STS.U16 [R59+UR76+0x2080], R54 ;  /* 0x002080363b007988 */ /* 0x0001e8000800044c */
[----:B------:R-:W2:Y:S04]  /*51940*/  LDL.LU R19, [R1+0x1f28] ;  /* 0x001f280001137983 */ /* 0x000ea80000300800 */
[----:B0-----:R-:W2:Y:S04]  /*51950*/  LDL.LU R54, [R1+0x1ee4] ;  /* 0x001ee40001367983 */ /* 0x001ea80000300800 */
[----:B------:R-:W2:Y:S04]  /*51960*/  LDL.LU R55, [R1+0x3dc] ;  /* 0x0003dc0001377983 */ /* 0x000ea80000300800 */
[----:B------:R0:W-:Y:S04]  /*51970*/  STS.U16 [R59+UR76+0x12080], R57 ;  /* 0x012080393b007988 */ /* 0x0001e8000800044c */
[----:B0-----:R-:W2:Y:S01]  /*51980*/  LDL.LU R57, [R1+0x3d8] ;  /* 0x0003d80001397983 */ /* 0x001ea20000300800 */
[----:B------:R-:W-:-:S02]  /*51990*/  IMAD R3, R3, R53, RZ ;  /* 0x0000003503037224 */ /* 0x000fc400078e02ff */
[----:B------:R-:W2:Y:S01]  /*519a0*/  LDC R53, c[0x0][0x3b0] ;  /* 0x0000ec00ff357b82 */ /* 0x000ea20000000800 */
[----:B-1----:R-:W-:-:S07]  /*519b0*/  IMAD R25, R60, R25, RZ ;  /* 0x000000193c197224 */ /* 0x002fce00078e02ff */
[----:B------:R-:W0:Y:S01]  /*519c0*/  LDC R60, c[0x0][0x3b0] ;  /* 0x0000ec00ff3c7b82 */ /* 0x000e220000000800 */
[----:B----4-:R-:W-:-:S07]  /*519d0*/  IMAD R33, R64, R33, RZ ;  /* 0x0000002140217224 */ /* 0x010fce00078e02ff */
[----:B------:R-:W1:Y:S01]  /*519e0*/  LDC R64, c[0x0][0x3b0] ;  /* 0x0000ec00ff407b82 */ /* 0x000e620000000800 */
[----:B------:R-:W-:Y:S02]  /*519f0*/  IMAD R34, R93, R34, RZ ;  /* 0x000000225d227224 */ /* 0x000fe400078e02ff */
[----:B---3--:R-:W-:-:S05]  /*51a00*/  IMAD R35, R92, R35, RZ ;  /* 0x000000235c237224 */ /* 0x008fca00078e02ff */
[----:B------:R-:W3:Y:S08]  /*51a10*/  LDC R93, c[0x0][0x3b0] ;  /* 0x0000ec00ff5d7b82 */ /* 0x000ef00000000800 */
[----:B------:R-:W4:Y:S01]  /*51a20*/  LDC R92, c[0x0][0x3b0] ;  /* 0x0000ec00ff5c7b82 */ /* 0x000f220000000800 */
[----:B------:R-:W-:Y:S04]  /*51a30*/  STS.U16 [R59+UR76+0x1c80], R56 ;  /* 0x001c80383b007988 */ /* 0x000fe8000800044c */
[----:B------:R0:W-:Y:S04]  /*51a40*/  STS.U16 [R59+UR76+0x11c80], R58 ;  /* 0x011c803a3b007988 */ /* 0x0001e8000800044c */
[----:B------:R0:W-:Y:S01]  /*51a50*/  STL [R1+0x1eb4], R3 ;  /* 0x001eb40301007387 */ /* 0x0001e20000100800 */
[----:B------:R-:W-:-:S02]  /*51a60*/  IMAD R48, R81, R48, RZ ;  /* 0x0000003051307224 */ /* 0x000fc400078e02ff */
[----:B------:R-:W-:Y:S02]  /*51a70*/  IMAD R47, R83, R47, RZ ;  /* 0x0000002f532f7224 */ /* 0x000fe400078e02ff */
[----:B------:R-:W-:Y:S02]  /*51a80*/  IMAD R46, R88, R46, RZ ;  /* 0x0000002e582e7224 */ /* 0x000fe400078e02ff */
[----:B------:R-:W-:Y:S02]  /*51a90*/  IMAD R43, R89, R43, RZ ;  /* 0x0000002b592b7224 */ /* 0x000fe400078e02ff */
[----:B------:R-:W-:Y:S02]  /*51aa0*/  IMAD R24, R61, R24, RZ ;  /* 0x000000183d187224 */ /* 0x000fe400078e02ff */
[----:B------:R-:W2:Y:S08]  /*51ab0*/  LDC R61, c[0x0][0x3b0] ;  /* 0x0000ec00ff3d7b82 */ /* 0x000eb00000000800 */
[----:B0-----:R-:W0:Y:S08]  /*51ac0*/  LDC R58, c[0x0][0x3b0] ;  /* 0x0000ec00ff3a7b82 */ /* 0x001e300000000800 */
[----:B------:R-:W2:Y:S08]  /*51ad0*/  LDC R59, c[0x0][0x3b0] ;  /* 0x0000ec00ff3b7b82 */ /* 0x000eb00000000800 */
[----:B------:R-:W2:Y:S01]  /*51ae0*/  LDC R56, c[0x0][0x3b0] ;  /* 0x0000ec00ff387b82 */ /* 0x000ea20000000800 */
[----:B------:R-:W-:-:S02]  /*51af0*/  IMAD R60, R80, R60, RZ ;  /* 0x0000003c503c7224 */ /* 0x000fc400078e02ff */
[----:B------:R-:W2:Y:S01]  /*51b00*/  LDL.LU R80, [R1+0x2d0] ;  /* 0x0002d00001507983 */ /* 0x000ea20000300800 */
[----:B-1----:R-:W-:-:S03]  /*51b10*/  IMAD R64, R82, R64, RZ ;  /* 0x0000004052407224 */ /* 0x002fc600078e02ff */
[----:B------:R-:W2:Y:S04]  /*51b20*/  LDL.LU R81, [R1+0x2bc] ;  /* 0x0002bc0001517983 */ /* 0x000ea80000300800 */
[----:B------:R-:W2:Y:S04]  /*51b30*/  LDL.LU R82, [R1+0x2d8] ;  /* 0x0002d80001527983 */ /* 0x000ea80000300800 */
[----:B------:R-:W2:Y:S04]  /*51b40*/  LDL.LU R83, [R1+0x2d4] ;  /* 0x0002d40001537983 */ /* 0x000ea80000300800 */
[----:B------:R-:W2:Y:S01]  /*51b50*/  LDL.LU R88, [R1+0x2e0] ;  /* 0x0002e00001587983 */ /* 0x000ea20000300800 */
[----:B---3--:R-:W-:-:S03]  /*51b60*/  IMAD R93, R44, R93, RZ ;  /* 0x0000005d2c5d7224 */ /* 0x008fc600078e02ff */
[----:B------:R-:W3:Y:S01]  /*51b70*/  LDL.LU R89, [R1+0x2dc] ;  /* 0x0002dc0001597983 */ /* 0x000ee20000300800 */
[----:B----4-:R-:W-:-:S03]  /*51b80*/  IMAD R92, R45, R92, RZ ;  /* 0x0000005c2d5c7224 */ /* 0x010fc600078e02ff */
[----:B------:R-:W4:Y:S04]  /*51b90*/  LDL.LU R44, [R1+0x2e8] ;  /* 0x0002e800012c7983 */ /* 0x000f280000300800 */
[----:B------:R-:W3:Y:S04]  /*51ba0*/  LDL.LU R45, [R1+0x2e4] ;  /* 0x0002e400012d7983 */ /* 0x000ee80000300800 */
[----:B------:R-:W3:Y:S01]  /*51bb0*/  LDL.LU R3, [R1+0x2f0] ;  /* 0x0002f00001037983 */ /* 0x000ee20000300800 */
[----:B0-----:R-:W-:Y:S02]  /*51bc0*/  IMAD R84, R84, R58, RZ ;  /* 0x0000003a54547224 */ /* 0x001fe400078e02ff */
[----:B--2---:R-:W-:-:S02]  /*51bd0*/  IMAD R53, R54, R53, RZ ;  /* 0x0000003536357224 */ /* 0x004fc400078e02ff */
[----:B------:R-:W0:Y:S02]  /*51be0*/  LDC R54, c[0x0][0x3b0] ;  /* 0x0000ec00ff367b82 */ /* 0x000e240000000800 */
[----:B0-----:R-:W-:-:S06]  /*51bf0*/  IMAD R54, R55, R54, RZ ;  /* 0x0000003637367224 */ /* 0x001fcc00078e02ff */
[----:B------:R-:W0:Y:S01]  /*51c00*/  LDC R55, c[0x0][0x3b0] ;  /* 0x0000ec00ff377b82 */ /* 0x000e220000000800 */
[----:B------:R1:W-:Y:S04]  /*51c10*/  STL [R1+0x1eb8], R53 ;  /* 0x001eb83501007387 */ /* 0x0003e80000100800 */
[----:B-1----:R-:W2:Y:S01]  /*51c20*/  LDL.LU R53, [R1+0x3b0] ;  /* 0x0003b00001357983 */ /* 0x002ea20000300800 */
[----:B0-----:R-:W-:Y:S02]  /*51c30*/  IMAD R55, R57, R55, RZ ;  /* 0x0000003739377224 */ /* 0x001fe400078e02ff */
[----:B------:R-:W0:Y:S01]  /*51c40*/  LDC R57, c[0x0][0x3b0] ;  /* 0x0000ec00ff397b82 */ /* 0x000e220000000800 */
[----:B------:R1:W-:Y:S04]  /*51c50*/  STL [R1+0x1ebc], R54 ;  /* 0x001ebc3601007387 */ /* 0x0003e80000100800 */
[----:B-1----:R-:W3:Y:S04]  /*51c60*/  LDL.LU R54, [R1+0x3b4] ;  /* 0x0003b40001367983 */ /* 0x002ee80000300800 */
[----:B------:R1:W-:Y:S04]  /*51c70*/  STL [R1+0x1ec0], R55 ;  /* 0x001ec03701007387 */ /* 0x0003e80000100800 */
[----:B-1----:R-:W4:Y:S01]  /*51c80*/  LDL.LU R55, [R1+0x394] ;  /* 0x0003940001377983 */ /* 0x002f220000300800 */
[----:B0-----:R-:W-:-:S03]  /*51c90*/  IMAD R85, R85, R57, RZ ;  /* 0x0000003955557224 */ /* 0x001fc600078e02ff */
[----:B------:R-:W4:Y:S04]  /*51ca0*/  LDL.LU R57, [R1+0x3b8] ;  /* 0x0003b80001397983 */ /* 0x000f280000300800 */
[----:B------:R-:W4:Y:S01]  /*51cb0*/  LDL.LU R58, [R1+0x3bc] ;  /* 0x0003bc00013a7983 */ /* 0x000f220000300800 */
[----:B------:R-:W-:Y:S02]  /*51cc0*/  IMAD R37, R62, R37, RZ ;  /* 0x000000253e257224 */ /* 0x000fe400078e02ff */
[----:B------:R-:W3:Y:S01]  /*51cd0*/  LDC R62, c[0x0][0x3b0] ;  /* 0x0000ec00ff3e7b82 */ /* 0x000ee20000000800 */
[----:B------:R-:W-:-:S07]  /*51ce0*/  IMAD R36, R63, R36, RZ ;  /* 0x000000243f247224 */ /* 0x000fce00078e02ff */
[----:B------:R-:W2:Y:S02]  /*51cf0*/  LDC R63, c[0x0][0x3b0] ;  /* 0x0000ec00ff3f7b82 */ /* 0x000ea40000000800 */
[----:B--2---:R-:W-:Y:S02]  /*51d00*/  IMAD R53, R53, R63, RZ ;  /* 0x0000003f35357224 */ /* 0x004fe400078e02ff */
[----:B---3--:R-:W-:Y:S02]  /*51d10*/  IMAD R54, R54, R62, RZ ;  /* 0x0000003e36367224 */ /* 0x008fe400078e02ff */
[----:B----4-:R-:W-:Y:S02]  /*51d20*/  IMAD R57, R57, R61, RZ ;  /* 0x0000003d39397224 */ /* 0x010fe400078e02ff */
[----:B------:R-:W-:-:S05]  /*51d30*/  IMAD R58, R58, R59, RZ ;  /* 0x0000003b3a3a7224 */ /* 0x000fca00078e02ff */
[----:B------:R-:W-:Y:S04]  /*51d40*/  STL [R1+0x1ed4], R58 ;  /* 0x001ed43a01007387 */ /* 0x000fe80000100800 */
[----:B------:R-:W-:Y:S04]  /*51d50*/  STL [R1+0x1ed8], R57 ;  /* 0x001ed83901007387 */ /* 0x000fe80000100800 */
[----:B------:R0:W-:Y:S02]  /*51d60*/  STL [R1+0x1edc], R54 ;  /* 0x001edc3601007387 */ /* 0x0001e40000100800 */
[----:B0-----:R-:W0:Y:S02]  /*51d70*/  LDC R54, c[0x0][0x3b0] ;  /* 0x0000ec00ff367b82 */ /* 0x001e240000000800 */
[----:B------:R1:W-:Y:S01]  /*51d80*/  STL [R1+0x1ee0], R53 ;  /* 0x001ee03501007387 */ /* 0x0003e20000100800 */
[----:B------:R-:W-:-:S05]  /*51d90*/  IMAD R39, R67, R39, RZ ;  /* 0x0000002743277224 */ /* 0x000fca00078e02ff */
[----:B------:R-:W2:Y:S01]  /*51da0*/  LDC R67, c[0x0][0x3b0] ;  /* 0x0000ec00ff437b82 */ /* 0x000ea20000000800 */
[----:B------:R-:W-:Y:S02]  /*51db0*/  IMAD R49, R78, R49, RZ ;  /* 0x000000314e317224 */ /* 0x000fe400078e02ff */
[----:B------:R-:W-:-:S05]  /*51dc0*/  IMAD R56, R76, R56, RZ ;  /* 0x000000384c387224 */ /* 0x000fca00078e02ff */
[----:B------:R-:W3:Y:S01]  /*51dd0*/  LDC R78, c[0x0][0x3b0] ;  /* 0x0000ec00ff4e7b82 */ /* 0x000ee20000000800 */
[----:B------:R-:W-:-:S07]  /*51de0*/  IMAD R50, R74, R50, RZ ;  /* 0x000000324a327224 */ /* 0x000fce00078e02ff */
[----:B------:R-:W4:Y:S08]  /*51df0*/  LDC R76, c[0x0][0x3b0] ;  /* 0x0000ec00ff4c7b82 */ /* 0x000f300000000800 */
[----:B-1----:R-:W1:Y:S08]  /*51e00*/  LDC R53, c[0x0][0x3b0] ;  /* 0x0000ec00ff357b82 */ /* 0x002e700000000800 */
[----:B------:R-:W1:Y:S01]  /*51e10*/  LDC R74, c[0x0][0x3b0] ;  /* 0x0000ec00ff4a7b82 */ /* 0x000e620000000800 */
[----:B0-----:R-:W-:-:S02]  /*51e20*/  IMAD R54, R68, R54, RZ ;  /* 0x0000003644367224 */ /* 0x001fc400078e02ff */
[----:B------:R-:W4:Y:S01]  /*51e30*/  LDL.LU R68, [R1+0x44ac] ;  /* 0x0044ac0001447983 */ /* 0x000f220000300800 */
[----:B------:R-:W-:Y:S02]  /*51e40*/  IMAD R40, R66, R40, RZ ;  /* 0x0000002842287224 */ /* 0x000fe400078e02ff */
[----:B------:R-:W-:Y:S02]  /*51e50*/  IMAD R38, R65, R38, RZ ;  /* 0x0000002641267224 */ /* 0x000fe400078e02ff */
[----:B------:R-:W0:Y:S08]  /*51e60*/  LDC R66, c[0x0][0x3b0] ;  /* 0x0000ec00ff427b82 */ /* 0x000e300000000800 */
[----:B------:R-:W0:Y:S01]  /*51e70*/  LDC R65, c[0x0][0x3b0] ;  /* 0x0000ec00ff417b82 */ /* 0x000e220000000800 */
[----:B------:R-:W-:-:S02]  /*51e80*/  IMAD R51, R71, R51, RZ ;  /* 0x0000003347337224 */ /* 0x000fc400078e02ff */
[----:B------:R-:W-:-:S05]  /*51e90*/  IMAD R41, R18, R41, RZ ;  /* 0x0000002912297224 */ /* 0x000fca00078e02ff */
[----:B------:R-:W0:Y:S01]  /*51ea0*/  LDC R71, c[0x0][0x3b0] ;  /* 0x0000ec00ff477b82 */ /* 0x000e220000000800 */
[----:B------:R-:W-:-:S07]  /*51eb0*/  IMAD R42, R19, R42, RZ ;  /* 0x0000002a132a7224 */ /* 0x000fce00078e02ff */
[----:B------:R-:W4:Y:S08]  /*51ec0*/  LDC R18, c[0x0][0x3b0] ;  /* 0x0000ec00ff127b82 */ /* 0x000f300000000800 */
[----:B------:R-:W4:Y:S01]  /*51ed0*/  LDC R19, c[0x0][0x3b0] ;  /* 0x0000ec00ff137b82 */ /* 0x000f220000000800 */
[----:B--2---:R-:W-:Y:S02]  /*51ee0*/  IMAD R55, R55, R67, RZ ;  /* 0x0000004337377224 */ /* 0x004fe400078e02ff */
[----:B------:R-:W-:-:S02]  /*51ef0*/  IMAD R52, R72, R52, RZ ;  /* 0x0000003448347224 */ /* 0x000fc400078e02ff */
[----:B-1----:R-:W-:-:S03]  /*51f00*/  IMAD R53, R79, R53, RZ ;  /* 0x000000354f357224 */ /* 0x002fc600078e02ff */
[----:B------:R-:W1:Y:S01]  /*51f10*/  LDC R72, c[0x0][0x3b0] ;  /* 0x0000ec00ff487b82 */ /* 0x000e620000000800 */
[----:B------:R3:W-:Y:S04]  /*51f20*/  STL [R1+0x1eec], R55 ;  /* 0x001eec3701007387 */ /* 0x0007e80000100800 */
[----:B------:R4:W-:Y:S04]  /*51f30*/  STL [R1+0x1ef0], R54 ;  /* 0x001ef03601007387 */ /* 0x0009e80000100800 */
[----:B------:R2:W-:Y:S01]  /*51f40*/  STL [R1+0x1ef4], R53 ;  /* 0x001ef43501007387 */ /* 0x0005e20000100800 */
[----:B---3--:R-:W-:-:S02]  /*51f50*/  IMAD R55, R77, R78, RZ ;  /* 0x0000004e4d377224 */ /* 0x008fc400078e02ff */
[----:B----4-:R-:W-:Y:S02]  /*51f60*/  IMAD R54, R75, R76, RZ ;  /* 0x0000004c4b367224 */ /* 0x010fe400078e02ff */
[----:B--2---:R-:W-:Y:S01]  /*51f70*/  IMAD R53, R73, R74, RZ ;  /* 0x0000004a49357224 */ /* 0x004fe200078e02ff */
[----:B------:R-:W-:Y:S04]  /*51f80*/  STL [R1+0x1ef8], R55 ;  /* 0x001ef83701007387 */ /* 0x000fe80000100800 */
[----:B------:R2:W-:Y:S04]  /*51f90*/  STL [R1+0x1efc], R54 ;  /* 0x001efc3601007387 */ /* 0x0005e80000100800 */
[----:B------:R3:W-:Y:S01]  /*51fa0*/  STL [R1+0x1f00], R53 ;  /* 0x001f003501007387 */ /* 0x0007e20000100800 */
[----:B0-----:R-:W-:-:S03]  /*51fb0*/  IMAD R86, R86, R66, RZ ;  /* 0x0000004256567224 */ /* 0x001fc600078e02ff */
[----:B------:R-:W4:Y:S01]  /*51fc0*/  LDL.LU R67, [R1+0x2ec] ;  /* 0x0002ec0001437983 */ /* 0x000f220000300800 */
[----:B------:R-:W-:-:S03]  /*51fd0*/  IMAD R87, R87, R65, RZ ;  /* 0x0000004157577224 */ /* 0x000fc600078e02ff */
[----:B------:R-:W4:Y:S04]  /*51fe0*/  LDL.LU R66, [R1+0x2f8] ;  /* 0x0002f80001427983 */ /* 0x000f280000300800 */
[----:B------:R-:W4:Y:S04]  /*51ff0*/  LDL.LU R65, [R1+0x2f4] ;  /* 0x0002f40001417983 */ /* 0x000f280000300800 */
[----:B------:R-:W4:Y:S04]  /*52000*/  LDL.LU R63, [R1+0x310] ;  /* 0x00031000013f7983 */ /* 0x000f280000300800 */
[----:B------:R-:W4:Y:S04]  /*52010*/  LDL.LU R62, [R1+0x2fc] ;  /* 0x0002fc00013e7983 */ /* 0x000f280000300800 */
[----:B------:R-:W4:Y:S04]  /*52020*/  LDL.LU R61, [R1+0x2a8] ;  /* 0x0002a800013d7983 */ /* 0x000f280000300800 */
[----:B------:R-:W4:Y:S04]  /*52030*/  LDL.LU R59, [R1+0x23c] ;  /* 0x00023c00013b7983 */ /* 0x000f280000300800 */
[----:B------:R-:W4:Y:S01]  /*52040*/  LDL.LU R58, [R1+0x258] ;  /* 0x00025800013a7983 */ /* 0x000f220000300800 */
[----:B------:R-:W-:-:S03]  /*52050*/  IMAD R71, R70, R71, RZ ;  /* 0x0000004746477224 */ /* 0x000fc600078e02ff */
[----:B------:R-:W4:Y:S04]  /*52060*/  LDL.LU R57, [R1+0x254] ;  /* 0x0002540001397983 */ /* 0x000f280000300800 */
[----:B--2---:R-:W2:Y:S01]  /*52070*/  LDL.LU R54, [R1+0x260] ;  /* 0x0002600001367983 */ /* 0x004ea20000300800 */
[----:B---3--:R-:W-:Y:S02]  /*52080*/  IMAD R53, R69, R19, RZ ;  /* 0x0000001345357224 */ /* 0x008fe400078e02ff */
[----:B-1----:R-:W-:Y:S01]  /*52090*/  IMAD R0, R0, R72, RZ ;  /* 0x0000004800007224 */ /* 0x002fe200078e02ff */
[----:B------:R-:W-:-:S05]  /*520a0*/  LOP3.LUT R55, R2, 0x10, RZ, 0x3c, !PT ;  /* 0x0000001002377812 */ /* 0x000fca00078e3cff */
[----:B------:R0:W-:Y:S04]  /*520b0*/  STS.U16 [R55+UR76+0x1880], R80 ;  /* 0x0018805037007988 */ /* 0x0001e8000800044c */
[----:B------:R1:W-:Y:S04]  /*520c0*/  STS.U16 [R55+UR76+0x11880], R81 ;  /* 0x0118805137007988 */ /* 0x0003e8000800044c */
[----:B------:R3:W-:Y:S04]  /*520d0*/  STS.U16 [R55+UR76+0x1480], R82 ;  /* 0x0014805237007988 */ /* 0x0007e8000800044c */
[----:B------:R0:W-:Y:S04]  /*520e0*/  STS.U16 [R55+UR76+0x11480], R83 ;  /* 0x0114805337007988 */ /* 0x0001e8000800044c */
[----:B------:R0:W-:Y:S04]  /*520f0*/  STS.U16 [R55+UR76+0x1080], R88 ;  /* 0x0010805837007988 */ /* 0x0001e8000800044c */
[----:B------:R0:W-:Y:S04]  /*52100*/  STS.U16 [R55+UR76+0x11080], R89 ;  /* 0x0110805937007988 */ /* 0x0001e8000800044c */
[----:B------:R0:W-:Y:S04]  /*52110*/  STS.U16 [R55+UR76+0xc80], R44 ;  /* 0x000c802c37007988 */ /* 0x0001e8000800044c */
[----:B------:R0:W-:Y:S04]  /*52120*/  STS.U16 [R55+UR76+0x10c80], R45 ;  /* 0x010c802d37007988 */ /* 0x0001e8000800044c */
[----:B------:R0:W-:Y:S01]  /*52130*/  STS.U16 [R55+UR76+0x880], R3 ;  /* 0x0008800337007988 */ /* 0x0001e2000800044c */
[----:B------:R-:W-:-:S03]  /*52140*/  IMAD R70, R68, R18, RZ ;  /* 0x0000001244467224 */ /* 0x000fc600078e02ff */
        /* <DEDUP_REMOVED lines=12> */
[----:B0-----:R-:W2:Y:S04]  /*52210*/  LDL.LU R80, [R1+0x29c] ;  /* 0x00029c0001507983 */ /* 0x001ea80000300800 */
[----:B-1----:R-:W2:Y:S04]  /*52220*/  LDL.LU R81, [R1+0x250] ;  /* 0x0002500001517983 */ /* 0x002ea80000300800 */
[----:B---3--:R-:W3:Y:S04]  /*52230*/  LDL.LU R82, [R1+0x11c] ;  /* 0x00011c0001527983 */ /* 0x008ee80000300800 */
[----:B------:R-:W3:Y:S04]  /*52240*/  LDL.LU R83, [R1+0x120] ;  /* 0x0001200001537983 */ /* 0x000ee80000300800 */
[----:B------:R-:W3:Y:S04]  /*52250*/  LDL.LU R88, [R1+0x128] ;  /* 0x0001280001587983 */ /* 0x000ee80000300800 */
[----:B------:R-:W3:Y:S04]  /*52260*/  LDL.LU R89, [R1+0x12c] ;  /* 0x00012c0001597983 */ /* 0x000ee80000300800 */
[----:B------:R-:W3:Y:S04]  /*52270*/  LDL.LU R44, [R1+0x130] ;  /* 0x00013000012c7983 */ /* 0x000ee80000300800 */
[----:B------:R-:W3:Y:S04]  /*52280*/  LDL.LU R45, [R1+0x134] ;  /* 0x00013400012d7983 */ /* 0x000ee80000300800 */
[----:B------:R-:W3:Y:S04]  /*52290*/  LDL.LU R3, [R1+0x210] ;  /* 0x0002100001037983 */ /* 0x000ee80000300800 */
[----:B----4-:R0:W-:Y:S04]  /*522a0*/  STS.U16 [R55+UR76+0x10880], R67 ;  /* 0x0108804337007988 */ /* 0x0101e8000800044c */
[----:B------:R1:W-:Y:S04]  /*522b0*/  STS.U16 [R55+UR76+0x480], R66 ;  /* 0x0004804237007988 */ /* 0x0003e8000800044c */
[----:B------:R4:W-:Y:S04]  /*522c0*/  STS.U16 [R55+UR76+0x10480], R65 ;  /* 0x0104804137007988 */ /* 0x0009e8000800044c */
[----:B------:R0:W-:Y:S04]  /*522d0*/  STS.U16 [R55+UR76+0x80], R63 ;  /* 0x0000803f37007988 */ /* 0x0001e8000800044c */
[----:B------:R1:W-:Y:S04]  /*522e0*/  STS.U16 [R55+UR76+0x10080], R62 ;  /* 0x0100803e37007988 */ /* 0x0003e8000800044c */
[----:B------:R4:W-:Y:S04]  /*522f0*/  STS.U16 [R55+UR76+0x2480], R61 ;  /* 0x0024803d37007988 */ /* 0x0009e8000800044c */
[----:B0-----:R-:W3:Y:S04]  /*52300*/  LDL.LU R67, [R1+0x214] ;  /* 0x0002140001437983 */ /* 0x001ee80000300800 */
[----:B-1----:R-:W3:Y:S04]  /*52310*/  LDL.LU R66, [R1+0x218] ;  /* 0x0002180001427983 */ /* 0x002ee80000300800 */
[----:B----4-:R-:W4:Y:S04]  /*52320*/  LDL.LU R65, [R1+0x21c] ;  /* 0x00021c0001417983 */ /* 0x010f280000300800 */
[----:B------:R-:W4:Y:S04]  /*52330*/  LDL.LU R63, [R1+0x220] ;  /* 0x00022000013f7983 */ /* 0x000f280000300800 */
[----:B------:R-:W4:Y:S04]  /*52340*/  LDL.LU R62, [R1+0x224] ;  /* 0x00022400013e7983 */ /* 0x000f280000300800 */
[----:B------:R0:W-:Y:S04]  /*52350*/  STS.U16 [R55+UR76+0x14880], R59 ;  /* 0x0148803b37007988 */ /* 0x0001e8000800044c */
[----:B------:R-:W4:Y:S04]  /*52360*/  LDL.LU R61, [R1+0x228] ;  /* 0x00022800013d7983 */ /* 0x000f280000300800 */
[----:B------:R1:W-:Y:S04]  /*52370*/  STS.U16 [R55+UR76+0x4480], R58 ;  /* 0x0044803a37007988 */ /* 0x0003e8000800044c */
[----:B------:R1:W-:Y:S04]  /*52380*/  STS.U16 [R55+UR76+0x14480], R57 ;  /* 0x0144803937007988 */ /* 0x0003e8000800044c */
[----:B--2---:R2:W-:Y:S04]  /*52390*/  STS.U16 [R55+UR76+0x4080], R54 ;  /* 0x0040803637007988 */ /* 0x0045e8000800044c */
[----:B0-----:R-:W4:Y:S04]  /*523a0*/  LDL.LU R59, [R1+0x22c] ;  /* 0x00022c00013b7983 */ /* 0x001f280000300800 */
[----:B-1----:R-:W4:Y:S04]  /*523b0*/  LDL.LU R58, [R1+0x230] ;  /* 0x00023000013a7983 */ /* 0x002f280000300800 */
[----:B------:R-:W4:Y:S04]  /*523c0*/  LDL.LU R57, [R1+0x238] ;  /* 0x0002380001397983 */ /* 0x000f280000300800 */
[----:B--2---:R-:W2:Y:S04]  /*523d0*/  LDL.LU R54, [R1+0x234] ;  /* 0x0002340001367983 */ /* 0x004ea80000300800 */
[----:B------:R0:W-:Y:S04]  /*523e0*/  STS.U16 [R55+UR76+0x14080], R18 ;  /* 0x0140801237007988 */ /* 0x0001e8000800044c */
[----:B------:R1:W-:Y:S04]  /*523f0*/  STS.U16 [R55+UR76+0x3c80], R19 ;  /* 0x003c801337007988 */ /* 0x0003e8000800044c */
[----:B------:R0:W-:Y:S04]  /*52400*/  STS.U16 [R55+UR76+0x13c80], R68 ;  /* 0x013c804437007988 */ /* 0x0001e8000800044c */
[----:B------:R0:W-:Y:S04]  /*52410*/  STS.U16 [R55+UR76+0x3880], R69 ;  /* 0x0038804537007988 */ /* 0x0001e8000800044c */
[----:B------:R1:W-:Y:S04]  /*52420*/  STS.U16 [R55+UR76+0x13880], R72 ;  /* 0x0138804837007988 */ /* 0x0003e8000800044c */
[----:B------:R1:W-:Y:S04]  /*52430*/  STS.U16 [R55+UR76+0x3480], R73 ;  /* 0x0034804937007988 */ /* 0x0003e8000800044c */
[----:B0-----:R-:W2:Y:S04]  /*52440*/  LDL.LU R18, [R1+0x118] ;  /* 0x0001180001127983 */ /* 0x001ea80000300800 */
[----:B-1----:R-:W2:Y:S04]  /*52450*/  LDL.LU R19, [R1+0x10c] ;  /* 0x00010c0001137983 */ /* 0x002ea80000300800 */
[----:B------:R-:W2:Y:S04]  /*52460*/  LDL.LU R68, [R1+0x110] ;  /* 0x0001100001447983 */ /* 0x000ea80000300800 */
[----:B------:R-:W2:Y:S04]  /*52470*/  LDL.LU R69, [R1+0xf4] ;  /* 0x0000f40001457983 */ /* 0x000ea80000300800 */
[----:B------:R-:W2:Y:S04]  /*52480*/  LDL.LU R72, [R1+0x108] ;  /* 0x0001080001487983 */ /* 0x000ea80000300800 */
[----:B------:R0:W-:Y:S04]  /*52490*/  STS.U16 [R55+UR76+0x13480], R74 ;  /* 0x0134804a37007988 */ /* 0x0001e8000800044c */
[----:B------:R-:W2:Y:S04]  /*524a0*/  LDL.LU R73, [R1+0xec] ;  /* 0x0000ec0001497983 */ /* 0x000ea80000300800 */
        /* <DEDUP_REMOVED lines=13> */
[----:B---3--:R3:W-:Y:S04]  /*52580*/  STS.U16 [R55+UR76+0x6c80], R82 ;  /* 0x006c805237007988 */ /* 0x0087e8000800044c */
[----:B------:R0:W-:Y:S04]  /*52590*/  STS.U16 [R55+UR76+0x16880], R83 ;  /* 0x0168805337007988 */ /* 0x0001e8000800044c */
[----:B------:R1:W-:Y:S04]  /*525a0*/  STS.U16 [R55+UR76+0x6880], R88 ;  /* 0x0068805837007988 */ /* 0x0003e8000800044c */
[----:B------:R3:W-:Y:S04]  /*525b0*/  STS.U16 [R55+UR76+0x16480], R89 ;  /* 0x0164805937007988 */ /* 0x0007e8000800044c */
[----:B0-----:R-:W2:Y:S04]  /*525c0*/  LDL.LU R80, [R1+0xd8] ;  /* 0x0000d80001507983 */ /* 0x001ea80000300800 */
[----:B-1----:R-:W2:Y:S04]  /*525d0*/  LDL.LU R81, [R1+0xc8] ;  /* 0x0000c80001517983 */ /* 0x002ea80000300800 */
[----:B---3--:R-:W3:Y:S04]  /*525e0*/  LDL.LU R82, [R1+0xcc] ;  /* 0x0000cc0001527983 */ /* 0x008ee80000300800 */
[----:B------:R-:W3:Y:S04]  /*525f0*/  LDL.LU R83, [R1+0xb0] ;  /* 0x0000b00001537983 */ /* 0x000ee80000300800 */
[----:B------:R-:W3:Y:S04]  /*52600*/  LDL.LU R88, [R1+0xb4] ;  /* 0x0000b40001587983 */ /* 0x000ee80000300800 */
[----:B------:R0:W-:Y:S04]  /*52610*/  STS.U16 [R55+UR76+0x6480], R44 ;  /* 0x0064802c37007988 */ /* 0x0001e8000800044c */
[----:B------:R-:W3:Y:S04]  /*52620*/  LDL.LU R89, [R1+0xa8] ;  /* 0x0000a80001597983 */ /* 0x000ee80000300800 */
[----:B------:R1:W-:Y:S04]  /*52630*/  STS.U16 [R55+UR76+0x16080], R45 ;  /* 0x0160802d37007988 */ /* 0x0003e8000800044c */
[----:B------:R4:W-:Y:S04]  /*52640*/  STS.U16 [R55+UR76+0x6080], R3 ;  /* 0x0060800337007988 */ /* 0x0009e8000800044c */
[----:B0-----:R-:W3:Y:S04]  /*52650*/  LDL.LU R44, [R1+0xac] ;  /* 0x0000ac00012c7983 */ /* 0x001ee80000300800 */
[----:B-1----:R-:W3:Y:S04]  /*52660*/  LDL.LU R45, [R1+0xa0] ;  /* 0x0000a000012d7983 */ /* 0x002ee80000300800 */
        /* <DEDUP_REMOVED lines=10> */
[----:B--2---:R-:W-:Y:S04]  /*52710*/  STS.U16 [R55+UR76+0x14c80], R54 ;  /* 0x014c803637007988 */ /* 0x004fe8000800044c */
[----:B------:R0:W-:Y:S04]  /*52720*/  STS.U16 [R55+UR76+0x16c80], R18 ;  /* 0x016c801237007988 */ /* 0x0001e8000800044c */
[----:B------:R1:W-:Y:S04]  /*52730*/  STS.U16 [R55+UR76+0x17080], R19 ;  /* 0x0170801337007988 */ /* 0x0003e8000800044c */
[----:B------:R-:W-:Y:S04]  /*52740*/  STS.U16 [R55+UR76+0x7080], R68 ;  /* 0x0070804437007988 */ /* 0x000fe8000800044c */
[----:B------:R-:W-:Y:S04]  /*52750*/  STS.U16 [R55+UR76+0x17480], R69 ;  /* 0x0174804537007988 */ /* 0x000fe8000800044c */
[----:B------:R-:W-:Y:S04]  /*52760*/  STS.U16 [R55+UR76+0x7480], R72 ;  /* 0x0074804837007988 */ /* 0x000fe8000800044c */
[----:B------:R-:W-:Y:S04]  /*52770*/  STS.U16 [R55+UR76+0x17880], R73 ;  /* 0x0178804937007988 */ /* 0x000fe8000800044c */
[----:B0-----:R-:W2:Y:S04]  /*52780*/  LDL.LU R18, [R1+0x98] ;  /* 0x0000980001127983 */ /* 0x001ea80000300800 */
[----:B-1----:R-:W2:Y:S04]  /*52790*/  LDL.LU R19, [R1+0x9c] ;  /* 0x00009c0001137983 */ /* 0x002ea80000300800 */
        /* <DEDUP_REMOVED lines=8> */
[----:B---3--:R-:W-:Y:S04]  /*52820*/  STS.U16 [R55+UR76+0x20880], R82 ;  /* 0x0208805237007988 */ /* 0x008fe8000800044c */
[----:B------:R-:W-:Y:S04]  /*52830*/  STS.U16 [R55+UR76+0x30c80], R83 ;  /* 0x030c805337007988 */ /* 0x000fe8000800044c */
[----:B------:R-:W-:Y:S04]  /*52840*/  STS.U16 [R55+UR76+0x20c80], R88 ;  /* 0x020c805837007988 */ /* 0x000fe8000800044c */
[----:B------:R-:W-:Y:S04]  /*52850*/  STS.U16 [R55+UR76+0x31080], R89 ;  /* 0x0310805937007988 */ /* 0x000fe8000800044c */
[----:B------:R0:W-:Y:S04]  /*52860*/  STS.U16 [R55+UR76+0x21080], R44 ;  /* 0x0210802c37007988 */ /* 0x0001e8000800044c */
[----:B------:R1:W-:Y:S04]  /*52870*/  STS.U16 [R55+UR76+0x31480], R45 ;  /* 0x0314802d37007988 */ /* 0x0003e8000800044c */
[----:B----4-:R3:W-:Y:S04]  /*52880*/  STS.U16 [R55+UR76+0x21480], R3 ;  /* 0x0214800337007988 */ /* 0x0107e8000800044c */
[----:B0-----:R-:W4:Y:S04]  /*52890*/  LDL.LU R44, [R1+0x90] ;  /* 0x00009000012c7983 */ /* 0x001f280000300800 */
[----:B-1----:R-:W4:Y:S04]  /*528a0*/  LDL.LU R45, [R1+0x94] ;  /* 0x00009400012d7983 */ /* 0x002f280000300800 */
[----:B---3--:R-:W3:Y:S04]  /*528b0*/  LDL.LU R3, [R1+0x88] ;  /* 0x0000880001037983 */ /* 0x008ee80000300800 */
[----:B------:R-:W3:Y:S04]  /*528c0*/  LDL.LU R67, [R1+0x8c] ;  /* 0x00008c0001437983 */ /* 0x000ee80000300800 */
        /* <DEDUP_REMOVED lines=25> */
[----:B--2---:R0:W-:Y:S04]  /*52a60*/  STS.U16 [R55+UR76+0x31880], R18 ;  /* 0x0318801237007988 */ /* 0x0041e8000800044c */
[----:B------:R1:W-:Y:S04]  /*52a70*/  STS.U16 [R55+UR76+0x21880], R19 ;  /* 0x0218801337007988 */ /* 0x0003e8000800044c */
[----:B0-----:R-:W2:Y:S04]  /*52a80*/  LDL.LU R18, [R1+0x44a8] ;  /* 0x0044a80001127983 */ /* 0x001ea80000300800 */
[----:B-1----:R-:W2:Y:S04]  /*52a90*/  LDL.LU R19, [R1+0x44a4] ;  /* 0x0044a40001137983 */ /* 0x002ea80000300800 */
[----:B----4-:R0:W-:Y:S04]  /*52aa0*/  STS.U16 [R55+UR76+0x31c80], R44 ;  /* 0x031c802c37007988 */ /* 0x0101e8000800044c */
[----:B------:R1:W-:Y:S04]  /*52ab0*/  STS.U16 [R55+UR76+0x21c80], R45 ;  /* 0x021c802d37007988 */ /* 0x0003e8000800044c */
[----:B---3--:R3:W-:Y:S04]  /*52ac0*/  STS.U16 [R55+UR76+0x32080], R3 ;  /* 0x0320800337007988 */ /* 0x0087e8000800044c */
[----:B0-----:R-:W4:Y:S04]  /*52ad0*/  LDL.LU R44, [R1+0x44a0] ;  /* 0x0044a000012c7983 */ /* 0x001f280000300800 */
[----:B-1----:R-:W2:Y:S04]  /*52ae0*/  LDL.LU R45, [R1+0x449c] ;  /* 0x00449c00012d7983 */ /* 0x002ea80000300800 */
[----:B---3--:R-:W3:Y:S04]  /*52af0*/  LDL.LU R3, [R1+0x4498] ;  /* 0x0044980001037983 */ /* 0x008ee80000300800 */
        /* <DEDUP_REMOVED lines=27> */
[----:B0-----:R-:W3:Y:S04]  /*52cb0*/  LDL.LU R3, [R1+0x4494] ;  /* 0x0044940001037983 */ /* 0x001ee80000300800 */
        /* <DEDUP_REMOVED lines=16> */
[----:B----4-:R-:W-:Y:S04]  /*52dc0*/  STS.U16 [R55+UR76+0x35880], R44 ;  /* 0x0358802c37007988 */ /* 0x010fe8000800044c */
[----:B--2---:R-:W-:Y:S04]  /*52dd0*/  STS.U16 [R55+UR76+0x25880], R45 ;  /* 0x0258802d37007988 */ /* 0x004fe8000800044c */
        /* <DEDUP_REMOVED lines=13> */
[----:B------:R1:W-:Y:S01]  /*52eb0*/  STS.U16 [R55+UR76+0x37480], R6 ;  /* 0x0374800637007988 */ /* 0x0003e2000800044c */
[----:B------:R-:W-:-:S03]  /*52ec0*/  LOP3.LUT R54, R2, 0x20, RZ, 0x3c, !PT ;  /* 0x0000002002367812 */ /* 0x000fc600078e3cff */
[----:B------:R-:W-:Y:S01]  /*52ed0*/  STS.U16 [R55+UR76+0x27880], R23 ;  /* 0x0278801737007988 */ /* 0x000fe2000800044c */
[----:B0-----:R-:W-:-:S04]  /*52ee0*/  IMAD.WIDE R8, R24, 0x2, R90 ;  /* 0x0000000218087825 */ /* 0x001fc800078e025a */
[----:B-1----:R-:W-:Y:S01]  /*52ef0*/  IMAD.WIDE R6, R24, 0x2, R4 ;  /* 0x0000000218067825 */ /* 0x002fe200078e0204 */
[----:B------:R-:W-:Y:S04]  /*52f00*/  STS.U16 [R55+UR76+0x37880], R22 ;  /* 0x0378801637007988 */ /* 0x000fe8000800044c */
[----:B------:R-:W-:Y:S04]  /*52f10*/  STS.U16 [R55+UR76+0x27c80], R21 ;  /* 0x027c801537007988 */ /* 0x000fe8000800044c */
[----:B------:R-:W-:Y:S01]  /*52f20*/  STS.U16 [R55+UR76+0x37c80], R20 ;  /* 0x037c801437007988 */ /* 0x000fe2000800044c */
[----:B------:R-:W-:-:S04]  /*52f30*/  IMAD.WIDE R66, R64, 0x2, R90 ;  /* 0x0000000240427825 */ /* 0x000fc800078e025a */
[----:B------:R-:W-:-:S04]  /*52f40*/  IMAD.WIDE R64, R64, 0x2, R4 ;  /* 0x0000000240407825 */ /* 0x000fc800078e0204 */
[----:B------:R-:W-:-:S04]  /*52f50*/  IMAD.WIDE R62, R60, 0x2, R90 ;  /* 0x000000023c3e7825 */ /* 0x000fc800078e025a */
[----:B------:R-:W-:-:S04]  /*52f60*/  IMAD.WIDE R60, R60, 0x2, R4 ;  /* 0x000000023c3c7825 */ /* 0x000fc800078e0204 */
[----:B------:R-:W-:-:S04]  /*52f70*/  IMAD.WIDE R58, R56, 0x2, R90 ;  /* 0x00000002383a7825 */ /* 0x000fc800078e025a */
[----:B------:R-:W-:-:S04]  /*52f80*/  IMAD.WIDE R56, R56, 0x2, R4 ;  /* 0x0000000238387825 */ /* 0x000fc800078e0204 */
[----:B------:R-:W-:Y:S01]  /*52f90*/  IMAD.MOV.U32 R14, RZ, RZ, R53 ;  /* 0x000000ffff0e7224 */ /* 0x000fe200078e0035 */
[----:B---3--:R0:W-:Y:S04]  /*52fa0*/  STL.64 [R1+0x42c8], R2 ;  /* 0x0042c80201007387 */ /* 0x0081e80000100a00 */
[----:B------:R1:W-:Y:S04]  /*52fb0*/  STL.64 [R1+0x130], R8 ;  /* 0x0001300801007387 */ /* 0x0003e80000100a00 */
[----:B------:R2:W-:Y:S04]  /*52fc0*/  STL.64 [R1+0x128], R6 ;  /* 0x0001280601007387 */ /* 0x0005e80000100a00 */
[----:B------:R-:W-:Y:S04]  /*52fd0*/  STS.U16 [R54+UR76+0x12500], R68 ;  /* 0x0125004436007988 */ /* 0x000fe8000800044c */
[----:B------:R-:W-:Y:S04]  /*52fe0*/  STS.U16 [R54+UR76+0x2100], R69 ;  /* 0x0021004536007988 */ /* 0x000fe8000800044c */
[----:B------:R-:W-:Y:S01]  /*52ff0*/  STS.U16 [R54+UR76+0x12100], R72 ;  /* 0x0121004836007988 */ /* 0x000fe2000800044c */
[----:B0-----:R-:W-:-:S04]  /*53000*/  IMAD.WIDE R2, R25, 0x2, R4 ;  /* 0x0000000219027825 */ /* 0x001fc800078e0204 */
[----:B-1----:R-:W-:-:S04]  /*53010*/  IMAD.WIDE R8, R25, 0x2, R90 ;  /* 0x0000000219087825 */ /* 0x002fc800078e025a */
[C---:B--2---:R-:W-:Y:S01]  /*53020*/  IMAD.WIDE R6, R26.reuse, 0x2, R90 ;  /* 0x000000021a067825 */ /* 0x044fe200078e025a */
[----:B------:R0:W-:Y:S04]  /*53030*/  STL.64 [R1+0x218], R2 ;  /* 0x0002180201007387 */ /* 0x0001e80000100a00 */
[----:B------:R1:W-:Y:S04]  /*53040*/  STL.64 [R1+0x210], R8 ;  /* 0x0002100801007387 */ /* 0x0003e80000100a00 */
[----:B------:R2:W-:Y:S04]  /*53050*/  STS.U16 [R54+UR76+0x1d00], R73 ;  /* 0x001d004936007988 */ /* 0x0005e8000800044c */
[----:B------:R3:W-:Y:S01]  /*53060*/  STL.64 [R1+0x120], R6 ;  /* 0x0001200601007387 */ /* 0x0007e20000100a00 */
[----:B0-----:R-:W-:-:S04]  /*53070*/  IMAD.WIDE R2, R26, 0x2, R4 ;  /* 0x000000021a027825 */ /* 0x001fc800078e0204 */
[----:B-1----:R-:W-:-:S04]  /*53080*/  IMAD.WIDE R8, R27, 0x2, R90 ;  /* 0x000000021b087825 */ /* 0x002fc800078e025a */
[----:B--2---:R-:W-:-:S04]  /*53090*/  IMAD.WIDE R72, R27, 0x2, R4 ;  /* 0x000000021b487825 */ /* 0x004fc800078e0204 */
[C---:B---3--:R-:W-:Y:S01]  /*530a0*/  IMAD.WIDE R6, R28.reuse, 0x2, R90 ;  /* 0x000000021c067825 */ /* 0x048fe200078e025a */
[----:B------:R0:W-:Y:S04]  /*530b0*/  STL.64 [R1+0x118], R2 ;  /* 0x0001180201007387 */ /* 0x0001e80000100a00 */
[----:B------:R-:W-:Y:S04]  /*530c0*/  STL.64 [R1+0x220], R8 ;  /* 0x0002200801007387 */ /* 0x000fe80000100a00 */
[----:B------:R-:W-:Y:S04]  /*530d0*/  STL.64 [R1+0x228], R72 ;  /* 0x0002284801007387 */ /* 0x000fe80000100a00 */
[----:B------:R1:W-:Y:S04]  /*530e0*/  STL.64 [R1+0x110], R6 ;  /* 0x0001100601007387 */ /* 0x0003e80000100a00 */
[----:B------:R-:W-:Y:S01]  /*530f0*/  STL.64 [R1+0x4460], R72 ;  /* 0x0044604801007387 */ /* 0x000fe20000100a00 */
[----:B0-----:R-:W-:-:S04]  /*53100*/  IMAD.WIDE R2, R28, 0x2, R4 ;  /* 0x000000021c027825 */ /* 0x001fc800078e0204 */
[----:B-1----:R-:W-:-:S04]  /*53110*/  IMAD.WIDE R6, R29, 0x2, R4 ;  /* 0x000000021d067825 */ /* 0x002fc800078e0204 */
[--C-:B------:R-:W-:Y:S01]  /*53120*/  IMAD.WIDE R8, R30, 0x2, R90.reuse ;  /* 0x000000021e087825 */ /* 0x100fe200078e025a */
[----:B------:R0:W-:Y:S04]  /*53130*/  STL.64 [R1+0x108], R2 ;  /* 0x0001080201007387 */ /* 0x0001e80000100a00 */
[----:B------:R1:W-:Y:S04]  /*53140*/  STL.64 [R1+0x238], R6 ;  /* 0x0002380601007387 */ /* 0x0003e80000100a00 */
[----:B------:R-:W-:Y:S04]  /*53150*/  STS.U16 [R54+UR76+0x11d00], R74 ;  /* 0x011d004a36007988 */ /* 0x000fe8000800044c */
[----:B------:R2:W-:Y:S01]  /*53160*/  STS.U16 [R54+UR76+0x1900], R75 ;  /* 0x0019004b36007988 */ /* 0x0005e2000800044c */
[----:B0-----:R-:W-:-:S04]  /*53170*/  IMAD.WIDE R2, R29, 0x2, R90 ;  /* 0x000000021d027825 */ /* 0x001fc800078e025a */
[----:B-1----:R-:W-:Y:S01]  /*53180*/  IMAD.WIDE R6, R30, 0x2, R4 ;  /* 0x000000021e067825 */ /* 0x002fe200078e0204 */
[----:B------:R0:W-:Y:S04]  /*53190*/  STL.64 [R1+0x230], R2 ;  /* 0x0002300201007387 */ /* 0x0001e80000100a00 */
[----:B------:R1:W-:Y:S01]  /*531a0*/  STL.64 [R1+0xf0], R8 ;  /* 0x0000f00801007387 */ /* 0x0003e20000100a00 */
[----:B--2---:R-:W-:-:S03]  /*531b0*/  IMAD.WIDE R74, R31, 0x2, R90 ;  /* 0x000000021f4a7825 */ /* 0x004fc600078e025a */
[----:B------:R2:W-:Y:S01]  /*531c0*/  STL.64 [R1+0xe8], R6 ;  /* 0x0000e80601007387 */ /* 0x0005e20000100a00 */
[----:B0-----:R-:W-:-:S04]  /*531d0*/  IMAD.WIDE R2, R31, 0x2, R4 ;  /* 0x000000021f027825 */ /* 0x001fc800078e0204 */
[----:B-1----:R-:W-:-:S04]  /*531e0*/  IMAD.WIDE R8, R32, 0x2, R90 ;  /* 0x0000000220087825 */ /* 0x002fc800078e025a */
[--C-:B--2---:R-:W-:Y:S01]  /*531f0*/  IMAD.WIDE R6, R32, 0x2, R4.reuse ;  /* 0x0000000220067825 */ /* 0x104fe200078e0204 */
[----:B------:R0:W-:Y:S04]  /*53200*/  STL.64 [R1+0x258], R2 ;  /* 0x0002580201007387 */ /* 0x0001e80000100a00 */
[----:B------:R1:W-:Y:S04]  /*53210*/  STL.64 [R1+0xe0], R8 ;  /* 0x0000e00801007387 */ /* 0x0003e80000100a00 */
[----:B------:R-:W-:Y:S04]  /*53220*/  STL.64 [R1+0x250], R74 ;  /* 0x0002504a01007387 */ /* 0x000fe80000100a00 */
[----:B------:R2:W-:Y:S04]  /*53230*/  STL.64 [R1+0xd8], R6 ;  /* 0x0000d80601007387 */ /* 0x0005e80000100a00 */
[----:B------:R-:W-:Y:S01]  /*53240*/  STL.64 [R1+0x4418], R74 ;  /* 0x0044184a01007387 */ /* 0x000fe20000100a00 */
[----:B0-----:R-:W-:-:S04]  /*53250*/  IMAD.WIDE R2, R33, 0x2, R4 ;  /* 0x0000000221027825 */ /* 0x001fc800078e0204 */
[----:B-1----:R-:W-:-:S04]  /*53260*/  IMAD.WIDE R8, R33, 0x2, R90 ;  /* 0x0000000221087825 */ /* 0x002fc800078e025a */
[C---:B--2---:R-:W-:Y:S01]  /*53270*/  IMAD.WIDE R6, R34.reuse, 0x2, R90 ;  /* 0x0000000222067825 */ /* 0x044fe200078e025a */
[----:B------:R0:W-:Y:S04]  /*53280*/  STL.64 [R1+0x268], R2 ;  /* 0x0002680201007387 */ /* 0x0001e80000100a00 */
[----:B------:R-:W-:Y:S04]  /*53290*/  STL.64 [R1+0x260], R8 ;  /* 0x0002600801007387 */ /* 0x000fe80000100a00 */
[----:B------:R-:W-:Y:S04]  /*532a0*/  STS.U16 [R54+UR76+0x11900], R76 ;  /* 0x0119004c36007988 */ /* 0x000fe8000800044c */
[----:B------:R1:W-:Y:S04]  /*532b0*/  STL.64 [R1+0xd0], R6 ;  /* 0x0000d00601007387 */ /* 0x0003e80000100a00 */
[----:B------:R2:W-:Y:S01]  /*532c0*/  STS.U16 [R54+UR76+0x1500], R77 ;  /* 0x0015004d36007988 */ /* 0x0005e2000800044c */
[----:B0-----:R-:W-:-:S04]  /*532d0*/  IMAD.WIDE R2, R34, 0x2, R4 ;  /* 0x0000000222027825 */ /* 0x001fc800078e0204 */
[----:B-1----:R-:W-:-:S04]  /*532e0*/  IMAD.WIDE R6, R35, 0x2, R90 ;  /* 0x0000000223067825 */ /* 0x002fc800078e025a */
[--C-:B--2---:R-:W-:Y:S01]  /*532f0*/  IMAD.WIDE R76, R35, 0x2, R4.reuse ;  /* 0x00000002234c7825 */ /* 0x104fe200078e0204 */
[----:B------:R0:W-:Y:S03]  /*53300*/  STL.64 [R1+0xc8], R2 ;  /* 0x0000c80201007387 */ /* 0x0001e60000100a00 */
[C---:B------:R-:W-:Y:S01]  /*53310*/  IMAD.WIDE R74, R36.reuse, 0x2, R4 ;  /* 0x00000002244a7825 */ /* 0x040fe200078e0204 */
[----:B------:R1:W-:Y:S04]  /*53320*/  STL.64 [R1+0x270], R6 ;  /* 0x0002700601007387 */ /* 0x0003e80000100a00 */
[----:B------:R-:W-:Y:S01]  /*53330*/  STL.64 [R1+0x278], R76 ;  /* 0x0002784c01007387 */ /* 0x000fe20000100a00 */
[----:B0-----:R-:W-:-:S04]  /*53340*/  IMAD.WIDE R2, R36, 0x2, R90 ;  /* 0x0000000224027825 */ /* 0x001fc800078e025a */
[C---:B-1----:R-:W-:Y:S01]  /*53350*/  IMAD.WIDE R6, R37.reuse, 0x2, R4 ;  /* 0x0000000225067825 */ /* 0x042fe200078e0204 */
[----:B------:R0:W-:Y:S04]  /*53360*/  STL.64 [R1+0xb0], R2 ;  /* 0x0000b00201007387 */ /* 0x0001e80000100a00 */
[----:B------:R-:W-:Y:S04]  /*53370*/  STL.64 [R1+0x4420], R76 ;  /* 0x0044204c01007387 */ /* 0x000fe80000100a00 */
[----:B------:R-:W-:Y:S04]  /*53380*/  STL.64 [R1+0xa8], R74 ;  /* 0x0000a84a01007387 */ /* 0x000fe80000100a00 */
[----:B------:R1:W-:Y:S04]  /*53390*/  STL.64 [R1+0x298], R6 ;  /* 0x0002980601007387 */ /* 0x0003e80000100a00 */
[----:B------:R-:W-:Y:S01]  /*533a0*/  STL.64 [R1+0x4430], R74 ;  /* 0x0044304a01007387 */ /* 0x000fe20000100a00 */
[----:B0-----:R-:W-:-:S04]  /*533b0*/  IMAD.WIDE R2, R37, 0x2, R90 ;  /* 0x0000000225027825 */ /* 0x001fc800078e025a */
[C---:B-1----:R-:W-:Y:S01]  /*533c0*/  IMAD.WIDE R6, R38.reuse, 0x2, R90 ;  /* 0x0000000226067825 */ /* 0x042fe200078e025a */
[----:B------:R0:W-:Y:S03]  /*533d0*/  STL.64 [R1+0x290], R2 ;  /* 0x0002900201007387 */ /* 0x0001e60000100a00 */
[--C-:B------:R-:W-:Y:S01]  /*533e0*/  IMAD.WIDE R8, R39, 0x2, R4.reuse ;  /* 0x0000000227087825 */ /* 0x100fe200078e0204 */
[----:B------:R1:W-:Y:S03]  /*533f0*/  STL.64 [R1+0xa0], R6 ;  /* 0x0000a00601007387 */ /* 0x0003e60000100a00 */
[----:B0-----:R-:W-:-:S04]  /*53400*/  IMAD.WIDE R2, R38, 0x2, R4 ;  /* 0x0000000226027825 */ /* 0x001fc800078e0204 */
[--C-:B-1----:R-:W-:Y:S01]  /*53410*/  IMAD.WIDE R6, R39, 0x2, R90.reuse ;  /* 0x0000000227067825 */ /* 0x102fe200078e025a */
[----:B------:R0:W-:Y:S04]  /*53420*/  STL.64 [R1+0x40], R2 ;  /* 0x0000400201007387 */ /* 0x0001e80000100a00 */
[----:B------:R1:W-:Y:S04]  /*53430*/  STL.64 [R1+0x2a8], R8 ;  /* 0x0002a80801007387 */ /* 0x0003e80000100a00 */
[----:B------:R2:W-:Y:S04]  /*53440*/  STL.64 [R1+0x2a0], R6 ;  /* 0x0002a00601007387 */ /* 0x0005e80000100a00 */
[----:B------:R-:W-:Y:S01]  /*53450*/  STS.U16 [R54+UR76+0x11500], R78 ;  /* 0x0115004e36007988 */ /* 0x000fe2000800044c */
[----:B0-----:R-:W-:-:S04]  /*53460*/  IMAD.WIDE R2, R40, 0x2, R90 ;  /* 0x0000000228027825 */ /* 0x001fc800078e025a */
[----:B-1----:R-:W-:-:S04]  /*53470*/  IMAD.WIDE R8, R40, 0x2, R4 ;  /* 0x0000000228087825 */ /* 0x002fc800078e0204 */
[----:B--2---:R-:W-:Y:S01]  /*53480*/  IMAD.WIDE R6, R41, 0x2, R4 ;  /* 0x0000000229067825 */ /* 0x004fe200078e0204 */
[----:B------:R0:W-:Y:S04]  /*53490*/  STL.64 [R1+0x38], R2 ;  /* 0x0000380201007387 */ /* 0x0001e80000100a00 */
[----:B------:R-:W-:Y:S04]  /*534a0*/  STL.64 [R1+0x30], R8 ;  /* 0x0000300801007387 */ /* 0x000fe80000100a00 */
[----:B------:R-:W-:Y:S01]  /*534b0*/  STS.U16 [R54+UR76+0x1100], R79 ;  /* 0x0011004f36007988 */ /* 0x000fe2000800044c */
[----:B------:R-:W-:-:S03]  /*534c0*/  IMAD.WIDE R68, R42, 0x2, R90 ;  /* 0x000000022a447825 */ /* 0x000fc600078e025a */
[----:B------:R1:W-:Y:S04]  /*534d0*/  STL.64 [R1+0x2b8], R6 ;  /* 0x0002b80601007387 */ /* 0x0003e80000100a00 */
[----:B------:R-:W-:Y:S04]  /*534e0*/  STS.U16 [R54+UR76+0x11100], R80 ;  /* 0x0111005036007988 */ /* 0x000fe8000800044c */
[----:B------:R-:W-:Y:S01]  /*534f0*/  STS.U16 [R54+UR76+0xd00], R81 ;  /* 0x000d005136007988 */ /* 0x000fe2000800044c */
[----:B0-----:R-:W-:-:S03]  /*53500*/  IMAD.WIDE R2, R41, 0x2, R90 ;  /* 0x0000000229027825 */ /* 0x001fc600078e025a */
[----:B------:R-:W-:Y:S01]  /*53510*/  STS.U16 [R54+UR76+0x10d00], R82 ;  /* 0x010d005236007988 */ /* 0x000fe2000800044c */
[----:B-1----:R-:W-:-:S03]  /*53520*/  IMAD.WIDE R6, R43, 0x2, R4 ;  /* 0x000000022b067825 */ /* 0x002fc600078e0204 */
[----:B------:R0:W-:Y:S04]  /*53530*/  STL.64 [R1+0x2b0], R2 ;  /* 0x0002b00201007387 */ /* 0x0001e80000100a00 */
[----:B------:R-:W-:Y:S04]  /*53540*/  STS.U16 [R54+UR76+0x900], R83 ;  /* 0x0009005336007988 */ /* 0x000fe8000800044c */
[----:B------:R-:W-:Y:S04]  /*53550*/  STS.U16 [R54+UR76+0x10900], R88 ;  /* 0x0109005836007988 */ /* 0x000fe8000800044c */
[----:B------:R-:W-:Y:S04]  /*53560*/  STL.64 [R1+0x18], R68 ;  /* 0x0000184401007387 */ /* 0x000fe80000100a00 */
[----:B------:R1:W-:Y:S04]  /*53570*/  STS.U16 [R54+UR76+0x500], R89 ;  /* 0x0005005936007988 */ /* 0x0003e8000800044c */
[----:B------:R2:W-:Y:S04]  /*53580*/  STL.64 [R1+0x2d8], R6 ;  /* 0x0002d80601007387 */ /* 0x0005e80000100a00 */
[----:B------:R-:W-:Y:S01]  /*53590*/  STL [R1+0x4438], R69 ;  /* 0x0044384501007387 */ /* 0x000fe20000100800 */
[----:B0-----:R-:W-:-:S04]  /*535a0*/  IMAD.WIDE R2, R43, 0x2, R90 ;  /* 0x000000022b027825 */ /* 0x001fc800078e025a */
[----:B-1----:R-:W-:Y:S01]  /*535b0*/  IMAD.WIDE R88, R42, 0x2, R4 ;  /* 0x000000022a587825 */ /* 0x002fe200078e0204 */
[----:B------:R0:W-:Y:S04]  /*535c0*/  STL.64 [R1+0x2d0], R2 ;  /* 0x0002d00201007387 */ /* 0x0001e80000100a00 */
[----:B------:R-:W-:Y:S01]  /*535d0*/  STL.64 [R1+0x4470], R68 ;  /* 0x0044704401007387 */ /* 0x000fe20000100a00 */
[----:B--2---:R-:W-:-:S03]  /*535e0*/  IMAD.WIDE R6, R47, 0x2, R90 ;  /* 0x000000022f067825 */ /* 0x004fc600078e025a */
[----:B------:R-:W-:Y:S01]  /*535f0*/  STL.64 [R1+0x10], R88 ;  /* 0x0000105801007387 */ /* 0x000fe20000100a00 */
[----:B------:R-:W-:-:S03]  /*53600*/  IMAD.WIDE R78, R47, 0x2, R4 ;  /* 0x000000022f4e7825 */ /* 0x000fc600078e0204 */
[----:B------:R-:W-:Y:S01]  /*53610*/  STL.64 [R1+0x4440], R88 ;  /* 0x0044405801007387 */ /* 0x000fe20000100a00 */
[----:B0-----:R-:W-:-:S05]  /*53620*/  IMAD.WIDE R2, R46, 0x2, R90 ;  /* 0x000000022e027825 */ /* 0x001fca00078e025a */
[----:B------:R0:W-:Y:S04]  /*53630*/  STL.64 [R1+0x8], R2 ;  /* 0x0000080201007387 */ /* 0x0001e80000100a00 */
[----:B------:R-:W-:Y:S04]  /*53640*/  STL.64 [R1+0x42d0], R66 ;  /* 0x0042d04201007387 */ /* 0x000fe80000100a00 */
[----:B------:R1:W-:Y:S04]  /*53650*/  STL.64 [R1+0x2e0], R6 ;  /* 0x0002e00601007387 */ /* 0x0003e80000100a00 */
[----:B------:R-:W-:Y:S04]  /*53660*/  STL.64 [R1+0x2e8], R78 ;  /* 0x0002e84e01007387 */ /* 0x000fe80000100a00 */
[----:B------:R-:W-:Y:S04]  /*53670*/  STL.64 [R1+0x43e8], R78 ;  /* 0x0043e84e01007387 */ /* 0x000fe80000100a00 */
[----:B------:R-:W-:Y:S01]  /*53680*/  STL.64 [R1+0x4318], R66 ;  /* 0x0043184201007387 */ /* 0x000fe20000100a00 */
[----:B0-----:R-:W-:-:S04]  /*53690*/  IMAD.WIDE R2, R46, 0x2, R4 ;  /* 0x000000022e027825 */ /* 0x001fc800078e0204 */
[C---:B-1----:R-:W-:Y:S01]  /*536a0*/  IMAD.WIDE R6, R48.reuse, 0x2, R4 ;  /* 0x0000000230067825 */ /* 0x042fe200078e0204 */
[----:B------:R-:W-:Y:S04]  /*536b0*/  STL.64 [R1], R2 ;  /* 0x0000000201007387 */ /* 0x000fe80000100a00 */
[----:B------:R0:W-:Y:S04]  /*536c0*/  STL.64 [R1+0x42d8], R2 ;  /* 0x0042d80201007387 */ /* 0x0001e80000100a00 */
[----:B------:R-:W-:Y:S04]  /*536d0*/  STL.64 [R1+0x42e0], R64 ;  /* 0x0042e04001007387 */ /* 0x000fe80000100a00 */
[----:B------:R-:W-:Y:S04]  /*536e0*/  STL.64 [R1+0x2f8], R6 ;  /* 0x0002f80601007387 */ /* 0x000fe80000100a00 */
[----:B------:R-:W-:Y:S01]  /*536f0*/  STL.64 [R1+0x4448], R62 ;  /* 0x0044483e01007387 */ /* 0x000fe20000100a00 */
[----:B0-----:R-:W-:-:S05]  /*53700*/  IMAD.WIDE R2, R48, 0x2, R90 ;  /* 0x0000000230027825 */ /* 0x001fca00078e025a */
[----:B------:R0:W-:Y:S04]  /*53710*/  STL.64 [R1+0x2f0], R2 ;  /* 0x0002f00201007387 */ /* 0x0001e80000100a00 */
[----:B------:R-:W-:Y:S04]  /*53720*/  STL.64 [R1+0x4450], R60 ;  /* 0x0044503c01007387 */ /* 0x000fe80000100a00 */
[----:B------:R-:W2:Y:S01]  /*53730*/  LDL.LU R23, [R1+0x1eb4] ;  /* 0x001eb40001177983 */ /* 0x000ea20000300800 */
[----:B------:R-:W-:-:S04]  /*53740*/  IMAD.WIDE R80, R49, 0x2, R4 ;  /* 0x0000000231507825 */ /* 0x000fc800078e0204 */
[----:B0-----:R-:W-:-:S05]  /*53750*/  IMAD.WIDE R2, R49, 0x2, R90 ;  /* 0x0000000231027825 */ /* 0x001fca00078e025a */
[----:B------:R0:W-:Y:S04]  /*53760*/  STL.64 [R1+0x310], R2 ;  /* 0x0003100201007387 */ /* 0x0001e80000100a00 */
[----:B------:R-:W3:Y:S04]  /*53770*/  LDL.LU R6, [R1+0x1eb8] ;  /* 0x001eb80001067983 */ /* 0x000ee80000300800 */
[----:B------:R-:W4:Y:S04]  /*53780*/  LDL.LU R12, [R1+0x1ebc] ;  /* 0x001ebc00010c7983 */ /* 0x000f280000300800 */
[----:B------:R-:W4:Y:S04]  /*53790*/  LDL.LU R18, [R1+0x1ec0] ;  /* 0x001ec00001127983 */ /* 0x000f280000300800 */
[----:B------:R-:W-:Y:S04]  /*537a0*/  STL.64 [R1+0x42e8], R58 ;  /* 0x0042e83a01007387 */ /* 0x000fe80000100a00 */
[----:B------:R-:W-:Y:S04]  /*537b0*/  STL.64 [R1+0x318], R80 ;  /* 0x0003185001007387 */ /* 0x000fe80000100a00 */
[----:B------:R-:W-:Y:S01]  /*537c0*/  STL.64 [R1+0x43c0], R80 ;  /* 0x0043c05001007387 */ /* 0x000fe20000100a00 */
[----:B------:R-:W-:-:S03]  /*537d0*/  IMAD.WIDE R8, R50, 0x2, R4 ;  /* 0x0000000232087825 */ /* 0x000fc600078e0204 */
[----:B------:R-:W-:Y:S04]  /*537e0*/  STL [R1+0x4478], R81 ;  /* 0x0044785101007387 */ /* 0x000fe80000100800 */
[----:B------:R-:W-:Y:S01]  /*537f0*/  STL.64 [R1+0x42f0], R56 ;  /* 0x0042f03801007387 */ /* 0x000fe20000100a00 */
[----:B0-----:R-:W-:-:S03]  /*53800*/  IMAD.WIDE R2, R50, 0x2, R90 ;  /* 0x0000000232027825 */ /* 0x001fc600078e025a */
[----:B------:R-:W-:Y:S04]  /*53810*/  STL [R1+0x4338], R56 ;  /* 0x0043383801007387 */ /* 0x000fe80000100800 */
[----:B------:R-:W4:Y:S04]  /*53820*/  LDL.LU R19, [R1+0x1ed4] ;  /* 0x001ed40001137983 */ /* 0x000f280000300800 */
[----:B------:R0:W-:Y:S04]  /*53830*/  STL.64 [R1+0x328], R8 ;  /* 0x0003280801007387 */ /* 0x0001e80000100a00 */
[----:B------:R-:W4:Y:S01]  /*53840*/  LDL.LU R16, [R1+0x1ed8] ;  /* 0x001ed80001107983 */ /* 0x000f220000300800 */
[----:B------:R-:W-:-:S03]  /*53850*/  IMAD.WIDE R54, R52, 0x2, R90 ;  /* 0x0000000234367825 */ /* 0x000fc600078e025a */
[----:B------:R1:W-:Y:S01]  /*53860*/  STL.64 [R1+0x320], R2 ;  /* 0x0003200201007387 */ /* 0x0003e20000100a00 */
[----:B------:R-:W-:-:S03]  /*53870*/  IMAD.WIDE R52, R52, 0x2, R4 ;  /* 0x0000000234347825 */ /* 0x000fc600078e0204 */
[----:B------:R-:W4:Y:S04]  /*53880*/  LDL.LU R17, [R1+0x1edc] ;  /* 0x001edc0001117983 */ /* 0x000f280000300800 */
[----:B------:R-:W4:Y:S04]  /*53890*/  LDL.LU R15, [R1+0x1ee0] ;  /* 0x001ee000010f7983 */ /* 0x000f280000300800 */
[----:B------:R-:W4:Y:S04]  /*538a0*/  LDL.LU R13, [R1+0x1eec] ;  /* 0x001eec00010d7983 */ /* 0x000f280000300800 */
[----:B------:R-:W-:Y:S04]  /*538b0*/  STL.64 [R1+0x42f8], R54 ;  /* 0x0042f83601007387 */ /* 0x000fe80000100a00 */
[----:B------:R-:W-:Y:S01]  /*538c0*/  STL.64 [R1+0x4300], R52 ;  /* 0x0043003401007387 */ /* 0x000fe20000100a00 */
[----:B0-----:R-:W-:-:S03]  /*538d0*/  IMAD.WIDE R8, R51, 0x2, R4 ;  /* 0x0000000233087825 */ /* 0x001fc600078e0204 */
[----:B------:R-:W-:Y:S04]  /*538e0*/  STL.64 [R1+0x4360], R52 ;  /* 0x0043603401007387 */ /* 0x000fe80000100a00 */
[----:B------:R-:W4:Y:S01]  /*538f0*/  LDL.LU R10, [R1+0x1ef0] ;  /* 0x001ef000010a7983 */ /* 0x000f220000300800 */
[----:B-1----:R-:W-:-:S04]  /*53900*/  IMAD.WIDE R2, R51, 0x2, R90 ;  /* 0x0000000233027825 */ /* 0x002fc800078e025a */
[----:B------:R-:W-:Y:S01]  /*53910*/  IMAD.WIDE R50, R92, 0x2, R90 ;  /* 0x000000025c327825 */ /* 0x000fe200078e025a */
[----:B------:R0:W-:Y:S04]  /*53920*/  STL.64 [R1+0x338], R8 ;  /* 0x0003380801007387 */ /* 0x0001e80000100a00 */
[----:B------:R-:W4:Y:S04]  /*53930*/  LDL.LU R11, [R1+0x1ef4] ;  /* 0x001ef400010b7983 */ /* 0x000f280000300800 */
[----:B------:R1:W-:Y:S04]  /*53940*/  STL.64 [R1+0x330], R2 ;  /* 0x0003300201007387 */ /* 0x0003e80000100a00 */
[----:B------:R-:W-:Y:S04]  /*53950*/  STL.64 [R1+0x4480], R50 ;  /* 0x0044803201007387 */ /* 0x000fe80000100a00 */
[----:B0-----:R-:W4:Y:S04]  /*53960*/  LDL.LU R8, [R1+0x1ef8] ;  /* 0x001ef80001087983 */ /* 0x001f280000300800 */
[----:B------:R-:W4:Y:S01]  /*53970*/  LDL.LU R9, [R1+0x1efc] ;  /* 0x001efc0001097983 */ /* 0x000f220000300800 */
[----:B-1----:R-:W-:-:S05]  /*53980*/  IMAD.WIDE R2, R93, 0x2, R4 ;  /* 0x000000025d027825 */ /* 0x002fca00078e0204 */
[----:B------:R0:W-:Y:S04]  /*53990*/  STL.64 [R1+0x358], R2 ;  /* 0x0003580201007387 */ /* 0x0001e80000100a00 */
[----:B------:R-:W4:Y:S01]  /*539a0*/  LDL.LU R7, [R1+0x1f00] ;  /* 0x001f000001077983 */ /* 0x000f220000300800 */
[----:B0-----:R-:W-:-:S05]  /*539b0*/  IMAD.WIDE R2, R93, 0x2, R90 ;  /* 0x000000025d027825 */ /* 0x001fca00078e025a */
[----:B------:R0:W-:Y:S01]  /*539c0*/  STL.64 [R1+0x350], R2 ;  /* 0x0003500201007387 */ /* 0x0001e20000100a00 */
[----:B------:R-:W-:-:S04]  /*539d0*/  IMAD.WIDE R66, R86, 0x2, R4 ;  /* 0x0000000256427825 */ /* 0x000fc800078e0204 */
[----:B------:R-:W-:-:S04]  /*539e0*/  IMAD.WIDE R28, R0, 0x2, R4 ;  /* 0x00000002001c7825 */ /* 0x000fc800078e0204 */
[----:B------:R-:W-:-:S04]  /*539f0*/  IMAD.WIDE R20, R71, 0x2, R4 ;  /* 0x0000000247147825 */ /* 0x000fc800078e0204 */
[----:B------:R-:W-:-:S04]  /*53a00*/  IMAD.WIDE R26, R14, 0x2, R4 ;  /* 0x000000020e1a7825 */ /* 0x000fc800078e0204 */
[----:B------:R-:W-:-:S04]  /*53a10*/  IMAD.WIDE R48, R92, 0x2, R4 ;  /* 0x000000025c307825 */ /* 0x000fc800078e0204 */
[----:B------:R-:W-:-:S04]  /*53a20*/  IMAD.WIDE R42, R85, 0x2, R4 ;  /* 0x00000002552a7825 */ /* 0x000fc800078e0204 */
[----:B------:R-:W-:-:S04]  /*53a30*/  IMAD.WIDE R36, R87, 0x2, R4 ;  /* 0x0000000257247825 */ /* 0x000fc800078e0204 */
[----:B--2---:R-:W-:-:S05]  /*53a40*/  IMAD.WIDE R46, R23, 0x2, R4 ;  /* 0x00000002172e7825 */ /* 0x004fca00078e0204 */
[----:B------:R-:W-:Y:S01]  /*53a50*/  STL.64 [R1+0x4308], R46 ;  /* 0x0043082e01007387 */ /* 0x000fe20000100a00 */
[----:B---3--:R-:W-:-:S04]  /*53a60*/  IMAD.WIDE R82, R6, 0x2, R4 ;  /* 0x0000000206527825 */ /* 0x008fc800078e0204 */
[----:B----4-:R-:W-:-:S04]  /*53a70*/  IMAD.WIDE R44, R12, 0x2, R4 ;  /* 0x000000020c2c7825 */ /* 0x010fc800078e0204 */
[--C-:B0-----:R-:W-:Y:S01]  /*53a80*/  IMAD.WIDE R2, R18, 0x2, R4.reuse ;  /* 0x0000000212027825 */ /* 0x101fe200078e0204 */
[----:B------:R-:W-:Y:S04]  /*53a90*/  STL.64 [R1+0x4310], R44 ;  /* 0x0043102c01007387 */ /* 0x000fe80000100a00 */
[----:B------:R-:W-:Y:S04]  /*53aa0*/  STL.64 [R1+0x360], R82 ;  /* 0x0003605201007387 */ /* 0x000fe80000100a00 */
[----:B------:R0:W-:Y:S01]  /*53ab0*/  STL.64 [R1+0x368], R2 ;  /* 0x0003680201007387 */ /* 0x0001e20000100a00 */
[----:B------:R-:W-:-:S03]  /*53ac0*/  IMAD.WIDE R40, R19, 0x2, R4 ;  /* 0x0000000213287825 */ /* 0x000fc600078e0204 */
[----:B------:R-:W-:Y:S04]  /*53ad0*/  STL.64 [R1+0x4370], R82 ;  /* 0x0043705201007387 */ /* 0x000fe80000100a00 */
[----:B------:R1:W-:Y:S01]  /*53ae0*/  STL.64 [R1+0x4328], R40 ;  /* 0x0043282801007387 */ /* 0x0003e20000100a00 */
[----:B0-----:R-:W-:-:S04]  /*53af0*/  IMAD.WIDE R2, R84, 0x2, R4 ;  /* 0x0000000254027825 */ /* 0x001fc800078e0204 */
[----:B------:R-:W-:-:S04]  /*53b00*/  IMAD.WIDE R38, R17, 0x2, R4 ;  /* 0x0000000211267825 */ /* 0x000fc800078e0204 */
[--C-:B------:R-:W-:Y:S01]  /*53b10*/  IMAD.WIDE R34, R13, 0x2, R4.reuse ;  /* 0x000000020d227825 */ /* 0x100fe200078e0204 */
[----:B------:R0:W-:Y:S03]  /*53b20*/  STL.64 [R1+0x380], R2 ;  /* 0x0003800201007387 */ /* 0x0001e60000100a00 */
[--C-:B-1----:R-:W-:Y:S01]  /*53b30*/  IMAD.WIDE R40, R15, 0x2, R4.reuse ;  /* 0x000000020f287825 */ /* 0x102fe200078e0204 */
[----:B------:R-:W-:Y:S03]  /*53b40*/  STL.64 [R1+0x4330], R38 ;  /* 0x0043302601007387 */ /* 0x000fe60000100a00 */
[----:B------:R-:W-:-:S04]  /*53b50*/  IMAD.WIDE R32, R11, 0x2, R4 ;  /* 0x000000020b207825 */ /* 0x000fc800078e0204 */
[----:B------:R-:W-:-:S04]  /*53b60*/  IMAD.WIDE R64, R10, 0x2, R4 ;  /* 0x000000020a407825 */ /* 0x000fc800078e0204 */
[----:B0-----:R-:W-:-:S05]  /*53b70*/  IMAD.WIDE R2, R16, 0x2, R4 ;  /* 0x0000000210027825 */ /* 0x001fca00078e0204 */
[----:B------:R0:W-:Y:S04]  /*53b80*/  STL.64 [R1+0x388], R2 ;  /* 0x0003880201007387 */ /* 0x0001e80000100a00 */
[----:B------:R-:W-:Y:S04]  /*53b90*/  STL.64 [R1+0x4348], R34 ;  /* 0x0043482201007387 */ /* 0x000fe80000100a00 */
[----:B------:R-:W-:Y:S04]  /*53ba0*/  STL.64 [R1+0x390], R40 ;  /* 0x0003902801007387 */ /* 0x000fe80000100a00 */
[----:B------:R1:W-:Y:S04]  /*53bb0*/  STL.64 [R1+0x4350], R40 ;  /* 0x0043502801007387 */ /* 0x0003e80000100a00 */
[----:B------:R-:W-:Y:S04]  /*53bc0*/  STL.64 [R1+0x4380], R32 ;  /* 0x0043802001007387 */ /* 0x000fe80000100a00 */
[----:B------:R-:W-:Y:S04]  /*53bd0*/  STL.64 [R1+0x3a8], R66 ;  /* 0x0003a84201007387 */ /* 0x000fe80000100a00 */
[----:B------:R-:W-:Y:S04]  /*53be0*/  STL.64 [R1+0x4388], R66 ;  /* 0x0043884201007387 */ /* 0x000fe80000100a00 */
[----:B------:R-:W-:Y:S01]  /*53bf0*/  STL.64 [R1+0x3b0], R64 ;  /* 0x0003b04001007387 */ /* 0x000fe20000100a00 */
[----:B------:R-:W-:-:S04]  /*53c00*/  IMAD.WIDE R46, R7, 0x2, R4 ;  /* 0x00000002072e7825 */ /* 0x000fc800078e0204 */
[--C-:B0-----:R-:W-:Y:S01]  /*53c10*/  IMAD.WIDE R2, R8, 0x2, R4.reuse ;  /* 0x0000000208027825 */ /* 0x101fe200078e0204 */
[----:B------:R-:W-:Y:S03]  /*53c20*/  STL.64 [R1+0x4390], R64 ;  /* 0x0043904001007387 */ /* 0x000fe60000100a00 */
[----:B------:R-:W-:-:S04]  /*53c30*/  IMAD.WIDE R30, R9, 0x2, R4 ;  /* 0x00000002091e7825 */ /* 0x000fc800078e0204 */
[----:B------:R-:W-:Y:S01]  /*53c40*/  IMAD.WIDE R24, R23, 0x2, R90 ;  /* 0x0000000217187825 */ /* 0x000fe200078e025a */
[----:B------:R-:W-:Y:S04]  /*53c50*/  STL.64 [R1+0x3b8], R2 ;  /* 0x0003b80201007387 */ /* 0x000fe80000100a00 */
[----:B------:R-:W-:Y:S04]  /*53c60*/  STL.64 [R1+0x43a0], R2 ;  /* 0x0043a00201007387 */ /* 0x000fe80000100a00 */
[----:B------:R-:W-:Y:S04]  /*53c70*/  STL.64 [R1+0x42c0], R28 ;  /* 0x0042c01c01007387 */ /* 0x000fe80000100a00 */
[----:B------:R-:W-:Y:S01]  /*53c80*/  STL.64 [R1+0x3d0], R46 ;  /* 0x0003d02e01007387 */ /* 0x000fe20000100a00 */
[----:B------:R-:W-:-:S03]  /*53c90*/  IMAD.WIDE R4, R70, 0x2, R4 ;  /* 0x0000000246047825 */ /* 0x000fc600078e0204 */
[----:B------:R-:W-:Y:S04]  /*53ca0*/  STL.64 [R1+0x43b0], R46 ;  /* 0x0043b02e01007387 */ /* 0x000fe80000100a00 */
[----:B------:R0:W-:Y:S01]  /*53cb0*/  STL.64 [R1+0x3d8], R20 ;  /* 0x0003d81401007387 */ /* 0x0001e20000100a00 */
[----:B------:R-:W-:-:S03]  /*53cc0*/  IMAD.WIDE R52, R6, 0x2, R90 ;  /* 0x0000000206347825 */ /* 0x000fc600078e025a */
[----:B------:R-:W-:Y:S01]  /*53cd0*/  STL.64 [R1+0x43c8], R26 ;  /* 0x0043c81a01007387 */ /* 0x000fe20000100a00 */
[----:B-1----:R-:W-:-:S03]  /*53ce0*/  IMAD.WIDE R40, R18, 0x2, R90 ;  /* 0x0000000212287825 */ /* 0x002fc600078e025a */
[----:B------:R-:W-:Y:S04]  /*53cf0*/  STL.64 [R1+0x43f0], R24 ;  /* 0x0043f01801007387 */ /* 0x000fe80000100a00 */
[----:B------:R1:W-:Y:S01]  /*53d00*/  STL.64 [R1+0x98], R4 ;  /* 0x0000980401007387 */ /* 0x0003e20000100a00 */
[----:B------:R-:W-:-:S04]  /*53d10*/  IMAD.WIDE R56, R16, 0x2, R90 ;  /* 0x0000000210387825 */ /* 0x000fc800078e025a */
[--C-:B------:R-:W-:Y:S01]  /*53d20*/  IMAD.WIDE R38, R15, 0x2, R90.reuse ;  /* 0x000000020f267825 */ /* 0x100fe200078e025a */
[----:B------:R-:W-:Y:S03]  /*53d30*/  STL.64 [R1+0x48], R52 ;  /* 0x0000483401007387 */ /* 0x000fe60000100a00 */
[----:B0-----:R-:W-:-:S04]  /*53d40*/  IMAD.WIDE R20, R85, 0x2, R90 ;  /* 0x0000000255147825 */ /* 0x001fc800078e025a */
[----:B------:R-:W-:Y:S01]  /*53d50*/  IMAD.WIDE R84, R84, 0x2, R90 ;  /* 0x0000000254547825 */ /* 0x000fe200078e025a */
[----:B------:R-:W-:Y:S03]  /*53d60*/  STL.64 [R1+0x50], R40 ;  /* 0x0000502801007387 */ /* 0x000fe60000100a00 */
[----:B-1----:R-:W-:Y:S02]  /*53d70*/  IMAD.MOV.U32 R5, RZ, RZ, R14 ;  /* 0x000000ffff057224 */ /* 0x002fe400078e000e */
[----:B------:R-:W-:-:S04]  /*53d80*/  IMAD.WIDE R14, R87, 0x2, R90 ;  /* 0x00000002570e7825 */ /* 0x000fc800078e025a */
[--C-:B------:R-:W-:Y:S01]  /*53d90*/  IMAD.WIDE R86, R86, 0x2, R90.reuse ;  /* 0x0000000256567825 */ /* 0x100fe200078e025a */
[----:B------:R-:W-:Y:S04]  /*53da0*/  STL.64 [R1+0x58], R84 ;  /* 0x0000585401007387 */ /* 0x000fe80000100a00 */
[----:B------:R-:W2:Y:S04]  /*53db0*/  LDL.64 R50, [R1+0x210] ;  /* 0x0002100001327983 */ /* 0x000ea80000100a00 */
[----:B------:R-:W3:Y:S04]  /*53dc0*/  LDL.64 R68, [R1+0x218] ;  /* 0x0002180001447983 */ /* 0x000ee80000100a00 */
[----:B------:R-:W4:Y:S01]  /*53dd0*/  LDL.64 R72, [R1+0x220] ;  /* 0x0002200001487983 */ /* 0x000f220000100a00 */
[----:B------:R-:W-:-:S03]  /*53de0*/  IMAD.WIDE R54, R10, 0x2, R90 ;  /* 0x000000020a367825 */ /* 0x000fc600078e025a */
[----:B------:R-:W-:Y:S04]  /*53df0*/  STL.64 [R1+0x60], R56 ;  /* 0x0000603801007387 */ /* 0x000fe80000100a00 */
[----:B------:R-:W-:Y:S04]  /*53e00*/  STL.64 [R1+0x68], R38 ;  /* 0x0000682601007387 */ /* 0x000fe80000100a00 */
[----:B------:R-:W-:Y:S04]  /*53e10*/  STL.64 [R1+0x70], R86 ;  /* 0x0000705601007387 */ /* 0x000fe80000100a00 */
[----:B------:R-:W2:Y:S04]  /*53e20*/  LDL.64 R60, [R1+0x230] ;  /* 0x00023000013c7983 */ /* 0x000ea80000100a00 */
[----:B------:R-:W2:Y:S04]  /*53e30*/  LDL.64 R62, [R1+0x238] ;  /* 0x00023800013e7983 */ /* 0x000ea80000100a00 */
[----:B------:R-:W2:Y:S04]  /*53e40*/  LDL.64 R88, [R1+0x130] ;  /* 0x0001300001587983 */ /* 0x000ea80000100a00 */
[----:B------:R-:W2:Y:S01]  /*53e50*/  LDL.64 R74, [R1+0x128] ;  /* 0x00012800014a7983 */ /* 0x000ea20000100a00 */
[----:B------:R-:W-:-:S03]  /*53e60*/  IMAD.WIDE R44, R7, 0x2, R90 ;  /* 0x00000002072c7825 */ /* 0x000fc600078e025a */
[----:B------:R-:W-:Y:S01]  /*53e70*/  STL.64 [R1+0x78], R54 ;  /* 0x0000783601007387 */ /* 0x000fe20000100a00 */
[----:B------:R-:W-:-:S03]  /*53e80*/  IMAD.WIDE R6, R0, 0x2, R90 ;  /* 0x0000000200067825 */ /* 0x000fc600078e025a */
[----:B------:R-:W2:Y:S01]  /*53e90*/  LDL.LU R0, [R1+0x4490] ;  /* 0x0044900001007983 */ /* 0x000ea20000300800 */
[----:B------:R-:W-:Y:S01]  /*53ea0*/  IMAD.WIDE R58, R8, 0x2, R90 ;  /* 0x00000002083a7825 */ /* 0x000fe200078e025a */
[----:B------:R-:W-:-:S03]  /*53eb0*/  PRMT R81, RZ, 0x7610, R81 ;  /* 0x00007610ff517816 */ /* 0x000fc60000000051 */
[----:B------:R-:W-:Y:S01]  /*53ec0*/  IMAD.WIDE R28, R71, 0x2, R90 ;  /* 0x00000002471c7825 */ /* 0x000fe200078e025a */
[----:B------:R-:W-:Y:S04]  /*53ed0*/  STL.64 [R1+0x80], R58 ;  /* 0x0000803a01007387 */ /* 0x000fe80000100a00 */
[----:B------:R-:W3:Y:S01]  /*53ee0*/  LDL.LU R71, [R1+0x448c] ;  /* 0x00448c0001477983 */ /* 0x000ee20000300800 */
[----:B--2---:R-:W-:-:S03]  /*53ef0*/  PRMT R0, RZ, 0x7610, R0 ;  /* 0x00007610ff007816 */ /* 0x004fc60000000000 */
[----:B------:R-:W2:Y:S01]  /*53f00*/  @P4 LDG.E.U16 R81, desc[UR6][R50.64] ;  /* 0x0000000632514981 */ /* 0x000ea2000c1e1500 */
[----:B------:R-:W-:-:S04]  /*53f10*/  IMAD.WIDE R22, R12, 0x2, R90 ;  /* 0x000000020c167825 */ /* 0x000fc800078e025a */
[----:B------:R-:W-:-:S04]  /*53f20*/  IMAD.WIDE R18, R19, 0x2, R90 ;  /* 0x0000000213127825 */ /* 0x000fc800078e025a */
[----:B------:R-:W-:-:S04]  /*53f30*/  IMAD.WIDE R16, R17, 0x2, R90 ;  /* 0x0000000211107825 */ /* 0x000fc800078e025a */
[--C-:B------:R-:W-:Y:S01]  /*53f40*/  IMAD.WIDE R10, R11, 0x2, R90.reuse ;  /* 0x000000020b0a7825 */ /* 0x100fe200078e025a */
[----:B---3--:R-:W3:Y:S03]  /*53f50*/  @P0 LDG.E.U16 R0, desc[UR6][R68.64] ;  /* 0x0000000644000981 */ /* 0x008ee6000c1e1500 */
[----:B------:R-:W-:-:S04]  /*53f60*/  IMAD.WIDE R12, R13, 0x2, R90 ;  /* 0x000000020d0c7825 */ /* 0x000fc800078e025a */
[--C-:B------:R-:W-:Y:S01]  /*53f70*/  IMAD.WIDE R8, R9, 0x2, R90.reuse ;  /* 0x0000000209087825 */ /* 0x100fe200078e025a */
[----:B------:R-:W3:Y:S04]  /*53f80*/  LDL.64 R76, [R1+0xf0] ;  /* 0x0000f000014c7983 */ /* 0x000ee80000100a00 */
[----:B------:R-:W3:Y:S04]  /*53f90*/  LDL.64 R82, [R1+0xe8] ;  /* 0x0000e80001527983 */ /* 0x000ee80000100a00 */
[----:B------:R-:W3:Y:S01]  /*53fa0*/  LDL.64 R78, [R1+0xb0] ;  /* 0x0000b000014e7983 */ /* 0x000ee20000100a00 */
[----:B------:R-:W-:-:S03]  /*53fb0*/  IMAD.WIDE R4, R5, 0x2, R90 ;  /* 0x0000000205047825 */ /* 0x000fc600078e025a */
[----:B------:R-:W-:Y:S01]  /*53fc0*/  STL.64 [R1+0x88], R44 ;  /* 0x0000882c01007387 */ /* 0x000fe20000100a00 */
[----:B------:R-:W-:Y:S01]  /*53fd0*/  IMAD.WIDE R90, R70, 0x2, R90 ;  /* 0x00000002465a7825 */ /* 0x000fe200078e025a */
[----:B------:R-:W-:Y:S02]  /*53fe0*/  PRMT R71, RZ, 0x7610, R71 ;  /* 0x00007610ff477816 */ /* 0x000fe40000000047 */
[----:B------:R-:W3:Y:S04]  /*53ff0*/  LDL.LU R70, [R1+0x4488] ;  /* 0x0044880001467983 */ /* 0x000ee80000300800 */
[----:B------:R-:W-:Y:S04]  /*54000*/  STL.64 [R1+0x90], R28 ;  /* 0x0000901c01007387 */ /* 0x000fe80000100a00 */
[----:B------:R-:W3:Y:S04]  /*54010*/  LDL.LU.64 R50, [R1+0x4480] ;  /* 0x0044800001327983 */ /* 0x000ee80000300a00 */
[----:B----4-:R-:W4:Y:S04]  /*54020*/  @P4 LDG.E.U16 R71, desc[UR6][R72.64] ;  /* 0x0000000648474981 */ /* 0x010f28000c1e1500 */
[----:B--2---:R0:W-:Y:S04]  /*54030*/  STL [R1+0x1f30], R81 ;  /* 0x001f305101007387 */ /* 0x0041e80000100800 */
[----:B0-----:R-:W2:Y:S04]  /*54040*/  LDL.LU R81, [R1+0x4478] ;  /* 0x0044780001517983 */ /* 0x001ea80000300800 */
[----:B------:R-:W2:Y:S04]  /*54050*/  LDL.LU.64 R68, [R1+0x4470] ;  /* 0x0044700001447983 */ /* 0x000ea80000300a00 */
[----:B---3--:R0:W-:Y:S04]  /*54060*/  STL [R1+0x1f2c], R0 ;  /* 0x001f2c0001007387 */ /* 0x0081e80000100800 */
[----:B0-----:R-:W3:Y:S04]  /*54070*/  LDL.LU R0, [R1+0x4468] ;  /* 0x0044680001007983 */ /* 0x001ee80000300800 */
[----:B------:R-:W2:Y:S01]  /*54080*/  LDL.LU.64 R72, [R1+0x4460] ;  /* 0x0044600001487983 */ /* 0x000ea20000300a00 */
[----:B------:R-:W-:-:S03]  /*54090*/  PRMT R70, RZ, 0x7610, R70 ;  /* 0x00007610ff467816 */ /* 0x000fc60000000046 */
[----:B----4-:R-:W-:Y:S04]  /*540a0*/  STL [R1+0x423c], R71 ;  /* 0x00423c4701007387 */ /* 0x010fe80000100800 */
[----:B--2---:R0:W2:Y:S04]  /*540b0*/  @P0 LDG.E.U16 R70, desc[UR6][R72.64] ;  /* 0x0000000648460981 */ /* 0x0040a8000c1e1500 */
[----:B------:R-:W0:Y:S01]  /*540c0*/  LDL.LU.64 R72, [R1+0x4458] ;  /* 0x0044580001487983 */ /* 0x000e220000300a00 */
[----:B------:R-:W-:-:S06]  /*540d0*/  PRMT R69, RZ, 0x7610, R69 ;  /* 0x00007610ff457816 */ /* 0x000fcc0000000045 */
[----:B------:R-:W4:Y:S01]  /*540e0*/  @P4 LDG.E.U16 R69, desc[UR6][R88.64] ;  /* 0x0000000658454981 */ /* 0x000f22000c1e1500 */
[----:B0-----:R-:W-:Y:S02]  /*540f0*/  PRMT R72, RZ, 0x7610, R72 ;  /* 0x00007610ff487816 */ /* 0x001fe40000000048 */
[----:B------:R-:W-:-:S04]  /*54100*/  PRMT R73, RZ, 0x7610, R73 ;  /* 0x00007610ff497816 */ /* 0x000fc80000000049 */
[----:B------:R-:W4:Y:S04]  /*54110*/  @P4 LDG.E.U16 R72, desc[UR6][R60.64] ;  /* 0x000000063c484981 */ /* 0x000f28000c1e1500 */
[----:B------:R-:W4:Y:S04]  /*54120*/  @P0 LDG.E.U16 R73, desc[UR6][R62.64] ;  /* 0x000000063e490981 */ /* 0x000f28000c1e1500 */
[----:B--2---:R-:W-:Y:S01]  /*54130*/  STL [R1+0x4240], R70 ;  /* 0x0042404601007387 */ /* 0x004fe20000100800 */
[----:B---3--:R-:W-:-:S06]  /*54140*/  PRMT R0, RZ, 0x7610, R0 ;  /* 0x00007610ff007816 */ /* 0x008fcc0000000000 */
[----:B------:R-:W2:Y:S04]  /*54150*/  @P0 LDG.E.U16 R0, desc[UR6][R74.64] ;  /* 0x000000064a000981 */ /* 0x000ea8000c1e1500 */
[----:B------:R-:W3:Y:S04]  /*54160*/  LDL.LU.64 R60, [R1+0x4450] ;  /* 0x00445000013c7983 */ /* 0x000ee80000300a00 */
[----:B----4-:R-:W-:Y:S04]  /*54170*/  STL [R1+0x4188], R72 ;  /* 0x0041884801007387 */ /* 0x010fe80000100800 */
[----:B------:R-:W4:Y:S04]  /*54180*/  LDL.LU.64 R62, [R1+0x4448] ;  /* 0x00444800013e7983 */ /* 0x000f280000300a00 */
[----:B------:R-:W-:Y:S04]  /*54190*/  STL [R1+0x418c], R73 ;  /* 0x00418c4901007387 */ /* 0x000fe80000100800 */
[----:B------:R-:W4:Y:S04]  /*541a0*/  LDL.LU.64 R88, [R1+0x4440] ;  /* 0x0044400001587983 */ /* 0x000f280000300a00 */
[----:B------:R0:W-:Y:S04]  /*541b0*/  STL [R1+0x1ef8], R69 ;  /* 0x001ef84501007387 */ /* 0x0001e80000100800 */
[----:B0-----:R-:W4:Y:S04]  /*541c0*/  LDL.LU R69, [R1+0x4438] ;  /* 0x0044380001457983 */ /* 0x001f280000300800 */
[----:B------:R-:W4:Y:S01]  /*541d0*/  LDL.LU.64 R74, [R1+0x4430] ;  /* 0x00443000014a7983 */ /* 0x000f220000300a00 */
[----:B------:R-:W-:-:S02]  /*541e0*/  PRMT R64, RZ, 0x7610, R64 ;  /* 0x00007610ff407816 */ /* 0x000fc40000000040 */
[----:B------:R-:W-:Y:S02]  /*541f0*/  PRMT R65, RZ, 0x7610, R65 ;  /* 0x00007610ff417816 */ /* 0x000fe40000000041 */
[----:B------:R-:W-:Y:S02]  /*54200*/  PRMT R81, RZ, 0x7610, R81 ;  /* 0x00007610ff517816 */ /* 0x000fe40000000051 */
[----:B------:R-:W-:Y:S02]  /*54210*/  PRMT R80, RZ, 0x7610, R80 ;  /* 0x00007610ff507816 */ /* 0x000fe40000000050 */
[----:B------:R-:W-:Y:S02]  /*54220*/  PRMT R67, RZ, 0x7610, R67 ;  /* 0x00007610ff437816 */ /* 0x000fe40000000043 */
[----:B------:R-:W-:Y:S01]  /*54230*/  PRMT R66, RZ, 0x7610, R66 ;  /* 0x00007610ff427816 */ /* 0x000fe20000000042 */
[----:B------:R-:W4:Y:S04]  /*54240*/  @P4 LDG.E.U16 R81, desc[UR6][R76.64] ;  /* 0x000000064c514981 */ /* 0x000f28000c1e1500 */
[----:B------:R-:W4:Y:S04]  /*54250*/  @P0 LDG.E.U16 R80, desc[UR6][R82.64] ;  /* 0x0000000652500981 */ /* 0x000f28000c1e1500 */
[----:B------:R-:W4:Y:S01]  /*54260*/  @P4 LDG.E.U16 R67, desc[UR6][R78.64] ;  /* 0x000000064e434981 */ /* 0x000f22000c1e1500 */
[----:B------:R-:W-:-:S02]  /*54270*/  PRMT R47, RZ, 0x7610, R47 ;  /* 0x00007610ff2f7816 */ /* 0x000fc4000000002f */
[----:B------:R-:W-:Y:S02]  /*54280*/  PRMT R26, RZ, 0x7610, R26 ;  /* 0x00007610ff1a7816 */ /* 0x000fe4000000001a */
[----:B------:R-:W-:Y:S02]  /*54290*/  PRMT R46, RZ, 0x7610, R46 ;  /* 0x00007610ff2e7816 */ /* 0x000fe4000000002e */
[----:B------:R-:W-:Y:S02]  /*542a0*/  PRMT R27, RZ, 0x7610, R27 ;  /* 0x00007610ff1b7816 */ /* 0x000fe4000000001b */
[----:B------:R-:W-:Y:S02]  /*542b0*/  PRMT R34, RZ, 0x7610, R34 ;  /* 0x00007610ff227816 */ /* 0x000fe40000000022 */
[----:B------:R-:W-:Y:S01]  /*542c0*/  PRMT R35, RZ, 0x7610, R35 ;  /* 0x00007610ff237816 */ /* 0x000fe20000000023 */
[----:B------:R-:W4:Y:S04]  /*542d0*/  @P0 LDG.E.U16 R26, desc[UR6][R42.64] ;  /* 0x000000062a1a0981 */ /* 0x000f28000c1e1500 */
[----:B---3--:R-:W3:Y:S04]  /*542e0*/  @P0 LDG.E.U16 R46, desc[UR6][R60.64] ;  /* 0x000000063c2e0981 */ /* 0x008ee8000c1e1500 */
[----:B------:R-:W3:Y:S04]  /*542f0*/  @P4 LDG.E.U16 R27, desc[UR6][R20.64] ;  /* 0x00000006141b4981 */ /* 0x000ee8000c1e1500 */
[----:B------:R-:W3:Y:S04]  /*54300*/  @P0 LDG.E.U16 R34, desc[UR6][R48.64] ;  /* 0x0000000630220981 */ /* 0x000ee8000c1e1500 */
[----:B------:R-:W3:Y:S04]  /*54310*/  @P4 LDG.E.U16 R35, desc[UR6][R50.64] ;  /* 0x0000000632234981 */ /* 0x000ee8000c1e1500 */
[----:B--2---:R0:W-:Y:S04]  /*54320*/  STL [R1+0x1ef4], R0 ;  /* 0x001ef40001007387 */ /* 0x0041e80000100800 */
[----:B0-----:R-:W2:Y:S04]  /*54330*/  LDL.LU R0, [R1+0x4428] ;  /* 0x0044280001007983 */ /* 0x001ea80000300800 */
[----:B------:R-:W2:Y:S04]  /*54340*/  LDL.LU.64 R76, [R1+0x4420] ;  /* 0x00442000014c7983 */ /* 0x000ea80000300a00 */
[----:B----4-:R-:W4:Y:S04]  /*54350*/  @P4 LDG.E.U16 R47, desc[UR6][R62.64] ;  /* 0x000000063e2f4981 */ /* 0x010f28000c1e1500 */
[----:B------:R-:W2:Y:S04]  /*54360*/  @P0 LDG.E.U16 R64, desc[UR6][R88.64] ;  /* 0x0000000658400981 */ /* 0x000ea8000c1e1500 */
[----:B------:R-:W3:Y:S04]  /*54370*/  @P4 LDG.E.U16 R65, desc[UR6][R68.64] ;  /* 0x0000000644414981 */ /* 0x000ee8000c1e1500 */
[----:B------:R-:W4:Y:S04]  /*54380*/  @P0 LDG.E.U16 R66, desc[UR6][R74.64] ;  /* 0x000000064a420981 */ /* 0x000f28000c1e1500 */
[----:B------:R-:W4:Y:S04]  /*54390*/  LDL.LU.64 R74, [R1+0x4418] ;  /* 0x00441800014a7983 */ /* 0x000f280000300a00 */
[----:B------:R-:W4:Y:S04]  /*543a0*/  LDL.LU.64 R68, [R1+0x4410] ;  /* 0x0044100001447983 */ /* 0x000f280000300a00 */
[----:B------:R-:W4:Y:S04]  /*543b0*/  LDL.LU.64 R88, [R1+0x4408] ;  /* 0x0044080001587983 */ /* 0x000f280000300a00 */
        /* <DEDUP_REMOVED lines=8> */
[----:B------:R-:W-:-:S03]  /*54440*/  PRMT R3, RZ, 0x7610, R3 ;  /* 0x00007610ff037816 */ /* 0x000fc60000000003 */
[----:B--2---:R-:W-:Y:S04]  /*54450*/  STL [R1+0x1edc], R64 ;  /* 0x001edc4001007387 */ /* 0x004fe80000100800 */
[----:B---3--:R0:W-:Y:S04]  /*54460*/  STL [R1+0x1ee0], R65 ;  /* 0x001ee04101007387 */ /* 0x0081e80000100800 */
[----:B------:R-:W-:Y:S04]  /*54470*/  STL [R1+0x1ef0], R81 ;  /* 0x001ef05101007387 */ /* 0x000fe80000100800 */
[----:B0-----:R-:W2:Y:S04]  /*54480*/  LDL.64 R64, [R1+0x258] ;  /* 0x0002580001407983 */ /* 0x001ea80000100a00 */
[----:B------:R-:W-:Y:S04]  /*54490*/  STL [R1+0x1eec], R80 ;  /* 0x001eec5001007387 */ /* 0x000fe80000100800 */
[----:B------:R-:W-:Y:S04]  /*544a0*/  STL [R1+0x41b4], R20 ;  /* 0x0041b41401007387 */ /* 0x000fe80000100800 */
[----:B------:R-:W-:Y:S04]  /*544b0*/  STL [R1+0x1ee8], R67 ;  /* 0x001ee84301007387 */ /* 0x000fe80000100800 */
[----:B------:R-:W-:Y:S04]  /*544c0*/  STL [R1+0x41b0], R21 ;  /* 0x0041b01501007387 */ /* 0x000fe80000100800 */
[----:B----4-:R0:W-:Y:S04]  /*544d0*/  STL [R1+0x1ee4], R66 ;  /* 0x001ee44201007387 */ /* 0x0101e80000100800 */
[----:B------:R-:W3:Y:S04]  /*544e0*/  LDL.64 R82, [R1+0x268] ;  /* 0x0002680001527983 */ /* 0x000ee80000100a00 */
[----:B------:R1:W4:Y:S04]  /*544f0*/  @P4 LDG.E.U16 R3, desc[UR6][R74.64] ;  /* 0x000000064a034981 */ /* 0x000328000c1e1500 */
[----:B0-----:R-:W4:Y:S04]  /*54500*/  LDL.64 R66, [R1+0x260] ;  /* 0x0002600001427983 */ /* 0x001f280000100a00 */
[----:B------:R-:W-:Y:S04]  /*54510*/  STL [R1+0x41bc], R42 ;  /* 0x0041bc2a01007387 */ /* 0x000fe80000100800 */
[----:B------:R-:W-:Y:S04]  /*54520*/  STL [R1+0x41b8], R43 ;  /* 0x0041b82b01007387 */ /* 0x000fe80000100800 */
[----:B------:R-:W4:Y:S04]  /*54530*/  LDL.64 R78, [R1+0x270] ;  /* 0x00027000014e7983 */ /* 0x000f280000100a00 */
[----:B------:R-:W-:Y:S04]  /*54540*/  STL [R1+0x41c4], R14 ;  /* 0x0041c40e01007387 */ /* 0x000fe80000100800 */
[----:B------:R-:W-:Y:S04]  /*54550*/  STL [R1+0x1ed8], R47 ;  /* 0x001ed82f01007387 */ /* 0x000fe80000100800 */
[----:B------:R-:W-:Y:S04]  /*54560*/  STL [R1+0x41c0], R15 ;  /* 0x0041c00f01007387 */ /* 0x000fe80000100800 */
[----:B------:R-:W-:Y:S04]  /*54570*/  STL [R1+0x1ebc], R26 ;  /* 0x001ebc1a01007387 */ /* 0x000fe80000100800 */
[----:B------:R-:W-:Y:S04]  /*54580*/  STL [R1+0x1ed4], R46 ;  /* 0x001ed42e01007387 */ /* 0x000fe80000100800 */
[----:B------:R0:W-:Y:S04]  /*54590*/  STL [R1+0x1ec0], R27 ;  /* 0x001ec01b01007387 */ /* 0x0001e80000100800 */
[----:B0-----:R-:W4:Y:S04]  /*545a0*/  LDL.64 R26, [R1+0x290] ;  /* 0x00029000011a7983 */ /* 0x001f280000100a00 */
[----:B------:R-:W-:Y:S04]  /*545b0*/  STL [R1+0x1ec4], R34 ;  /* 0x001ec42201007387 */ /* 0x000fe80000100800 */
[----:B------:R0:W-:Y:S04]  /*545c0*/  STL [R1+0x1ed0], R35 ;  /* 0x001ed02301007387 */ /* 0x0001e80000100800 */
[----:B0-----:R-:W4:Y:S04]  /*545d0*/  LDL.64 R34, [R1+0x298] ;  /* 0x0002980001227983 */ /* 0x001f280000100a00 */
[----:B------:R-:W-:Y:S04]  /*545e0*/  STL [R1+0x41cc], R36 ;  /* 0x0041cc2401007387 */ /* 0x000fe80000100800 */
[----:B------:R-:W-:Y:S04]  /*545f0*/  STL [R1+0x41c8], R37 ;  /* 0x0041c82501007387 */ /* 0x000fe80000100800 */
[----:B------:R-:W-:Y:S04]  /*54600*/  STL [R1+0x41d4], R8 ;  /* 0x0041d40801007387 */ /* 0x000fe80000100800 */
[----:B------:R-:W-:Y:S04]  /*54610*/  STL [R1+0x41d0], R9 ;  /* 0x0041d00901007387 */ /* 0x000fe80000100800 */
[----:B------:R-:W-:Y:S04]  /*54620*/  STL [R1+0x41dc], R30 ;  /* 0x0041dc1e01007387 */ /* 0x000fe80000100800 */
[----:B------:R-:W-:Y:S04]  /*54630*/  STL [R1+0x41d8], R31 ;  /* 0x0041d81f01007387 */ /* 0x000fe80000100800 */
[----:B------:R-:W1:Y:S01]  /*54640*/  LDL.LU.64 R74, [R1+0x4400] ;  /* 0x00440000014a7983 */ /* 0x000e620000300a00 */
[----:B------:R-:W-:-:S02]  /*54650*/  PRMT R89, RZ, 0x7610, R89 ;  /* 0x00007610ff597816 */ /* 0x000fc40000000059 */
[----:B------:R-:W-:Y:S02]  /*54660*/  PRMT R69, RZ, 0x7610, R69 ;  /* 0x00007610ff457816 */ /* 0x000fe40000000045 */
[----:B------:R-:W-:Y:S02]  /*54670*/  PRMT R68, RZ, 0x7610, R68 ;  /* 0x00007610ff447816 */ /* 0x000fe40000000044 */
[----:B------:R-:W-:Y:S02]  /*54680*/  PRMT R25, RZ, 0x7610, R25 ;  /* 0x00007610ff197816 */ /* 0x000fe40000000019 */
[----:B------:R-:W-:Y:S01]  /*54690*/  PRMT R24, RZ, 0x7610, R24 ;  /* 0x00007610ff187816 */ /* 0x000fe20000000018 */
[----:B------:R-:W4:Y:S04]  /*546a0*/  LDL.64 R80, [R1+0x2a0] ;  /* 0x0002a00001507983 */ /* 0x000f280000100a00 */
[----:B------:R-:W4:Y:S04]  /*546b0*/  LDL.64 R46, [R1+0x2a8] ;  /* 0x0002a800012e7983 */ /* 0x000f280000100a00 */
[----:B------:R-:W4:Y:S04]  /*546c0*/  @P4 LDG.E.U16 R25, desc[UR6][R14.64] ;  /* 0x000000060e194981 */ /* 0x000f28000c1e1500 */
[----:B------:R-:W4:Y:S04]  /*546d0*/  @P0 LDG.E.U16 R24, desc[UR6][R36.64] ;  /* 0x0000000624180981 */ /* 0x000f28000c1e1500 */
[----:B--2---:R-:W2:Y:S04]  /*546e0*/  @P0 LDG.E.U16 R89, desc[UR6][R64.64] ;  /* 0x0000000640590981 */ /* 0x004ea8000c1e1500 */
[----:B---3--:R-:W3:Y:S04]  /*546f0*/  @P0 LDG.E.U16 R68, desc[UR6][R82.64] ;  /* 0x0000000652440981 */ /* 0x008ee8000c1e1500 */
[----:B------:R-:W3:Y:S04]  /*54700*/  LDL.64 R64, [R1+0x2b0] ;  /* 0x0002b00001407983 */ /* 0x000ee80000100a00 */
[----:B----4-:R-:W4:Y:S01]  /*54710*/  @P4 LDG.E.U16 R69, desc[UR6][R66.64] ;  /* 0x0000000642454981 */ /* 0x010f22000c1e1500 */
[----:B-1----:R-:W-:-:S06]  /*54720*/  PRMT R74, RZ, 0x7610, R74 ;  /* 0x00007610ff4a7816 */ /* 0x002fcc000000004a */
[----:B------:R-:W3:Y:S01]  /*54730*/  @P4 LDG.E.U16 R74, desc[UR6][R78.64] ;  /* 0x000000064e4a4981 */ /* 0x000ee2000c1e1500 */
[----:B------:R-:W-:-:S06]  /*54740*/  PRMT R75, RZ, 0x7610, R75 ;  /* 0x00007610ff4b7816 */ /* 0x000fcc000000004b */
[----:B------:R0:W3:Y:S04]  /*54750*/  @P0 LDG.E.U16 R75, desc[UR6][R76.64] ;  /* 0x000000064c4b0981 */ /* 0x0000e8000c1e1500 */
[----:B--2---:R-:W-:Y:S04]  /*54760*/  STL [R1+0x42b0], R89 ;  /* 0x0042b05901007387 */ /* 0x004fe80000100800 */
[----:B------:R-:W2:Y:S04]  /*54770*/  LDL.64 R66, [R1+0x2b8] ;  /* 0x0002b80001427983 */ /* 0x000ea80000100a00 */
[----:B----4-:R-:W-:Y:S04]  /*54780*/  STL [R1+0x4244], R69 ;  /* 0x0042444501007387 */ /* 0x010fe80000100800 */
[----:B---3--:R-:W-:Y:S04]  /*54790*/  STL [R1+0x4248], R68 ;  /* 0x0042484401007387 */ /* 0x008fe80000100800 */
[----:B------:R-:W-:Y:S04]  /*547a0*/  STL [R1+0x1eb8], R25 ;  /* 0x001eb81901007387 */ /* 0x000fe80000100800 */
[----:B------:R1:W-:Y:S04]  /*547b0*/  STL [R1+0x1eb4], R24 ;  /* 0x001eb41801007387 */ /* 0x0003e80000100800 */
[----:B------:R-:W3:Y:S04]  /*547c0*/  LDL.64 R82, [R1+0x2d8] ;  /* 0x0002d80001527983 */ /* 0x000ee80000100a00 */
[----:B-1----:R-:W4:Y:S04]  /*547d0*/  LDL.64 R24, [R1+0x2d0] ;  /* 0x0002d00001187983 */ /* 0x002f280000100a00 */
[----:B------:R-:W-:Y:S04]  /*547e0*/  STL [R1+0x41e0], R74 ;  /* 0x0041e04a01007387 */ /* 0x000fe80000100800 */
[----:B------:R-:W0:Y:S01]  /*547f0*/  LDL.LU.64 R76, [R1+0x43f8] ;  /* 0x0043f800014c7983 */ /* 0x000e220000300a00 */
[----:B------:R-:W-:-:S02]  /*54800*/  PRMT R73, RZ, 0x7610, R73 ;  /* 0x00007610ff497816 */ /* 0x000fc40000000049 */
[----:B------:R-:W-:Y:S02]  /*54810*/  PRMT R72, RZ, 0x7610, R72 ;  /* 0x00007610ff487816 */ /* 0x000fe40000000048 */
[----:B------:R-:W-:Y:S02]  /*54820*/  PRMT R51, RZ, 0x7610, R51 ;  /* 0x00007610ff337816 */ /* 0x000fe40000000033 */
[----:B------:R-:W-:Y:S02]  /*54830*/  PRMT R2, RZ, 0x7610, R2 ;  /* 0x00007610ff027816 */ /* 0x000fe40000000002 */
[----:B------:R-:W-:Y:S02]  /*54840*/  PRMT R32, RZ, 0x7610, R32 ;  /* 0x00007610ff207816 */ /* 0x000fe40000000020 */
[----:B------:R-:W-:Y:S01]  /*54850*/  PRMT R33, RZ, 0x7610, R33 ;  /* 0x00007610ff217816 */ /* 0x000fe20000000021 */
[----:B------:R-:W2:Y:S04]  /*54860*/  @P4 LDG.E.U16 R73, desc[UR6][R26.64] ;  /* 0x000000061a494981 */ /* 0x000ea8000c1e1500 */
[----:B------:R-:W2:Y:S04]  /*54870*/  @P0 LDG.E.U16 R72, desc[UR6][R34.64] ;  /* 0x0000000622480981 */ /* 0x000ea8000c1e1500 */
[----:B------:R-:W2:Y:S04]  /*54880*/  @P4 LDG.E.U16 R51, desc[UR6][R80.64] ;  /* 0x0000000650334981 */ /* 0x000ea8000c1e1500 */
[----:B------:R-:W2:Y:S04]  /*54890*/  @P0 LDG.E.U16 R2, desc[UR6][R46.64] ;  /* 0x000000062e020981 */ /* 0x000ea8000c1e1500 */
[----:B------:R-:W2:Y:S04]  /*548a0*/  LDL.64 R78, [R1+0x2e0] ;  /* 0x0002e000014e7983 */ /* 0x000ea80000100a00 */
[----:B---3--:R-:W3:Y:S04]  /*548b0*/  @P0 LDG.E.U16 R32, desc[UR6][R82.64] ;  /* 0x0000000652200981 */ /* 0x008ee8000c1e1500 */
[----:B----4-:R-:W4:Y:S01]  /*548c0*/  @P4 LDG.E.U16 R33, desc[UR6][R24.64] ;  /* 0x0000000618214981 */ /* 0x010f22000c1e1500 */
[----:B0-----:R-:W-:-:S02]  /*548d0*/  PRMT R76, RZ, 0x7610, R76 ;  /* 0x00007610ff4c7816 */ /* 0x001fc4000000004c */
[----:B------:R-:W-:-:S04]  /*548e0*/  PRMT R77, RZ, 0x7610, R77 ;  /* 0x00007610ff4d7816 */ /* 0x000fc8000000004d */
[----:B------:R-:W3:Y:S04]  /*548f0*/  @P4 LDG.E.U16 R76, desc[UR6][R64.64] ;  /* 0x00000006404c4981 */ /* 0x000ee8000c1e1500 */
[----:B--2---:R-:W2:Y:S04]  /*54900*/  @P0 LDG.E.U16 R77, desc[UR6][R66.64] ;  /* 0x00000006424d0981 */ /* 0x004ea8000c1e1500 */
[----:B------:R-:W-:Y:S04]  /*54910*/  STL [R1+0x41e4], R75 ;  /* 0x0041e44b01007387 */ /* 0x000fe80000100800 */
[----:B------:R-:W-:Y:S04]  /*54920*/  STL [R1+0x42b4], R73 ;  /* 0x0042b44901007387 */ /* 0x000fe80000100800 */
[----:B------:R-:W2:Y:S04]  /*54930*/  LDL.64 R34, [R1+0x2f0] ;  /* 0x0002f00001227983 */ /* 0x000ea80000100a00 */
[----:B------:R-:W2:Y:S04]  /*54940*/  LDL.64 R26, [R1+0x2f8] ;  /* 0x0002f800011a7983 */ /* 0x000ea80000100a00 */
[----:B------:R-:W-:Y:S04]  /*54950*/  STL [R1+0x42b8], R72 ;  /* 0x0042b84801007387 */ /* 0x000fe80000100800 */
[----:B------:R-:W-:Y:S04]  /*54960*/  STL [R1+0x1f28], R3 ;  /* 0x001f280301007387 */ /* 0x000fe80000100800 */
[----:B------:R-:W4:Y:S04]  /*54970*/  LDL.64 R80, [R1+0x310] ;  /* 0x0003100001507983 */ /* 0x000f280000100a00 */
[----:B------:R-:W-:Y:S01]  /*54980*/  STL [R1+0x424c], R51 ;  /* 0x00424c3301007387 */ /* 0x000fe20000100800 */
[----:B------:R-:W-:-:S06]  /*54990*/  PRMT R0, RZ, 0x7610, R0 ;  /* 0x00007610ff007816 */ /* 0x000fcc0000000000 */
[----:B------:R-:W4:Y:S04]  /*549a0*/  @P4 LDG.E.U16 R0, desc[UR6][R78.64] ;  /* 0x000000064e004981 */ /* 0x000f28000c1e1500 */
[----:B---3--:R-:W-:Y:S04]  /*549b0*/  STL [R1+0x41e8], R76 ;  /* 0x0041e84c01007387 */ /* 0x008fe80000100800 */
[----:B------:R-:W3:Y:S04]  /*549c0*/  LDL.64 R46, [R1+0x320] ;  /* 0x00032000012e7983 */ /* 0x000ee80000100a00 */
[----:B------:R0:W-:Y:S04]  /*549d0*/  STL [R1+0x1fac], R2 ;  /* 0x001fac0201007387 */ /* 0x0001e80000100800 */
[----:B------:R-:W3:Y:S04]  /*549e0*/  LDL.64 R64, [R1+0x330] ;  /* 0x0003300001407983 */ /* 0x000ee80000100a00 */
[----:B------:R-:W3:Y:S04]  /*549f0*/  LDL.64 R66, [R1+0x338] ;  /* 0x0003380001427983 */ /* 0x000ee80000100a00 */
[----:B0-----:R-:W3:Y:S04]  /*54a00*/  LDL.64 R2, [R1+0x328] ;  /* 0x0003280001027983 */ /* 0x001ee80000100a00 */
[----:B--2---:R-:W-:Y:S04]  /*54a10*/  STL [R1+0x41ec], R77 ;  /* 0x0041ec4d01007387 */ /* 0x004fe80000100800 */
[----:B------:R-:W2:Y:S04]  /*54a20*/  LDL.LU.64 R24, [R1+0x43f0] ;  /* 0x0043f00001187983 */ /* 0x000ea80000300a00 */
[----:B------:R-:W-:Y:S04]  /*54a30*/  STL [R1+0x1f14], R32 ;  /* 0x001f142001007387 */ /* 0x000fe80000100800 */
[----:B----4-:R0:W-:Y:S04]  /*54a40*/  STL [R1+0x1f18], R33 ;  /* 0x001f182101007387 */ /* 0x0101e80000100800 */
[----:B------:R-:W4:Y:S04]  /*54a50*/  LDL.64 R82, [R1+0x358] ;  /* 0x0003580001527983 */ /* 0x000f280000100a00 */
[----:B0-----:R-:W2:Y:S04]  /*54a60*/  LDL.64 R32, [R1+0x350] ;  /* 0x0003500001207983 */ /* 0x001ea80000100a00 */
[----:B------:R-:W2:Y:S01]  /*54a70*/  LDL.LU.64 R78, [R1+0x43e8] ;  /* 0x0043e800014e7983 */ /* 0x000ea20000300a00 */
[----:B------:R-:W-:-:S03]  /*54a80*/  PRMT R88, RZ, 0x7610, R88 ;  /* 0x00007610ff587816 */ /* 0x000fc60000000058 */
[----:B------:R0:W-:Y:S04]  /*54a90*/  STL [R1+0x1fa8], R0 ;  /* 0x001fa80001007387 */ /* 0x0001e80000100800 */
[----:B0-----:R-:W3:Y:S04]  /*54aa0*/  LDL.LU R0, [R1+0x43e0] ;  /* 0x0043e00001007983 */ /* 0x001ee80000300800 */
[----:B--2---:R0:W2:Y:S04]  /*54ab0*/  @P0 LDG.E.U16 R88, desc[UR6][R78.64] ;  /* 0x000000064e580981 */ /* 0x0040a8000c1e1500 */
[----:B------:R-:W0:Y:S02]  /*54ac0*/  LDL.LU.64 R78, [R1+0x43d8] ;  /* 0x0043d800014e7983 */ /* 0x000e240000300a00 */
[----:B0-----:R-:W-:-:S02]  /*54ad0*/  PRMT R78, RZ, 0x7610, R78 ;  /* 0x00007610ff4e7816 */ /* 0x001fc4000000004e */
[----:B------:R-:W-:-:S04]  /*54ae0*/  PRMT R79, RZ, 0x7610, R79 ;  /* 0x00007610ff4f7816 */ /* 0x000fc8000000004f */
[----:B------:R-:W3:Y:S04]  /*54af0*/  @P4 LDG.E.U16 R78, desc[UR6][R34.64] ;  /* 0x00000006224e4981 */ /* 0x000ee8000c1e1500 */
[----:B------:R-:W4:Y:S04]  /*54b00*/  @P0 LDG.E.U16 R79, desc[UR6][R26.64] ;  /* 0x000000061a4f0981 */ /* 0x000f28000c1e1500 */
[----:B--2---:R0:W-:Y:S01]  /*54b10*/  STL [R1+0x1fa4], R88 ;  /* 0x001fa45801007387 */ /* 0x0041e20000100800 */
[----:B------:R-:W-:-:S06]  /*54b20*/  PRMT R73, RZ, 0x7610, R73 ;  /* 0x00007610ff497816 */ /* 0x000fcc0000000049 */
[----:B------:R-:W2:Y:S04]  /*54b30*/  @P4 LDG.E.U16 R73, desc[UR6][R80.64] ;  /* 0x0000000650494981 */ /* 0x000ea8000c1e1500 */
[----:B0-----:R-:W2:Y:S04]  /*54b40*/  LDL.LU R88, [R1+0x43d0] ;  /* 0x0043d00001587983 */ /* 0x001ea80000300800 */
[----:B------:R-:W2:Y:S04]  /*54b50*/  LDL.64 R34, [R1+0x368] ;  /* 0x0003680001227983 */ /* 0x000ea80000100a00 */
[----:B---3--:R-:W-:Y:S04]  /*54b60*/  STL [R1+0x41f4], R78 ;  /* 0x0041f44e01007387 */ /* 0x008fe80000100800 */
[----:B------:R-:W3:Y:S04]  /*54b70*/  LDL.LU.64 R26, [R1+0x43c8] ;  /* 0x0043c800011a7983 */ /* 0x000ee80000300a00 */
[----:B----4-:R0:W-:Y:S04]  /*54b80*/  STL [R1+0x41f8], R79 ;  /* 0x0041f84f01007387 */ /* 0x0101e80000100800 */
[----:B0-----:R-:W4:Y:S04]  /*54b90*/  LDL.64 R78, [R1+0x380] ;  /* 0x00038000014e7983 */ /* 0x001f280000100a00 */
[----:B------:R-:W2:Y:S01]  /*54ba0*/  LDL.LU.64 R80, [R1+0x43c0] ;  /* 0x0043c00001507983 */ /* 0x000ea20000300a00 */
[----:B------:R-:W-:-:S02]  /*54bb0*/  PRMT R72, RZ, 0x7610, R72 ;  /* 0x00007610ff487816 */ /* 0x000fc40000000048 */
[----:B------:R-:W-:-:S06]  /*54bc0*/  PRMT R0, RZ, 0x7610, R0 ;  /* 0x00007610ff007816 */ /* 0x000fcc0000000000 */
[----:B------:R-:W3:Y:S04]  /*54bd0*/  @P4 LDG.E.U16 R0, desc[UR6][R46.64] ;  /* 0x000000062e004981 */ /* 0x000ee8000c1e1500 */
[----:B--2---:R-:W2:Y:S01]  /*54be0*/  @P0 LDG.E.U16 R72, desc[UR6][R80.64] ;  /* 0x0000000650480981 */ /* 0x004ea2000c1e1500 */
[----:B------:R-:W-:-:S06]  /*54bf0*/  PRMT R88, RZ, 0x7610, R88 ;  /* 0x00007610ff587816 */ /* 0x000fcc0000000058 */
[----:B------:R-:W3:Y:S04]  /*54c00*/  @P0 LDG.E.U16 R88, desc[UR6][R2.64] ;  /* 0x0000000602580981 */ /* 0x000ee8000c1e1500 */
[----:B------:R-:W3:Y:S04]  /*54c10*/  LDL.LU.64 R80, [R1+0x43b8] ;  /* 0x0043b80001507983 */ /* 0x000ee80000300a00 */
[----:B--2---:R-:W-:Y:S04]  /*54c20*/  STL [R1+0x1f0c], R72 ;  /* 0x001f0c4801007387 */ /* 0x004fe80000100800 */
[----:B------:R0:W-:Y:S04]  /*54c30*/  STL [R1+0x1f10], R73 ;  /* 0x001f104901007387 */ /* 0x0001e80000100800 */
[----:B0-----:R-:W2:Y:S04]  /*54c40*/  LDL.64 R72, [R1+0x388] ;  /* 0x0003880001487983 */ /* 0x001ea80000100a00 */
[----:B------:R-:W2:Y:S04]  /*54c50*/  LDL.LU.64 R46, [R1+0x43b0] ;  /* 0x0043b000012e7983 */ /* 0x000ea80000300a00 */
[----:B---3--:R0:W-:Y:S04]  /*54c60*/  STL [R1+0x1fa0], R0 ;  /* 0x001fa00001007387 */ /* 0x0081e80000100800 */
[----:B0-----:R-:W3:Y:S01]  /*54c70*/  LDL.LU R0, [R1+0x43a8] ;  /* 0x0043a80001007983 */ /* 0x001ee20000300800 */
[----:B------:R-:W-:-:S02]  /*54c80*/  PRMT R80, RZ, 0x7610, R80 ;  /* 0x00007610ff507816 */ /* 0x000fc40000000050 */
[----:B------:R-:W-:Y:S01]  /*54c90*/  PRMT R81, RZ, 0x7610, R81 ;  /* 0x00007610ff517816 */ /* 0x000fe20000000051 */
[----:B------:R-:W2:Y:S04]  /*54ca0*/  LDL.LU.64 R2, [R1+0x43a0] ;  /* 0x0043a00001027983 */ /* 0x000ea80000300a00 */
[----:B------:R0:W-:Y:S04]  /*54cb0*/  STL [R1+0x1f9c], R88 ;  /* 0x001f9c5801007387 */ /* 0x0001e80000100800 */
[----:B------:R-:W2:Y:S04]  /*54cc0*/  @P4 LDG.E.U16 R80, desc[UR6][R64.64] ;  /* 0x0000000640504981 */ /* 0x000ea8000c1e1500 */
[----:B------:R-:W4:Y:S04]  /*54cd0*/  @P0 LDG.E.U16 R81, desc[UR6][R66.64] ;  /* 0x0000000642510981 */ /* 0x000f28000c1e1500 */
[----:B0-----:R-:W4:Y:S04]  /*54ce0*/  LDL.LU R88, [R1+0x4398] ;  /* 0x0043980001587983 */ /* 0x001f280000300800 */
[----:B------:R-:W4:Y:S01]  /*54cf0*/  LDL.LU.64 R64, [R1+0x4390] ;  /* 0x0043900001407983 */ /* 0x000f220000300a00 */
[----:B---3--:R-:W-:-:S06]  /*54d00*/  PRMT R0, RZ, 0x7610, R0 ;  /* 0x00007610ff007816 */ /* 0x008fcc0000000000 */
[----:B------:R-:W3:Y:S04]  /*54d10*/  @P4 LDG.E.U16 R0, desc[UR6][R32.64] ;  /* 0x0000000620004981 */ /* 0x000ee8000c1e1500 */
[----:B--2---:R-:W-:Y:S04]  /*54d20*/  STL [R1+0x41fc], R80 ;  /* 0x0041fc5001007387 */ /* 0x004fe80000100800 */
[----:B------:R-:W2:Y:S04]  /*54d30*/  LDL.LU.64 R66, [R1+0x4388] ;  /* 0x0043880001427983 */ /* 0x000ea80000300a00 */
[----:B----4-:R-:W-:Y:S01]  /*54d40*/  STL [R1+0x4200], R81 ;  /* 0x0042005101007387 */ /* 0x010fe20000100800 */
[----:B------:R-:W-:-:S03]  /*54d50*/  PRMT R88, RZ, 0x7610, R88 ;  /* 0x00007610ff587816 */ /* 0x000fc60000000058 */
[----:B------:R-:W4:Y:S04]  /*54d60*/  LDL.LU.64 R32, [R1+0x4380] ;  /* 0x0043800001207983 */ /* 0x000f280000300a00 */
[----:B------:R-:W2:Y:S04]  /*54d70*/  @P0 LDG.E.U16 R88, desc[UR6][R82.64] ;  /* 0x0000000652580981 */ /* 0x000ea8000c1e1500 */
[----:B---3--:R0:W-:Y:S04]  /*54d80*/  STL [R1+0x1f08], R0 ;  /* 0x001f080001007387 */ /* 0x0081e80000100800 */
[----:B0-----:R-:W3:Y:S04]  /*54d90*/  LDL.LU R0, [R1+0x4378] ;  /* 0x0043780001007983 */ /* 0x001ee80000300800 */
[----:B------:R-:W3:Y:S01]  /*54da0*/  LDL.LU.64 R82, [R1+0x4370] ;  /* 0x0043700001527983 */ /* 0x000ee20000300a00 */
[----:B------:R-:W-:-:S02]  /*54db0*/  PRMT R89, RZ, 0x7610, R89 ;  /* 0x00007610ff597816 */ /* 0x000fc40000000059 */
[----:B------:R-:W-:Y:S01]  /*54dc0*/  PRMT R80, RZ, 0x7610, R80 ;  /* 0x00007610ff507816 */ /* 0x000fe20000000050 */
[----:B--2---:R0:W-:Y:S04]  /*54dd0*/  STL [R1+0x1f04], R88 ;  /* 0x001f045801007387 */ /* 0x0041e80000100800 */
[----:B------:R-:W2:Y:S04]  /*54de0*/  @P4 LDG.E.U16 R89, desc[UR6][R52.64] ;  /* 0x0000000634594981 */ /* 0x000ea8000c1e1500 */
[----:B0-----:R-:W2:Y:S04]  /*54df0*/  LDL.LU R88, [R1+0x4368] ;  /* 0x0043680001587983 */ /* 0x001ea80000300800 */
[----:B------:R-:W2:Y:S04]  /*54e00*/  LDL.LU.64 R52, [R1+0x4360] ;  /* 0x0043600001347983 */ /* 0x000ea80000300a00 */
[----:B---3--:R0:W3:Y:S04]  /*54e10*/  @P0 LDG.E.U16 R80, desc[UR6][R82.64] ;  /* 0x0000000652500981 */ /* 0x0080e8000c1e1500 */
[----:B------:R-:W0:Y:S02]  /*54e20*/  LDL.LU.64 R82, [R1+0x4358] ;  /* 0x0043580001527983 */ /* 0x000e240000300a00 */
[----:B0-----:R-:W-:-:S02]  /*54e30*/  PRMT R82, RZ, 0x7610, R82 ;  /* 0x00007610ff527816 */ /* 0x001fc40000000052 */
[----:B------:R-:W-:-:S04]  /*54e40*/  PRMT R83, RZ, 0x7610, R83 ;  /* 0x00007610ff537816 */ /* 0x000fc80000000053 */
[----:B------:R-:W2:Y:S04]  /*54e50*/  @P4 LDG.E.U16 R82, desc[UR6][R40.64] ;  /* 0x0000000628524981 */ /* 0x000ea8000c1e1500 */
[----:B------:R-:W3:Y:S01]  /*54e60*/  @P0 LDG.E.U16 R83, desc[UR6][R34.64] ;  /* 0x0000000622530981 */ /* 0x000ee2000c1e1500 */
[----:B------:R-:W-:-:S06]  /*54e70*/  PRMT R77, RZ, 0x7610, R77 ;  /* 0x00007610ff4d7816 */ /* 0x000fcc000000004d */
[----:B------:R-:W4:Y:S04]  /*54e80*/  @P4 LDG.E.U16 R77, desc[UR6][R84.64] ;  /* 0x00000006544d4981 */ /* 0x000f28000c1e1500 */
[----:B------:R-:W4:Y:S04]  /*54e90*/  LDL.LU.64 R40, [R1+0x4350] ;  /* 0x0043500001287983 */ /* 0x000f280000300a00 */
[----:B--2---:R-:W-:Y:S04]  /*54ea0*/  STL [R1+0x4204], R82 ;  /* 0x0042045201007387 */ /* 0x004fe80000100800 */
[----:B------:R-:W2:Y:S04]  /*54eb0*/  LDL.LU.64 R34, [R1+0x4348] ;  /* 0x0043480001227983 */ /* 0x000ea80000300a00 */
[----:B---3--:R0:W-:Y:S04]  /*54ec0*/  STL [R1+0x4208], R83 ;  /* 0x0042085301007387 */ /* 0x0081e80000100800 */
[----:B------:R-:W3:Y:S01]  /*54ed0*/  LDL.LU.64 R84, [R1+0x4340] ;  /* 0x0043400001547983 */ /* 0x000ee20000300a00 */
[----:B------:R-:W-:-:S06]  /*54ee0*/  PRMT R93, RZ, 0x7610, R93 ;  /* 0x00007610ff5d7816 */ /* 0x000fcc000000005d */
[----:B------:R1:W2:Y:S01]  /*54ef0*/  @P4 LDG.E.U16 R93, desc[UR6][R8.64] ;  /* 0x00000006085d4981 */ /* 0x0002a2000c1e1500 */
[----:B0-----:R-:W-:-:S06]  /*54f00*/  PRMT R83, RZ, 0x7610, R83 ;  /* 0x00007610ff537816 */ /* 0x001fcc0000000053 */
[----:B------:R-:W2:Y:S01]  /*54f10*/  @P4 LDG.E.U16 R83, desc[UR6][R56.64] ;  /* 0x0000000638534981 */ /* 0x000ea2000c1e1500 */
[----:B-1----:R-:W-:-:S06]  /*54f20*/  PRMT R9, RZ, 0x7610, R9 ;  /* 0x00007610ff097816 */ /* 0x002fcc0000000009 */
[----:B------:R-:W2:Y:S01]  /*54f30*/  @P0 LDG.E.U16 R9, desc[UR6][R72.64] ;  /* 0x0000000648090981 */ /* 0x000ea2000c1e1500 */
[----:B------:R-:W-:-:S03]  /*54f40*/  PRMT R53, RZ, 0x7610, R53 ;  /* 0x00007610ff357816 */ /* 0x000fc60000000035 */
[----:B------:R-:W2:Y:S01]  /*54f50*/  LDL.LU R56, [R1+0x4338] ;  /* 0x0043380001387983 */ /* 0x000ea20000300800 */
[----:B------:R-:W-:-:S03]  /*54f60*/  PRMT R52, RZ, 0x7610, R52 ;  /* 0x00007610ff347816 */ /* 0x000fc60000000034 */
[----:B------:R-:W2:Y:S04]  /*54f70*/  @P0 LDG.E.U16 R53, desc[UR6][R78.64] ;  /* 0x000000064e350981 */ /* 0x000ea8000c1e1500 */
[----:B------:R-:W2:Y:S01]  /*54f80*/  @P4 LDG.E.U16 R52, desc[UR6][R86.64] ;  /* 0x0000000656344981 */ /* 0x000ea2000c1e1500 */
[----:B---3--:R-:W-:Y:S02]  /*54f90*/  PRMT R84, RZ, 0x7610, R84 ;  /* 0x00007610ff547816 */ /* 0x008fe40000000054 */
[----:B------:R-:W-:-:S04]  /*54fa0*/  PRMT R85, RZ, 0x7610, R85 ;  /* 0x00007610ff557816 */ /* 0x000fc80000000055 */
[----:B------:R-:W3:Y:S04]  /*54fb0*/  @P4 LDG.E.U16 R84, desc[UR6][R38.64] ;  /* 0x0000000626544981 */ /* 0x000ee8000c1e1500 */
[----:B----4-:R-:W4:Y:S04]  /*54fc0*/  @P0 LDG.E.U16 R85, desc[UR6][R40.64] ;  /* 0x0000000628550981 */ /* 0x010f28000c1e1500 */
[----:B--2---:R-:W-:Y:S04]  /*54fd0*/  STL [R1+0x4250], R83 ;  /* 0x0042505301007387 */ /* 0x004fe80000100800 */
[----:B------:R-:W-:Y:S04]  /*54fe0*/  STL [R1+0x4254], R9 ;  /* 0x0042540901007387 */ /* 0x000fe80000100800 */
[----:B------:R-:W2:Y:S04]  /*54ff0*/  LDL.LU.64 R38, [R1+0x4330] ;  /* 0x0043300001267983 */ /* 0x000ea80000300a00 */
[----:B---3--:R-:W-:Y:S04]  /*55000*/  STL [R1+0x420c], R84 ;  /* 0x00420c5401007387 */ /* 0x008fe80000100800 */
[----:B------:R-:W3:Y:S04]  /*55010*/  LDL.LU.64 R40, [R1+0x4328] ;  /* 0x0043280001287983 */ /* 0x000ee80000300a00 */
[----:B------:R-:W2:Y:S04]  /*55020*/  LDL.64 R78, [R1+0x120] ;  /* 0x00012000014e7983 */ /* 0x000ea80000100a00 */
[----:B----4-:R-:W-:Y:S04]  /*55030*/  STL [R1+0x4210], R85 ;  /* 0x0042105501007387 */ /* 0x010fe80000100800 */
[----:B------:R-:W-:Y:S04]  /*55040*/  STL [R1+0x1f98], R89 ;  /* 0x001f985901007387 */ /* 0x000fe80000100800 */
[----:B------:R-:W-:Y:S04]  /*55050*/  STL [R1+0x1f94], R80 ;  /* 0x001f945001007387 */ /* 0x000fe80000100800 */
[----:B------:R-:W4:Y:S01]  /*55060*/  LDL.LU.64 R86, [R1+0x4320] ;  /* 0x0043200001567983 */ /* 0x000f220000300a00 */
[----:B------:R-:W-:-:S02]  /*55070*/  PRMT R82, RZ, 0x7610, R82 ;  /* 0x00007610ff527816 */ /* 0x000fc40000000052 */
[----:B------:R-:W-:Y:S02]  /*55080*/  PRMT R56, RZ, 0x7610, R56 ;  /* 0x00007610ff387816 */ /* 0x000fe40000000038 */
[----:B------:R-:W-:Y:S01]  /*55090*/  PRMT R81, RZ, 0x7610, R81 ;  /* 0x00007610ff517816 */ /* 0x000fe20000000051 */
[----:B------:R-:W-:Y:S04]  /*550a0*/  STL [R1+0x1f40], R52 ;  /* 0x001f403401007387 */ /* 0x000fe80000100800 */
[----:B------:R0:W-:Y:S04]  /*550b0*/  STL [R1+0x1efc], R53 ;  /* 0x001efc3501007387 */ /* 0x0001e80000100800 */
[----:B------:R-:W2:Y:S04]  /*550c0*/  @P4 LDG.E.U16 R82, desc[UR6][R54.64] ;  /* 0x0000000636524981 */ /* 0x000ea8000c1e1500 */
[----:B------:R-:W3:Y:S04]  /*550d0*/  @P0 LDG.E.U16 R56, desc[UR6][R66.64] ;  /* 0x0000000642380981 */ /* 0x000ee8000c1e1500 */
[----:B------:R-:W3:Y:S04]  /*550e0*/  @P0 LDG.E.U16 R81, desc[UR6][R64.64] ;  /* 0x0000000640510981 */ /* 0x000ee8000c1e1500 */
[----:B0-----:R-:W3:Y:S04]  /*550f0*/  LDL.64 R52, [R1+0x118] ;  /* 0x0001180001347983 */ /* 0x001ee80000100a00 */
[----:B------:R-:W3:Y:S04]  /*55100*/  LDL.LU.64 R66, [R1+0x4318] ;  /* 0x0043180001427983 */ /* 0x000ee80000300a00 */
[----:B------:R-:W3:Y:S01]  /*55110*/  LDL.64 R72, [R1+0x110] ;  /* 0x0001100001487983 */ /* 0x000ee20000100a00 */
[----:B----4-:R-:W-:-:S06]  /*55120*/  PRMT R86, RZ, 0x7610, R86 ;  /* 0x00007610ff567816 */ /* 0x010fcc0000000056 */
[----:B------:R-:W4:Y:S01]  /*55130*/  @P4 LDG.E.U16 R86, desc[UR6][R58.64] ;  /* 0x000000063a564981 */ /* 0x000f22000c1e1500 */
[----:B------:R-:W-:-:S03]  /*55140*/  PRMT R87, RZ, 0x7610, R87 ;  /* 0x00007610ff577816 */ /* 0x000fc60000000057 */
[----:B--2---:R-:W-:Y:S04]  /*55150*/  STL [R1+0x4258], R82 ;  /* 0x0042585201007387 */ /* 0x004fe80000100800 */
[----:B------:R-:W-:Y:S04]  /*55160*/  STL [R1+0x1f00], R77 ;  /* 0x001f004d01007387 */ /* 0x000fe80000100800 */
[----:B------:R-:W2:Y:S04]  /*55170*/  LDL.64 R54, [R1+0x108] ;  /* 0x0001080001367983 */ /* 0x000ea80000100a00 */
[----:B---3--:R0:W-:Y:S04]  /*55180*/  STL [R1+0x1f3c], R56 ;  /* 0x001f3c3801007387 */ /* 0x0081e80000100800 */
[----:B------:R-:W3:Y:S01]  /*55190*/  @P0 LDG.E.U16 R87, desc[UR6][R2.64] ;  /* 0x0000000602570981 */ /* 0x000ee2000c1e1500 */
[----:B------:R-:W-:-:S02]  /*551a0*/  PRMT R66, RZ, 0x7610, R66 ;  /* 0x00007610ff427816 */ /* 0x000fc40000000042 */
[----:B------:R-:W-:Y:S01]  /*551b0*/  PRMT R67, RZ, 0x7610, R67 ;  /* 0x00007610ff437816 */ /* 0x000fe20000000043 */
[----:B0-----:R-:W3:Y:S04]  /*551c0*/  LDL.64 R56, [R1+0xe0] ;  /* 0x0000e00001387983 */ /* 0x001ee80000100a00 */
[----:B------:R0:W-:Y:S04]  /*551d0*/  STL [R1+0x425c], R81 ;  /* 0x00425c5101007387 */ /* 0x0001e80000100800 */
[----:B------:R-:W3:Y:S04]  /*551e0*/  LDL.64 R58, [R1+0xd8] ;  /* 0x0000d800013a7983 */ /* 0x000ee80000100a00 */
[----:B------:R-:W3:Y:S04]  /*551f0*/  LDL.64 R64, [R1+0xd0] ;  /* 0x0000d00001407983 */ /* 0x000ee80000100a00 */
[----:B------:R-:W3:Y:S04]  /*55200*/  @P0 LDG.E.U16 R66, desc[UR6][R46.64] ;  /* 0x000000062e420981 */ /* 0x000ee8000c1e1500 */
[----:B------:R-:W3:Y:S01]  /*55210*/  @P4 LDG.E.U16 R67, desc[UR6][R44.64] ;  /* 0x000000062c434981 */ /* 0x000ee2000c1e1500 */
[----:B------:R-:W-:-:S02]  /*55220*/  PRMT R69, RZ, 0x7610, R69 ;  /* 0x00007610ff457816 */ /* 0x000fc40000000045 */
[----:B------:R-:W-:-:S04]  /*55230*/  PRMT R68, RZ, 0x7610, R68 ;  /* 0x00007610ff447816 */ /* 0x000fc80000000044 */
[----:B------:R-:W3:Y:S04]  /*55240*/  @P4 LDG.E.U16 R69, desc[UR6][R78.64] ;  /* 0x000000064e454981 */ /* 0x000ee8000c1e1500 */
[----:B------:R-:W3:Y:S04]  /*55250*/  @P0 LDG.E.U16 R68, desc[UR6][R52.64] ;  /* 0x0000000634440981 */ /* 0x000ee8000c1e1500 */
[----:B----4-:R-:W-:Y:S04]  /*55260*/  STL [R1+0x4214], R86 ;  /* 0x0042145601007387 */ /* 0x010fe80000100800 */
[----:B------:R-:W4:Y:S01]  /*55270*/  LDL.64 R2, [R1+0xc8] ;  /* 0x0000c80001027983 */ /* 0x000f220000100a00 */
[----:B------:R-:W-:-:S02]  /*55280*/  PRMT R50, RZ, 0x7610, R50 ;  /* 0x00007610ff327816 */ /* 0x000fc40000000032 */
[----:B------:R-:W-:Y:S02]  /*55290*/  PRMT R49, RZ, 0x7610, R49 ;  /* 0x00007610ff317816 */ /* 0x000fe40000000031 */
[----:B------:R-:W-:Y:S02]  /*552a0*/  PRMT R63, RZ, 0x7610, R63 ;  /* 0x00007610ff3f7816 */ /* 0x000fe4000000003f */
[----:B------:R-:W-:Y:S02]  /*552b0*/  PRMT R61, RZ, 0x7610, R61 ;  /* 0x00007610ff3d7816 */ /* 0x000fe4000000003d */
[----:B------:R-:W-:Y:S01]  /*552c0*/  PRMT R48, RZ, 0x7610, R48 ;  /* 0x00007610ff307816 */ /* 0x000fe20000000030 */
[----:B------:R-:W4:Y:S04]  /*552d0*/  @P4 LDG.E.U16 R50, desc[UR6][R72.64] ;  /* 0x0000000648324981 */ /* 0x000f28000c1e1500 */
[----:B--2---:R-:W2:Y:S01]  /*552e0*/  @P0 LDG.E.U16 R49, desc[UR6][R54.64] ;  /* 0x0000000636310981 */ /* 0x004ea2000c1e1500 */
[----:B------:R-:W-:-:S03]  /*552f0*/  PRMT R21, RZ, 0x7610, R21 ;  /* 0x00007610ff157816 */ /* 0x000fc60000000015 */
[----:B---3--:R-:W-:Y:S04]  /*55300*/  STL [R1+0x4218], R87 ;  /* 0x0042185701007387 */ /* 0x008fe80000100800 */
[----:B------:R-:W3:Y:S04]  /*55310*/  LDL.LU.64 R44, [R1+0x4310] ;  /* 0x00431000012c7983 */ /* 0x000ee80000300a00 */
[----:B------:R-:W3:Y:S04]  /*55320*/  LDL.LU.64 R46, [R1+0x4308] ;  /* 0x00430800012e7983 */ /* 0x000ee80000300a00 */
[----:B------:R-:W3:Y:S04]  /*55330*/  @P4 LDG.E.U16 R63, desc[UR6][R56.64] ;  /* 0x00000006383f4981 */ /* 0x000ee8000c1e1500 */
[----:B------:R-:W3:Y:S04]  /*55340*/  @P0 LDG.E.U16 R61, desc[UR6][R58.64] ;  /* 0x000000063a3d0981 */ /* 0x000ee8000c1e1500 */
[----:B------:R-:W-:Y:S04]  /*55350*/  STL [R1+0x1f34], R66 ;  /* 0x001f344201007387 */ /* 0x000fe80000100800 */
[----:B------:R-:W3:Y:S04]  /*55360*/  @P4 LDG.E.U16 R48, desc[UR6][R64.64] ;  /* 0x0000000640304981 */ /* 0x000ee8000c1e1500 */
[----:B------:R1:W-:Y:S04]  /*55370*/  STL [R1+0x1f38], R67 ;  /* 0x001f384301007387 */ /* 0x0003e80000100800 */
[----:B0-----:R-:W3:Y:S04]  /*55380*/  LDL.64 R80, [R1+0x38] ;  /* 0x0000380001507983 */ /* 0x001ee80000100a00 */
[----:B------:R-:W3:Y:S04]  /*55390*/  LDL.64 R78, [R1+0x30] ;  /* 0x00003000014e7983 */ /* 0x000ee80000100a00 */
[----:B-1----:R-:W3:Y:S04]  /*553a0*/  LDL.64 R66, [R1+0xa0] ;  /* 0x0000a00001427983 */ /* 0x002ee80000100a00 */
[----:B------:R-:W-:Y:S04]  /*553b0*/  STL [R1+0x4260], R69 ;  /* 0x0042604501007387 */ /* 0x000fe80000100800 */
[----:B------:R-:W3:Y:S04]  /*553c0*/  LDL.LU.64 R52, [R1+0x4300] ;  /* 0x0043000001347983 */ /* 0x000ee80000300a00 */
[----:B------:R0:W-:Y:S04]  /*553d0*/  STL [R1+0x4264], R68 ;  /* 0x0042644401007387 */ /* 0x0001e80000100800 */
[----:B------:R-:W3:Y:S04]  /*553e0*/  LDL.64 R72, [R1+0x8] ;  /* 0x0000080001487983 */ /* 0x000ee80000100a00 */
[----:B0-----:R-:W3:Y:S04]  /*553f0*/  LDL.64 R68, [R1+0x40] ;  /* 0x0000400001447983 */ /* 0x001ee80000100a00 */
[----:B----4-:R-:W4:Y:S01]  /*55400*/  @P0 LDG.E.U16 R21, desc[UR6][R2.64] ;  /* 0x0000000602150981 */ /* 0x010f22000c1e1500 */
[----:B------:R-:W-:-:S03]  /*55410*/  PRMT R60, RZ, 0x7610, R60 ;  /* 0x00007610ff3c7816 */ /* 0x000fc6000000003c */
[----:B------:R-:W-:Y:S04]  /*55420*/  STL [R1+0x421c], R50 ;  /* 0x00421c3201007387 */ /* 0x000fe80000100800 */
[----:B------:R-:W4:Y:S04]  /*55430*/  LDL.LU.64 R54, [R1+0x42f8] ;  /* 0x0042f80001367983 */ /* 0x000f280000300a00 */
[----:B--2---:R-:W-:Y:S04]  /*55440*/  STL [R1+0x4220], R49 ;  /* 0x0042203101007387 */ /* 0x004fe80000100800 */
[----:B------:R-:W2:Y:S04]  /*55450*/  LDL.LU.64 R56, [R1+0x42f0] ;  /* 0x0042f00001387983 */ /* 0x000ea80000300a00 */
[----:B---3--:R-:W-:Y:S04]  /*55460*/  STL [R1+0x4268], R63 ;  /* 0x0042683f01007387 */ /* 0x008fe80000100800 */
[----:B------:R-:W3:Y:S04]  /*55470*/  LDL.LU.64 R58, [R1+0x42e8] ;  /* 0x0042e800013a7983 */ /* 0x000ee80000300a00 */
[----:B------:R-:W-:Y:S04]  /*55480*/  STL [R1+0x426c], R61 ;  /* 0x00426c3d01007387 */ /* 0x000fe80000100800 */
[----:B------:R-:W3:Y:S04]  /*55490*/  LDL.LU.64 R64, [R1+0x42e0] ;  /* 0x0042e00001407983 */ /* 0x000ee80000300a00 */
[----:B------:R-:W-:Y:S04]  /*554a0*/  STL [R1+0x4224], R48 ;  /* 0x0042243001007387 */ /* 0x000fe80000100800 */
[----:B------:R-:W3:Y:S04]  /*554b0*/  LDL.LU.64 R2, [R1+0x42d8] ;  /* 0x0042d80001027983 */ /* 0x000ee80000300a00 */
[----:B------:R-:W3:Y:S01]  /*554c0*/  @P4 LDG.E.U16 R60, desc[UR6][R66.64] ;  /* 0x00000006423c4981 */ /* 0x000ee2000c1e1500 */
[----:B------:R-:W-:-:S02]  /*554d0*/  PRMT R51, RZ, 0x7610, R51 ;  /* 0x00007610ff337816 */ /* 0x000fc40000000033 */
[----:B------:R-:W-:Y:S02]  /*554e0*/  PRMT R20, RZ, 0x7610, R20 ;  /* 0x00007610ff147816 */ /* 0x000fe40000000014 */
[----:B------:R-:W-:Y:S02]  /*554f0*/  PRMT R0, RZ, 0x7610, R0 ;  /* 0x00007610ff007816 */ /* 0x000fe40000000000 */
[----:B------:R-:W-:Y:S02]  /*55500*/  PRMT R87, RZ, 0x7610, R87 ;  /* 0x00007610ff577816 */ /* 0x000fe40000000057 */
[----:B------:R-:W3:Y:S04]  /*55510*/  @P4 LDG.E.U16 R20, desc[UR6][R80.64] ;  /* 0x0000000650144981 */ /* 0x000ee8000c1e1500 */
[----:B------:R-:W3:Y:S04]  /*55520*/  @P0 LDG.E.U16 R0, desc[UR6][R78.64] ;  /* 0x000000064e000981 */ /* 0x000ee8000c1e1500 */
[----:B------:R-:W3:Y:S04]  /*55530*/  @P4 LDG.E.U16 R87, desc[UR6][R72.64] ;  /* 0x0000000648574981 */ /* 0x000ee8000c1e1500 */
[----:B------:R-:W3:Y:S04]  /*55540*/  @P0 LDG.E.U16 R51, desc[UR6][R68.64] ;  /* 0x0000000644330981 */ /* 0x000ee8000c1e1500 */
[----:B----4-:R-:W-:Y:S04]  /*55550*/  STL [R1+0x4228], R21 ;  /* 0x0042281501007387 */ /* 0x010fe80000100800 */
[----:B------:R-:W4:Y:S01]  /*55560*/  LDL.LU.64 R66, [R1+0x42d0] ;  /* 0x0042d00001427983 */ /* 0x000f220000300a00 */
[----:B------:R-:W-:-:S02]  /*55570*/  PRMT R86, RZ, 0x7610, R86 ;  /* 0x00007610ff567816 */ /* 0x000fc40000000056 */
[----:B------:R-:W-:Y:S02]  /*55580*/  PRMT R76, RZ, 0x7610, R76 ;  /* 0x00007610ff4c7816 */ /* 0x000fe4000000004c */
[----:B------:R-:W-:Y:S02]  /*55590*/  PRMT R75, RZ, 0x7610, R75 ;  /* 0x00007610ff4b7816 */ /* 0x000fe4000000004b */
[----:B------:R-:W-:Y:S02]  /*555a0*/  PRMT R85, RZ, 0x7610, R85 ;  /* 0x00007610ff557816 */ /* 0x000fe40000000055 */
[----:B------:R-:W-:-:S06]  /*555b0*/  PRMT R84, RZ, 0x7610, R84 ;  /* 0x00007610ff547816 */ /* 0x000fcc0000000054 */
[----:B--2---:R-:W2:Y:S04]  /*555c0*/  @P0 LDG.E.U16 R84, desc[UR6][R56.64] ;  /* 0x0000000638540981 */ /* 0x004ea8000c1e1500 */
[----:B---3--:R-:W3:Y:S04]  /*555d0*/  @P4 LDG.E.U16 R85, desc[UR6][R58.64] ;  /* 0x000000063a554981 */ /* 0x008ee8000c1e1500 */
[----:B------:R-:W2:Y:S04]  /*555e0*/  @P0 LDG.E.U16 R75, desc[UR6][R64.64] ;  /* 0x00000006404b0981 */ /* 0x000ea8000c1e1500 */
[----:B------:R-:W2:Y:S04]  /*555f0*/  @P0 LDG.E.U16 R86, desc[UR6][R2.64] ;  /* 0x0000000602560981 */ /* 0x000ea8000c1e1500 */
[----:B------:R0:W-:Y:S04]  /*55600*/  STL [R1+0x4270], R60 ;  /* 0x0042703c01007387 */ /* 0x0001e80000100800 */
[----:B------:R-:W-:Y:S04]  /*55610*/  STL [R1+0x4274], R51 ;  /* 0x0042743301007387 */ /* 0x000fe80000100800 */
[----:B------:R-:W-:Y:S04]  /*55620*/  STL [R1+0x422c], R20 ;  /* 0x00422c1401007387 */ /* 0x000fe80000100800 */
[----:B------:R-:W-:Y:S04]  /*55630*/  STL [R1+0x4230], R0 ;  /* 0x0042300001007387 */ /* 0x000fe80000100800 */
[----:B------:R-:W-:Y:S04]  /*55640*/  STL [R1+0x4278], R87 ;  /* 0x0042785701007387 */ /* 0x000fe80000100800 */
[----:B------:R-:W3:Y:S04]  /*55650*/  LDL.LU.64 R2, [R1+0x42c8] ;  /* 0x0042c80001027983 */ /* 0x000ee80000300a00 */
[----:B0-----:R-:W3:Y:S04]  /*55660*/  LDL.64 R60, [R1+0x98] ;  /* 0x00009800013c7983 */ /* 0x001ee80000100a00 */
        /* <DEDUP_REMOVED lines=10> */
[----:B----4-:R-:W4:Y:S01]  /*55710*/  @P4 LDG.E.U16 R76, desc[UR6][R66.64] ;  /* 0x00000006424c4981 */ /* 0x010f22000c1e1500 */
[----:B------:R-:W-:-:S06]  /*55720*/  PRMT R21, RZ, 0x7610, R21 ;  /* 0x00007610ff157816 */ /* 0x000fcc0000000015 */
[----:B------:R-:W3:Y:S04]  /*55730*/  @P4 LDG.E.U16 R21, desc[UR6][R28.64] ;  /* 0x000000061c154981 */ /* 0x000ee8000c1e1500 */
[----:B--2---:R0:W-:Y:S04]  /*55740*/  STL [R1+0x427c], R86 ;  /* 0x00427c5601007387 */ /* 0x0041e80000100800 */
[----:B0-----:R-:W2:Y:S04]  /*55750*/  LDL.64 R86, [R1+0x3d8] ;  /* 0x0003d80001567983 */ /* 0x001ea80000100a00 */
[----:B----4-:R-:W-:Y:S04]  /*55760*/  STL [R1+0x4280], R76 ;  /* 0x0042804c01007387 */ /* 0x010fe80000100800 */
[----:B------:R-:W-:Y:S04]  /*55770*/  STL [R1+0x4238], R66 ;  /* 0x0042384201007387 */ /* 0x000fe80000100800 */
[----:B------:R0:W-:Y:S04]  /*55780*/  STL [R1+0x4234], R67 ;  /* 0x0042344301007387 */ /* 0x0001e80000100800 */
[----:B------:R-:W-:Y:S04]  /*55790*/  STL [R1+0x428c], R75 ;  /* 0x00428c4b01007387 */ /* 0x000fe80000100800 */
[----:B------:R-:W-:Y:S04]  /*557a0*/  STL [R1+0x4288], R64 ;  /* 0x0042884001007387 */ /* 0x000fe80000100800 */
[----:B------:R-:W-:Y:S04]  /*557b0*/  STL [R1+0x4284], R65 ;  /* 0x0042844101007387 */ /* 0x000fe80000100800 */
[----:B---3--:R-:W-:Y:S04]  /*557c0*/  STL [R1+0x4298], R85 ;  /* 0x0042985501007387 */ /* 0x008fe80000100800 */
[----:B------:R-:W-:Y:S04]  /*557d0*/  STL [R1+0x4294], R58 ;  /* 0x0042943a01007387 */ /* 0x000fe80000100800 */
[----:B------:R-:W-:Y:S04]  /*557e0*/  STL [R1+0x4290], R59 ;  /* 0x0042903b01007387 */ /* 0x000fe80000100800 */
[----:B------:R-:W-:Y:S04]  /*557f0*/  STL [R1+0x42a4], R84 ;  /* 0x0042a45401007387 */ /* 0x000fe80000100800 */
[----:B------:R-:W-:Y:S04]  /*55800*/  STL [R1+0x42a0], R56 ;  /* 0x0042a03801007387 */ /* 0x000fe80000100800 */
[----:B------:R-:W-:Y:S04]  /*55810*/  STL [R1+0x429c], R57 ;  /* 0x00429c3901007387 */ /* 0x000fe80000100800 */
[----:B------:R-:W-:Y:S04]  /*55820*/  STL [R1+0x42ac], R54 ;  /* 0x0042ac3601007387 */ /* 0x000fe80000100800 */
[----:B------:R-:W-:Y:S04]  /*55830*/  STL [R1+0x42a8], R55 ;  /* 0x0042a83701007387 */ /* 0x000fe80000100800 */
[----:B------:R-:W3:Y:S04]  /*55840*/  LDL.LU.64 R28, [R1+0x42c0] ;  /* 0x0042c000011c7983 */ /* 0x000ee80000300a00 */
[----:B------:R-:W4:Y:S01]  /*55850*/  LDL.LU R77, [R1+0x21a4] ;  /* 0x0021a400014d7983 */ /* 0x000f220000300800 */
[----:B0-----:R-:W-:-:S05]  /*55860*/  LOP3.LUT R67, R2, 0x20, RZ, 0x3c, !PT ;  /* 0x0000002002437812 */ /* 0x001fca00078e3cff */
[----:B------:R0:W-:Y:S04]  /*55870*/  STS.U16 [R67+UR76+0x10500], R78 ;  /* 0x0105004e43007988 */ /* 0x0001e8000800044c */
[----:B------:R1:W-:Y:S04]  /*55880*/  STS.U16 [R67+UR76+0x100], R72 ;  /* 0x0001004843007988 */ /* 0x0003e8000800044c */
[----:B------:R2:W-:Y:S04]  /*55890*/  STS.U16 [R67+UR76+0x10100], R73 ;  /* 0x0101004943007988 */ /* 0x0005e8000800044c */
[----:B0-----:R-:W3:Y:S04]  /*558a0*/  LDL.LU R78, [R1+0x21b0] ;  /* 0x0021b000014e7983 */ /* 0x001ee80000300800 */
[----:B-1----:R-:W3:Y:S04]  /*558b0*/  LDL.LU R72, [R1+0x21ac] ;  /* 0x0021ac0001487983 */ /* 0x002ee80000300800 */
[----:B--2---:R-:W2:Y:S04]  /*558c0*/  LDL.LU R73, [R1+0x21b8] ;  /* 0x0021b80001497983 */ /* 0x004ea80000300800 */
[----:B------:R0:W-:Y:S04]  /*558d0*/  STS.U16 [R67+UR76+0x2500], R69 ;  /* 0x0025004543007988 */ /* 0x0001e8000800044c */
[----:B------:R1:W-:Y:S04]  /*558e0*/  STS.U16 [R67+UR76+0x14900], R81 ;  /* 0x0149005143007988 */ /* 0x0003e8000800044c */
[----:B------:R1:W-:Y:S04]  /*558f0*/  STS.U16 [R67+UR76+0x4500], R89 ;  /* 0x0045005943007988 */ /* 0x0003e8000800044c */
[----:B0-----:R-:W2:Y:S04]  /*55900*/  LDL.LU R69, [R1+0x21b4] ;  /* 0x0021b40001457983 */ /* 0x001ea80000300800 */
[----:B-1----:R-:W2:Y:S04]  /*55910*/  LDL.LU R81, [R1+0x21c0] ;  /* 0x0021c00001517983 */ /* 0x002ea80000300800 */
[----:B------:R-:W2:Y:S01]  /*55920*/  LDL.LU R89, [R1+0x21bc] ;  /* 0x0021bc0001597983 */ /* 0x000ea20000300800 */
[----:B------:R-:W-:-:S03]  /*55930*/  PRMT R0, RZ, 0x7610, R0 ;  /* 0x00007610ff007816 */ /* 0x000fc60000000000 */
[----:B------:R-:W2:Y:S04]  /*55940*/  LDL.LU R85, [R1+0x21c8] ;  /* 0x0021c80001557983 */ /* 0x000ea80000300800 */
[----:B------:R-:W2:Y:S01]  /*55950*/  LDL.LU R65, [R1+0x21c4] ;  /* 0x0021c40001417983 */ /* 0x000ea20000300800 */
[----:B------:R-:W-:-:S03]  /*55960*/  PRMT R88, RZ, 0x7610, R88 ;  /* 0x00007610ff587816 */ /* 0x000fc60000000058 */
[----:B------:R-:W2:Y:S04]  /*55970*/  LDL.LU R64, [R1+0x21d0] ;  /* 0x0021d00001407983 */ /* 0x000ea80000300800 */
[----:B------:R-:W2:Y:S04]  /*55980*/  LDL.LU R75, [R1+0x21cc] ;  /* 0x0021cc00014b7983 */ /* 0x000ea80000300800 */
[----:B------:R-:W2:Y:S04]  /*55990*/  LDL.LU R66, [R1+0x2190] ;  /* 0x0021900001427983 */ /* 0x000ea80000300800 */
[----:B------:R-:W2:Y:S04]  /*559a0*/  @P0 LDG.E.U16 R0, desc[UR6][R86.64] ;  /* 0x0000000656000981 */ /* 0x000ea8000c1e1500 */
[----:B------:R-:W2:Y:S04]  /*559b0*/  LDL.LU R76, [R1+0x2148] ;  /* 0x00214800014c7983 */ /* 0x000ea80000300800 */
[----:B------:R-:W2:Y:S04]  /*559c0*/  @P0 LDG.E.U16 R88, desc[UR6][R60.64] ;  /* 0x000000063c580981 */ /* 0x000ea8000c1e1500 */
[----:B------:R-:W-:Y:S04]  /*559d0*/  STS.U16 [R67+UR76+0x14500], R68 ;  /* 0x0145004443007988 */ /* 0x000fe8000800044c */
[----:B------:R0:W-:Y:S04]  /*559e0*/  STS.U16 [R67+UR76+0x4100], R83 ;  /* 0x0041005343007988 */ /* 0x0001e8000800044c */
[----:B------:R-:W2:Y:S04]  /*559f0*/  LDL.LU R86, [R1+0x214c] ;  /* 0x00214c0001567983 */ /* 0x000ea80000300800 */
[----:B------:R-:W2:Y:S04]  /*55a00*/  LDL.LU R87, [R1+0x2150] ;  /* 0x0021500001577983 */ /* 0x000ea80000300800 */
[----:B------:R-:W2:Y:S04]  /*55a10*/  LDL.LU R51, [R1+0x2154] ;  /* 0x0021540001337983 */ /* 0x000ea80000300800 */
[----:B------:R-:W2:Y:S04]  /*55a20*/  LDL.LU R60, [R1+0x2158] ;  /* 0x00215800013c7983 */ /* 0x000ea80000300800 */
[----:B0-----:R-:W2:Y:S04]  /*55a30*/  LDL.LU R83, [R1+0x215c] ;  /* 0x00215c0001537983 */ /* 0x001ea80000300800 */
[----:B------:R-:W2:Y:S04]  /*55a40*/  LDL.LU R48, [R1+0x2160] ;  /* 0x0021600001307983 */ /* 0x000ea80000300800 */
[----:B------:R-:W2:Y:S04]  /*55a50*/  LDL.LU R61, [R1+0x2164] ;  /* 0x00216400013d7983 */ /* 0x000ea80000300800 */
[----:B------:R0:W-:Y:S04]  /*55a60*/  STS.U16 [R67+UR76+0x14100], R80 ;  /* 0x0141005043007988 */ /* 0x0001e8000800044c */
[----:B------:R-:W2:Y:S04]  /*55a70*/  LDL.LU R63, [R1+0x2168] ;  /* 0x00216800013f7983 */ /* 0x000ea80000300800 */
[----:B------:R1:W-:Y:S04]  /*55a80*/  STS.U16 [R67+UR76+0x3d00], R79 ;  /* 0x003d004f43007988 */ /* 0x0003e8000800044c */
[----:B0-----:R-:W2:Y:S04]  /*55a90*/  LDL.LU R80, [R1+0x216c] ;  /* 0x00216c0001507983 */ /* 0x001ea80000300800 */
[----:B-1----:R-:W2:Y:S04]  /*55aa0*/  LDL.LU R79, [R1+0x2170] ;  /* 0x00217000014f7983 */ /* 0x002ea80000300800 */
[----:B----4-:R0:W-:Y:S04]  /*55ab0*/  STS.U16 [R67+UR76+0x13d00], R77 ;  /* 0x013d004d43007988 */ /* 0x0101e8000800044c */
[----:B0-----:R-:W4:Y:S04]  /*55ac0*/  LDL.LU R77, [R1+0x2174] ;  /* 0x00217400014d7983 */ /* 0x001f280000300800 */
[----:B---3--:R0:W-:Y:S04]  /*55ad0*/  STS.U16 [R67+UR76+0x3900], R78 ;  /* 0x0039004e43007988 */ /* 0x0081e8000800044c */
[----:B------:R1:W-:Y:S04]  /*55ae0*/  STS.U16 [R67+UR76+0x13900], R72 ;  /* 0x0139004843007988 */ /* 0x0003e8000800044c */
[----:B--2---:R2:W-:Y:S04]  /*55af0*/  STS.U16 [R67+UR76+0x3500], R73 ;  /* 0x0035004943007988 */ /* 0x0045e8000800044c */
[----:B0-----:R-:W3:Y:S04]  /*55b00*/  LDL.LU R78, [R1+0x2178] ;  /* 0x00217800014e7983 */ /* 0x001ee80000300800 */
[----:B-1----:R-:W3:Y:S04]  /*55b10*/  LDL.LU R72, [R1+0x217c] ;  /* 0x00217c0001487983 */ /* 0x002ee80000300800 */
[----:B--2---:R-:W2:Y:S04]  /*55b20*/  LDL.LU R73, [R1+0x2180] ;  /* 0x0021800001497983 */ /* 0x004ea80000300800 */
[----:B------:R0:W-:Y:S04]  /*55b30*/  STS.U16 [R67+UR76+0x13500], R69 ;  /* 0x0135004543007988 */ /* 0x0001e8000800044c */
[----:B------:R-:W2:Y:S04]  /*55b40*/  LDL.LU R68, [R1+0x2188] ;  /* 0x0021880001447983 */ /* 0x000ea80000300800 */
[----:B------:R1:W-:Y:S04]  /*55b50*/  STS.U16 [R67+UR76+0x3100], R81 ;  /* 0x0031005143007988 */ /* 0x0003e8000800044c */
[----:B------:R1:W-:Y:S04]  /*55b60*/  STS.U16 [R67+UR76+0x13100], R89 ;  /* 0x0131005943007988 */ /* 0x0003e8000800044c */
[----:B0-----:R-:W2:Y:S04]  /*55b70*/  LDL.LU R69, [R1+0x2184] ;  /* 0x0021840001457983 */ /* 0x001ea80000300800 */
[----:B-1----:R-:W2:Y:S04]  /*55b80*/  LDL.LU R81, [R1+0x2144] ;  /* 0x0021440001517983 */ /* 0x002ea80000300800 */
        /* <DEDUP_REMOVED lines=15> */
[----:B0-----:R-:W2:Y:S04]  /*55c80*/  LDL.LU R83, [R1+0x2140] ;  /* 0x0021400001537983 */ /* 0x001ea80000300800 */
[----:B------:R0:W-:Y:S04]  /*55c90*/  STS.U16 [R67+UR76+0x15900], R80 ;  /* 0x0159005043007988 */ /* 0x0001e8000800044c */
        /* <DEDUP_REMOVED lines=11> */
[----:B------:R-:W2:Y:S04]  /*55d50*/  LDL.LU R85, [R1+0x211c] ;  /* 0x00211c0001557983 */ /* 0x000ea80000300800 */
[----:B------:R-:W2:Y:S04]  /*55d60*/  LDL.LU R65, [R1+0x2128] ;  /* 0x0021280001417983 */ /* 0x000ea80000300800 */
[----:B------:R-:W2:Y:S04]  /*55d70*/  LDL.LU R64, [R1+0x2114] ;  /* 0x0021140001407983 */ /* 0x000ea80000300800 */
[----:B------:R-:W2:Y:S04]  /*55d80*/  LDL.LU R75, [R1+0x2118] ;  /* 0x00211800014b7983 */ /* 0x000ea80000300800 */
[----:B------:R-:W2:Y:S04]  /*55d90*/  LDL.LU R66, [R1+0x210c] ;  /* 0x00210c0001427983 */ /* 0x000ea80000300800 */
[----:B------:R-:W2:Y:S04]  /*55da0*/  LDL.LU R76, [R1+0x2110] ;  /* 0x00211000014c7983 */ /* 0x000ea80000300800 */
[----:B------:R-:W-:Y:S04]  /*55db0*/  STS.U16 [R67+UR76+0x4d00], R68 ;  /* 0x004d004443007988 */ /* 0x000fe8000800044c */
[----:B------:R-:W2:Y:S04]  /*55dc0*/  LDL.LU R86, [R1+0x2104] ;  /* 0x0021040001567983 */ /* 0x000ea80000300800 */
[----:B------:R-:W-:Y:S04]  /*55dd0*/  STS.U16 [R67+UR76+0x14d00], R69 ;  /* 0x014d004543007988 */ /* 0x000fe8000800044c */
[----:B------:R-:W2:Y:S04]  /*55de0*/  LDL.LU R87, [R1+0x2108] ;  /* 0x0021080001577983 */ /* 0x000ea80000300800 */
[----:B------:R-:W-:Y:S04]  /*55df0*/  STS.U16 [R67+UR76+0x16d00], R81 ;  /* 0x016d005143007988 */ /* 0x000fe8000800044c */
[----:B------:R-:W2:Y:S04]  /*55e00*/  LDL.LU R51, [R1+0x20fc] ;  /* 0x0020fc0001337983 */ /* 0x000ea80000300800 */
[----:B------:R0:W-:Y:S04]  /*55e10*/  STS.U16 [R67+UR76+0x17100], R89 ;  /* 0x0171005943007988 */ /* 0x0001e8000800044c */
[----:B------:R-:W2:Y:S04]  /*55e20*/  LDL.LU R60, [R1+0x2100] ;  /* 0x00210000013c7983 */ /* 0x000ea80000300800 */
[----:B0-----:R-:W2:Y:S04]  /*55e30*/  LDL.LU R89, [R1+0x20f4] ;  /* 0x0020f40001597983 */ /* 0x001ea80000300800 */
[----:B------:R-:W2:Y:S04]  /*55e40*/  LDL.LU R48, [R1+0x20f8] ;  /* 0x0020f80001307983 */ /* 0x000ea80000300800 */
[----:B------:R-:W2:Y:S04]  /*55e50*/  LDL.LU R61, [R1+0x20ec] ;  /* 0x0020ec00013d7983 */ /* 0x000ea80000300800 */
[----:B------:R-:W2:Y:S04]  /*55e60*/  LDL.LU R63, [R1+0x20f0] ;  /* 0x0020f000013f7983 */ /* 0x000ea80000300800 */
[----:B------:R-:W2:Y:S04]  /*55e70*/  LDL.LU R69, [R1+0x20e4] ;  /* 0x0020e40001457983 */ /* 0x000ea80000300800 */
[----:B------:R0:W-:Y:S04]  /*55e80*/  STS.U16 [R67+UR76+0x7100], R83 ;  /* 0x0071005343007988 */ /* 0x0001e8000800044c */
[----:B------:R-:W2:Y:S04]  /*55e90*/  LDL.LU R81, [R1+0x20e8] ;  /* 0x0020e80001517983 */ /* 0x000ea80000300800 */
[----:B------:R1:W-:Y:S04]  /*55ea0*/  STS.U16 [R67+UR76+0x17500], R80 ;  /* 0x0175005043007988 */ /* 0x0003e8000800044c */
[----:B0-----:R-:W2:Y:S04]  /*55eb0*/  LDL.LU R83, [R1+0x20dc] ;  /* 0x0020dc0001537983 */ /* 0x001ea80000300800 */
[----:B------:R0:W-:Y:S04]  /*55ec0*/  STS.U16 [R67+UR76+0x7500], R79 ;  /* 0x0075004f43007988 */ /* 0x0001e8000800044c */
[----:B-1----:R-:W2:Y:S04]  /*55ed0*/  LDL.LU R80, [R1+0x20e0] ;  /* 0x0020e00001507983 */ /* 0x002ea80000300800 */
[----:B0-----:R-:W2:Y:S04]  /*55ee0*/  LDL.LU R79, [R1+0x20d4] ;  /* 0x0020d400014f7983 */ /* 0x001ea80000300800 */
[----:B----4-:R0:W-:Y:S04]  /*55ef0*/  STS.U16 [R67+UR76+0x17900], R77 ;  /* 0x0179004d43007988 */ /* 0x0101e8000800044c */
[----:B0-----:R-:W4:Y:S04]  /*55f00*/  LDL.LU R77, [R1+0x20d8] ;  /* 0x0020d800014d7983 */ /* 0x001f280000300800 */
[----:B------:R-:W4:Y:S04]  /*55f10*/  LDL.LU R68, [R1+0x20cc] ;  /* 0x0020cc0001447983 */ /* 0x000f280000300800 */
[----:B---3--:R0:W-:Y:S04]  /*55f20*/  STS.U16 [R67+UR76+0x7900], R78 ;  /* 0x0079004e43007988 */ /* 0x0081e8000800044c */
[----:B------:R1:W-:Y:S04]  /*55f30*/  STS.U16 [R67+UR76+0x17d00], R72 ;  /* 0x017d004843007988 */ /* 0x0003e8000800044c */
[----:B--2---:R2:W-:Y:S04]  /*55f40*/  STS.U16 [R67+UR76+0x20100], R73 ;  /* 0x0201004943007988 */ /* 0x0045e8000800044c */
        /* <DEDUP_REMOVED lines=9> */
[----:B-1----:R-:W3:Y:S04]  /*55fe0*/  LDL.LU R72, [R1+0x20c4] ;  /* 0x0020c40001487983 */ /* 0x002ee80000300800 */
[----:B--2---:R-:W2:Y:S04]  /*55ff0*/  LDL.LU R73, [R1+0x20c8] ;  /* 0x0020c80001497983 */ /* 0x004ea80000300800 */
[----:B------:R-:W-:Y:S04]  /*56000*/  STS.U16 [R67+UR76+0x31100], R51 ;  /* 0x0311003343007988 */ /* 0x000fe8000800044c */
[----:B------:R-:W-:Y:S04]  /*56010*/  STS.U16 [R67+UR76+0x21100], R60 ;  /* 0x0211003c43007988 */ /* 0x000fe8000800044c */
[----:B------:R0:W-:Y:S04]  /*56020*/  STS.U16 [R67+UR76+0x31500], R89 ;  /* 0x0315005943007988 */ /* 0x0001e8000800044c */
[----:B0-----:R-:W2:Y:S04]  /*56030*/  LDL.LU R89, [R1+0x20bc] ;  /* 0x0020bc0001597983 */ /* 0x001ea80000300800 */
[----:B------:R-:W-:Y:S04]  /*56040*/  STS.U16 [R67+UR76+0x21500], R48 ;  /* 0x0215003043007988 */ /* 0x000fe8000800044c */
[----:B------:R-:W-:Y:S04]  /*56050*/  STS.U16 [R67+UR76+0x31900], R61 ;  /* 0x0319003d43007988 */ /* 0x000fe8000800044c */
[----:B------:R-:W-:Y:S04]  /*56060*/  STS.U16 [R67+UR76+0x21900], R63 ;  /* 0x0219003f43007988 */ /* 0x000fe8000800044c */
        /* <DEDUP_REMOVED lines=10> */
[----:B----4-:R0:W-:Y:S04]  /*56110*/  STS.U16 [R67+UR76+0x22500], R77 ;  /* 0x0225004d43007988 */ /* 0x0101e8000800044c */
[----:B0-----:R-:W4:Y:S04]  /*56120*/  LDL.LU R77, [R1+0x20a4] ;  /* 0x0020a400014d7983 */ /* 0x001f280000300800 */
        /* <DEDUP_REMOVED lines=8> */
[----:B------:R-:W-:Y:S04]  /*561b0*/  STS.U16 [R67+UR76+0x32900], R68 ;  /* 0x0329004443007988 */ /* 0x000fe8000800044c */
[----:B------:R-:W4:Y:S04]  /*561c0*/  LDL.LU R51, [R1+0x2088] ;  /* 0x0020880001337983 */ /* 0x000f280000300800 */
[----:B---3--:R0:W-:Y:S04]  /*561d0*/  STS.U16 [R67+UR76+0x22900], R78 ;  /* 0x0229004e43007988 */ /* 0x0081e8000800044c */
[----:B------:R-:W3:Y:S04]  /*561e0*/  LDL.LU R60, [R1+0x207c] ;  /* 0x00207c00013c7983 */ /* 0x000ee80000300800 */
[----:B------:R1:W-:Y:S04]  /*561f0*/  STS.U16 [R67+UR76+0x32d00], R72 ;  /* 0x032d004843007988 */ /* 0x0003e8000800044c */
[----:B--2---:R2:W-:Y:S04]  /*56200*/  STS.U16 [R67+UR76+0x22d00], R73 ;  /* 0x022d004943007988 */ /* 0x0045e8000800044c */
[----:B0-----:R-:W3:Y:S04]  /*56210*/  LDL.LU R78, [R1+0x2080] ;  /* 0x00208000014e7983 */ /* 0x001ee80000300800 */
[----:B------:R-:W3:Y:S04]  /*56220*/  LDL.LU R48, [R1+0x2074] ;  /* 0x0020740001307983 */ /* 0x000ee80000300800 */
[----:B------:R-:W3:Y:S04]  /*56230*/  LDL.LU R61, [R1+0x2078] ;  /* 0x00207800013d7983 */ /* 0x000ee80000300800 */
[----:B------:R-:W3:Y:S04]  /*56240*/  LDL.LU R63, [R1+0x2064] ;  /* 0x00206400013f7983 */ /* 0x000ee80000300800 */
[----:B-1----:R-:W3:Y:S04]  /*56250*/  LDL.LU R72, [R1+0x2068] ;  /* 0x0020680001487983 */ /* 0x002ee80000300800 */
[----:B--2---:R-:W2:Y:S04]  /*56260*/  LDL.LU R73, [R1+0x1ef4] ;  /* 0x001ef40001497983 */ /* 0x004ea80000300800 */
[----:B------:R0:W-:Y:S04]  /*56270*/  STS.U16 [R67+UR76+0x33100], R89 ;  /* 0x0331005943007988 */ /* 0x0001e8000800044c */
[----:B0-----:R-:W2:Y:S04]  /*56280*/  LDL.LU R89, [R1+0x1ef8] ;  /* 0x001ef80001597983 */ /* 0x001ea80000300800 */
[----:B------:R-:W2:Y:S04]  /*56290*/  LDL.LU R68, [R1+0x1eec] ;  /* 0x001eec0001447983 */ /* 0x000ea80000300800 */
[----:B------:R0:W-:Y:S04]  /*562a0*/  STS.U16 [R67+UR76+0x23100], R69 ;  /* 0x0231004543007988 */ /* 0x0001e8000800044c */
[----:B------:R1:W-:Y:S04]  /*562b0*/  STS.U16 [R67+UR76+0x33500], R81 ;  /* 0x0335005143007988 */ /* 0x0003e8000800044c */
[----:B------:R1:W-:Y:S04]  /*562c0*/  STS.U16 [R67+UR76+0x23500], R83 ;  /* 0x0235005343007988 */ /* 0x0003e8000800044c */
[----:B0-----:R-:W2:Y:S04]  /*562d0*/  LDL.LU R69, [R1+0x1ef0] ;  /* 0x001ef00001457983 */ /* 0x001ea80000300800 */
[----:B-1----:R-:W2:Y:S04]  /*562e0*/  LDL.LU R81, [R1+0x1ee4] ;  /* 0x001ee40001517983 */ /* 0x002ea80000300800 */
[----:B------:R0:W-:Y:S04]  /*562f0*/  STS.U16 [R67+UR76+0x33900], R80 ;  /* 0x0339005043007988 */ /* 0x0001e8000800044c */
[----:B------:R-:W2:Y:S04]  /*56300*/  LDL.LU R83, [R1+0x1ee8] ;  /* 0x001ee80001537983 */ /* 0x000ea80000300800 */
[----:B------:R1:W-:Y:S04]  /*56310*/  STS.U16 [R67+UR76+0x23900], R79 ;  /* 0x0239004f43007988 */ /* 0x0003e8000800044c */
[----:B0-----:R-:W2:Y:S04]  /*56320*/  LDL.LU R80, [R1+0x1edc] ;  /* 0x001edc0001507983 */ /* 0x001ea80000300800 */
[----:B-1----:R-:W2:Y:S04]  /*56330*/  LDL.LU R79, [R1+0x1ee0] ;  /* 0x001ee000014f7983 */ /* 0x002ea80000300800 */
[----:B----4-:R0:W-:Y:S04]  /*56340*/  STS.U16 [R67+UR76+0x33d00], R77 ;  /* 0x033d004d43007988 */ /* 0x0101e8000800044c */
[----:B0-----:R-:W4:Y:S04]  /*56350*/  LDL.LU R77, [R1+0x1ed4] ;  /* 0x001ed400014d7983 */ /* 0x001f280000300800 */
        /* <DEDUP_REMOVED lines=10> */
[----:B------:R0:W-:Y:S04]  /*56400*/  STS.U16 [R67+UR76+0x25100], R78 ;  /* 0x0251004e43007988 */ /* 0x0001e8000800044c */
[----:B------:R-:W-:Y:S04]  /*56410*/  STS.U16 [R67+UR76+0x35500], R48 ;  /* 0x0355003043007988 */ /* 0x000fe8000800044c */
[----:B------:R-:W-:Y:S04]  /*56420*/  STS.U16 [R67+UR76+0x25500], R61 ;  /* 0x0255003d43007988 */ /* 0x000fe8000800044c */
[----:B------:R-:W-:Y:S04]  /*56430*/  STS.U16 [R67+UR76+0x35900], R63 ;  /* 0x0359003f43007988 */ /* 0x000fe8000800044c */
[----:B------:R1:W-:Y:S04]  /*56440*/  STS.U16 [R67+UR76+0x25900], R72 ;  /* 0x0259004843007988 */ /* 0x0003e8000800044c */
[----:B--2---:R2:W-:Y:S04]  /*56450*/  STS.U16 [R67+UR76+0x35d00], R73 ;  /* 0x035d004943007988 */ /* 0x0045e8000800044c */
[----:B0-----:R-:W3:Y:S04]  /*56460*/  LDL.LU R78, [R1+0x1ed8] ;  /* 0x001ed800014e7983 */ /* 0x001ee80000300800 */
[----:B-1----:R-:W3:Y:S04]  /*56470*/  LDL R72, [R1+0x1ec4] ;  /* 0x001ec40001487983 */ /* 0x002ee80000100800 */
[----:B--2---:R-:W2:Y:S01]  /*56480*/  LDL.LU R73, [R1+0x1ed0] ;  /* 0x001ed00001497983 */ /* 0x004ea20000300800 */
[----:B------:R-:W-:-:S03]  /*56490*/  PRMT R92, RZ, 0x7610, R92 ;  /* 0x00007610ff5c7816 */ /* 0x000fc6000000005c */
[----:B------:R-:W2:Y:S04]  /*564a0*/  LDL R65, [R1+0x1ec0] ;  /* 0x001ec00001417983 */ /* 0x000ea80000100800 */
[----:B------:R-:W2:Y:S04]  /*564b0*/  LDL R64, [R1+0x1eb4] ;  /* 0x001eb40001407983 */ /* 0x000ea80000100800 */
[----:B------:R0:W-:Y:S04]  /*564c0*/  STS.U16 [R67+UR76+0x25d00], R89 ;  /* 0x025d005943007988 */ /* 0x0001e8000800044c */
[----:B------:R-:W2:Y:S04]  /*564d0*/  LDL R75, [R1+0x1eb8] ;  /* 0x001eb800014b7983 */ /* 0x000ea80000100800 */
[----:B------:R-:W2:Y:S04]  /*564e0*/  @P0 LDG.E.U16 R92, desc[UR6][R30.64] ;  /* 0x000000061e5c0981 */ /* 0x000ea8000c1e1500 */
[----:B0-----:R-:W2:Y:S04]  /*564f0*/  LDL R89, [R1+0x1ebc] ;  /* 0x001ebc0001597983 */ /* 0x001ea80000100800 */
[----:B------:R-:W2:Y:S04]  /*56500*/  LDL.LU R66, [R1+0x234c] ;  /* 0x00234c0001427983 */ /* 0x000ea80000300800 */
[----:B------:R-:W2:Y:S04]  /*56510*/  LDL.LU R76, [R1+0x2358] ;  /* 0x00235800014c7983 */ /* 0x000ea80000300800 */
[----:B------:R-:W2:Y:S04]  /*56520*/  LDL.LU R86, [R1+0x2354] ;  /* 0x0023540001567983 */ /* 0x000ea80000300800 */
[----:B------:R0:W-:Y:S04]  /*56530*/  STS.U16 [R67+UR76+0x36100], R68 ;  /* 0x0361004443007988 */ /* 0x0001e8000800044c */
[----:B------:R-:W2:Y:S04]  /*56540*/  LDL.LU R87, [R1+0x2360] ;  /* 0x0023600001577983 */ /* 0x000ea80000300800 */
[----:B------:R-:W-:Y:S04]  /*56550*/  STS.U16 [R67+UR76+0x26100], R69 ;  /* 0x0261004543007988 */ /* 0x000fe8000800044c */
[----:B------:R-:W2:Y:S04]  /*56560*/  LDL.LU R51, [R1+0x235c] ;  /* 0x00235c0001337983 */ /* 0x000ea80000300800 */
[----:B------:R-:W-:Y:S04]  /*56570*/  STS.U16 [R67+UR76+0x36500], R81 ;  /* 0x0365005143007988 */ /* 0x000fe8000800044c */
[----:B------:R-:W2:Y:S04]  /*56580*/  LDL.LU R60, [R1+0x2368] ;  /* 0x00236800013c7983 */ /* 0x000ea80000300800 */
[----:B------:R-:W-:Y:S04]  /*56590*/  STS.U16 [R67+UR76+0x26500], R83 ;  /* 0x0265005343007988 */ /* 0x000fe8000800044c */
[----:B------:R-:W2:Y:S04]  /*565a0*/  LDL.LU R48, [R1+0x2364] ;  /* 0x0023640001307983 */ /* 0x000ea80000300800 */
[----:B------:R-:W2:Y:S04]  /*565b0*/  LDL.LU R61, [R1+0x2370] ;  /* 0x00237000013d7983 */ /* 0x000ea80000300800 */
[----:B------:R-:W2:Y:S04]  /*565c0*/  LDL.LU R63, [R1+0x236c] ;  /* 0x00236c00013f7983 */ /* 0x000ea80000300800 */
[----:B0-----:R-:W2:Y:S04]  /*565d0*/  LDL.LU R68, [R1+0x2378] ;  /* 0x0023780001447983 */ /* 0x001ea80000300800 */
[----:B------:R-:W-:Y:S04]  /*565e0*/  STS.U16 [R67+UR76+0x36900], R80 ;  /* 0x0369005043007988 */ /* 0x000fe8000800044c */
[----:B------:R-:W-:Y:S04]  /*565f0*/  STS.U16 [R67+UR76+0x26900], R79 ;  /* 0x0269004f43007988 */ /* 0x000fe8000800044c */
[----:B----4-:R0:W-:Y:S04]  /*56600*/  STS.U16 [R67+UR76+0x36d00], R77 ;  /* 0x036d004d43007988 */ /* 0x0101e8000800044c */
[----:B0-----:R-:W4:Y:S04]  /*56610*/  LDL.LU R77, [R1+0x2374] ;  /* 0x00237400014d7983 */ /* 0x001f280000300800 */
[----:B------:R-:W4:Y:S04]  /*56620*/  LDL.LU R69, [R1+0x2380] ;  /* 0x0023800001457983 */ /* 0x000f280000300800 */
[----:B------:R-:W4:Y:S04]  /*56630*/  LDL.LU R81, [R1+0x237c] ;  /* 0x00237c0001517983 */ /* 0x000f280000300800 */
[----:B------:R-:W4:Y:S04]  /*56640*/  LDL.LU R83, [R1+0x2388] ;  /* 0x0023880001537983 */ /* 0x000f280000300800 */
[----:B------:R-:W4:Y:S04]  /*56650*/  LDL.LU R80, [R1+0x2384] ;  /* 0x0023840001507983 */ /* 0x000f280000300800 */
[----:B------:R-:W4:Y:S04]  /*56660*/  LDL.LU R79, [R1+0x2390] ;  /* 0x00239000014f7983 */ /* 0x000f280000300800 */
[----:B---3--:R0:W-:Y:S04]  /*56670*/  STS.U16 [R67+UR76+0x26d00], R78 ;  /* 0x026d004e43007988 */ /* 0x0081e8000800044c */
[----:B------:R1:W-:Y:S04]  /*56680*/  STS.U16 [R67+UR76+0x37100], R72 ;  /* 0x0371004843007988 */ /* 0x0003e8000800044c */
[----:B--2---:R2:W-:Y:S04]  /*56690*/  STS.U16 [R67+UR76+0x27100], R73 ;  /* 0x0271004943007988 */ /* 0x0045e8000800044c */
[----:B0-----:R-:W3:Y:S04]  /*566a0*/  LDL.LU R78, [R1+0x238c] ;  /* 0x00238c00014e7983 */ /* 0x001ee80000300800 */
[----:B-1----:R-:W3:Y:S04]  /*566b0*/  LDL.LU R72, [R1+0x2398] ;  /* 0x0023980001487983 */ /* 0x002ee80000300800 */
[----:B--2---:R-:W2:Y:S04]  /*566c0*/  LDL.LU R73, [R1+0x2394] ;  /* 0x0023940001497983 */ /* 0x004ea80000300800 */
[----:B------:R0:W-:Y:S04]  /*566d0*/  STS.U16 [R67+UR76+0x37500], R89 ;  /* 0x0375005943007988 */ /* 0x0001e8000800044c */
[----:B0-----:R-:W2:Y:S01]  /*566e0*/  LDL.LU R89, [R1+0x2350] ;  /* 0x0023500001597983 */ /* 0x001ea20000300800 */
[----:B------:R-:W-:-:S03]  /*566f0*/  PRMT R74, RZ, 0x7610, R74 ;  /* 0x00007610ff4a7816 */ /* 0x000fc6000000004a */
[----:B------:R0:W-:Y:S04]  /*56700*/  STS.U16 [R67+UR76+0x27500], R65 ;  /* 0x0275004143007988 */ /* 0x0001e8000800044c */
[----:B------:R1:W-:Y:S04]  /*56710*/  STS.U16 [R67+UR76+0x37900], R64 ;  /* 0x0379004043007988 */ /* 0x0003e8000800044c */
[----:B------:R0:W-:Y:S04]  /*56720*/  STS.U16 [R67+UR76+0x27900], R75 ;  /* 0x0279004b43007988 */ /* 0x0001e8000800044c */
[----:B------:R0:W2:Y:S04]  /*56730*/  @P4 LDG.E.U16 R74, desc[UR6][R54.64] ;  /* 0x00000006364a4981 */ /* 0x0000a8000c1e1500 */
[----:B------:R-:W-:Y:S04]  /*56740*/  STS.U16 [R67+UR76+0x27d00], R93 ;  /* 0x027d005d43007988 */ /* 0x000fe8000800044c */
[----:B------:R1:W-:Y:S01]  /*56750*/  STS.U16 [R67+UR76+0x37d00], R92 ;  /* 0x037d005c43007988 */ /* 0x0003e2000800044c */
[----:B0-----:R-:W-:-:S03]  /*56760*/  LOP3.LUT R54, R2, 0x30, RZ, 0x3c, !PT ;  /* 0x0000003002367812 */ /* 0x001fc600078e3cff */
        /* <DEDUP_REMOVED lines=14> */
[----:B------:R-:W2:Y:S04]  /*56850*/  LDL.LU R59, [R1+0x2314] ;  /* 0x00231400013b7983 */ /* 0x000ea80000300800 */
[----:B------:R-:W2:Y:S04]  /*56860*/  LDL.LU R58, [R1+0x2320] ;  /* 0x00232000013a7983 */ /* 0x000ea80000300800 */
[----:B------:R-:W2:Y:S04]  /*56870*/  LDL.LU R85, [R1+0x231c] ;  /* 0x00231c0001557983 */ /* 0x000ea80000300800 */
[----:B------:R-:W2:Y:S04]  /*56880*/  LDL.LU R65, [R1+0x2328] ;  /* 0x0023280001417983 */ /* 0x000ea80000300800 */
[----:B-1----:R-:W2:Y:S04]  /*56890*/  LDL.LU R64, [R1+0x2324] ;  /* 0x0023240001407983 */ /* 0x002ea80000300800 */
[----:B------:R-:W2:Y:S04]  /*568a0*/  LDL.LU R75, [R1+0x2330] ;  /* 0x00233000014b7983 */ /* 0x000ea80000300800 */
[----:B------:R-:W2:Y:S04]  /*568b0*/  LDL.LU R67, [R1+0x232c] ;  /* 0x00232c0001437983 */ /* 0x000ea80000300800 */
[----:B0-----:R-:W2:Y:S04]  /*568c0*/  LDL.LU R66, [R1+0x2338] ;  /* 0x0023380001427983 */ /* 0x001ea80000300800 */
[----:B------:R-:W2:Y:S04]  /*568d0*/  LDL.LU R76, [R1+0x2334] ;  /* 0x00233400014c7983 */ /* 0x000ea80000300800 */
[----:B------:R-:W2:Y:S04]  /*568e0*/  LDL.LU R86, [R1+0x2340] ;  /* 0x0023400001567983 */ /* 0x000ea80000300800 */
[----:B------:R-:W2:Y:S04]  /*568f0*/  LDL.LU R87, [R1+0x233c] ;  /* 0x00233c0001577983 */ /* 0x000ea80000300800 */
[----:B------:R-:W2:Y:S04]  /*56900*/  LDL.LU R51, [R1+0x2348] ;  /* 0x0023480001337983 */ /* 0x000ea80000300800 */
[----:B------:R-:W2:Y:S04]  /*56910*/  LDL.LU R60, [R1+0x2344] ;  /* 0x00234400013c7983 */ /* 0x000ea80000300800 */
[----:B------:R-:W2:Y:S04]  /*56920*/  LDL.LU R48, [R1+0x2308] ;  /* 0x0023080001307983 */ /* 0x000ea80000300800 */
[----:B------:R-:W2:Y:S01]  /*56930*/  LDL.LU R61, [R1+0x22c0] ;  /* 0x0022c000013d7983 */ /* 0x000ea20000300800 */
[----:B------:R-:W-:-:S02]  /*56940*/  PRMT R43, RZ, 0x7610, R43 ;  /* 0x00007610ff2b7816 */ /* 0x000fc4000000002b */
[----:B------:R-:W-:Y:S02]  /*56950*/  PRMT R70, RZ, 0x7610, R70 ;  /* 0x00007610ff467816 */ /* 0x000fe40000000046 */
[----:B------:R-:W-:Y:S02]  /*56960*/  PRMT R37, RZ, 0x7610, R37 ;  /* 0x00007610ff257816 */ /* 0x000fe40000000025 */
[----:B------:R-:W-:Y:S02]  /*56970*/  PRMT R20, RZ, 0x7610, R20 ;  /* 0x00007610ff147816 */ /* 0x000fe40000000014 */
[----:B------:R-:W-:Y:S02]  /*56980*/  PRMT R31, RZ, 0x7610, R31 ;  /* 0x00007610ff1f7816 */ /* 0x000fe4000000001f */
[----:B------:R-:W-:Y:S02]  /*56990*/  PRMT R50, RZ, 0x7610, R50 ;  /* 0x00007610ff327816 */ /* 0x000fe40000000032 */
[----:B------:R-:W-:-:S02]  /*569a0*/  PRMT R15, RZ, 0x7610, R15 ;  /* 0x00007610ff0f7816 */ /* 0x000fc4000000000f */
[----:B------:R-:W-:Y:S02]  /*569b0*/  PRMT R8, RZ, 0x7610, R8 ;  /* 0x00007610ff087816 */ /* 0x000fe40000000008 */
[----:B------:R-:W-:Y:S01]  /*569c0*/  PRMT R9, RZ, 0x7610, R9 ;  /* 0x00007610ff097816 */ /* 0x000fe20000000009 */
[----:B------:R-:W2:Y:S04]  /*569d0*/  LDL.LU R63, [R1+0x22c4] ;  /* 0x0022c400013f7983 */ /* 0x000ea80000300800 */
[----:B------:R-:W2:Y:S04]  /*569e0*/  LDL.LU R68, [R1+0x22c8] ;  /* 0x0022c80001447983 */ /* 0x000ea80000300800 */
        /* <DEDUP_REMOVED lines=9> */
[----:B----4-:R0:W-:Y:S02]  /*56a80*/  STS.U16 [R54+UR76+0x11180], R77 ;  /* 0x0111804d36007988 */ /* 0x0101e4000800044c */
[----:B0-----:R-:W0:Y:S02]  /*56a90*/  LDC R77, c[0x0][0x3a0] ;  /* 0x0000e800ff4d7b82 */ /* 0x001e240000000800 */
[----:B------:R1:W-:Y:S04]  /*56aa0*/  STS.U16 [R54+UR76+0xd80], R69 ;  /* 0x000d804536007988 */ /* 0x0003e8000800044c */
[----:B------:R4:W-:Y:S04]  /*56ab0*/  STS.U16 [R54+UR76+0x10d80], R81 ;  /* 0x010d805136007988 */ /* 0x0009e8000800044c */
[----:B------:R1:W-:Y:S04]  /*56ac0*/  STS.U16 [R54+UR76+0x980], R83 ;  /* 0x0009805336007988 */ /* 0x0003e8000800044c */
[----:B------:R4:W-:Y:S04]  /*56ad0*/  STS.U16 [R54+UR76+0x10980], R80 ;  /* 0x0109805036007988 */ /* 0x0009e8000800044c */
[----:B------:R0:W-:Y:S04]  /*56ae0*/  STS.U16 [R54+UR76+0x580], R79 ;  /* 0x0005804f36007988 */ /* 0x0001e8000800044c */
[----:B-1----:R-:W2:Y:S04]  /*56af0*/  LDL.LU R69, [R1+0x22cc] ;  /* 0x0022cc0001457983 */ /* 0x002ea80000300800 */
[----:B----4-:R-:W4:Y:S04]  /*56b00*/  LDL.LU R81, [R1+0x22d0] ;  /* 0x0022d00001517983 */ /* 0x010f280000300800 */
[----:B------:R-:W4:Y:S04]  /*56b10*/  LDL.LU R83, [R1+0x22d4] ;  /* 0x0022d40001537983 */ /* 0x000f280000300800 */
[----:B------:R-:W4:Y:S04]  /*56b20*/  LDL.LU R80, [R1+0x22d8] ;  /* 0x0022d80001507983 */ /* 0x000f280000300800 */
[----:B---3--:R1:W-:Y:S04]  /*56b30*/  STS.U16 [R54+UR76+0x10580], R78 ;  /* 0x0105804e36007988 */ /* 0x0083e8000800044c */
[----:B0-----:R-:W3:Y:S01]  /*56b40*/  LDL.LU R79, [R1+0x22dc] ;  /* 0x0022dc00014f7983 */ /* 0x001ee20000300800 */
[----:B------:R-:W-:-:S03]  /*56b50*/  VIADD R77, R77, 0xff ;  /* 0x000000ff4d4d7836 */ /* 0x000fc60000000000 */
[----:B-1----:R-:W3:Y:S02]  /*56b60*/  LDL.LU R78, [R1+0x22e0] ;  /* 0x0022e000014e7983 */ /* 0x002ee40000300800 */
[----:B------:R-:W-:Y:S02]  /*56b70*/  SHF.R.S32.HI R92, RZ, 0x1f, R77 ;  /* 0x0000001fff5c7819 */ /* 0x000fe4000001144d */
[C---:B------:R-:W-:Y:S02]  /*56b80*/  ISETP.GE.AND P0, PT, R77.reuse, 0x100, PT ;  /* 0x000001004d00780c */ /* 0x040fe40003f06270 */
[----:B------:R-:W-:Y:S01]  /*56b90*/  ISETP.LT.OR P3, PT, R77, 0x100, P5 ;  /* 0x000001004d00780c */ /* 0x000fe20002f61670 */
[----:B------:R0:W-:Y:S01]  /*56ba0*/  STS.U16 [R54+UR76+0x180], R72 ;  /* 0x0001804836007988 */ /* 0x0001e2000800044c */
[----:B------:R-:W-:-:S03]  /*56bb0*/  LEA.HI R92, R92, R77, RZ, 0x8 ;  /* 0x0000004d5c5c7211 */ /* 0x000fc600078f40ff */
[----:B------:R-:W3:Y:S04]  /*56bc0*/  LDL.LU R77, [R1+0x22e4] ;  /* 0x0022e400014d7983 */ /* 0x000ee80000300800 */
[----:B--2---:R1:W-:Y:S04]  /*56bd0*/  STS.U16 [R54+UR76+0x10180], R73 ;  /* 0x0101804936007988 */ /* 0x0043e8000800044c */
[----:B------:R2:W-:Y:S04]  /*56be0*/  STS.U16 [R54+UR76+0x2580], R89 ;  /* 0x0025805936007988 */ /* 0x0005e8000800044c */
[----:B0-----:R-:W3:Y:S04]  /*56bf0*/  LDL.LU R72, [R1+0x22e8] ;  /* 0x0022e80001487983 */ /* 0x001ee80000300800 */
[----:B-1----:R-:W3:Y:S04]  /*56c00*/  LDL.LU R73, [R1+0x22ec] ;  /* 0x0022ec0001497983 */ /* 0x002ee80000300800 */
[----:B--2---:R-:W2:Y:S04]  /*56c10*/  LDL.LU R89, [R1+0x22f0] ;  /* 0x0022f00001597983 */ /* 0x004ea80000300800 */
[----:B------:R0:W-:Y:S04]  /*56c20*/  STS.U16 [R54+UR76+0x14980], R55 ;  /* 0x0149803736007988 */ /* 0x0001e8000800044c */
[----:B------:R1:W-:Y:S04]  /*56c30*/  STS.U16 [R54+UR76+0x4580], R57 ;  /* 0x0045803936007988 */ /* 0x0003e8000800044c */
[----:B------:R1:W-:Y:S04]  /*56c40*/  STS.U16 [R54+UR76+0x14580], R56 ;  /* 0x0145803836007988 */ /* 0x0003e8000800044c */
[----:B------:R1:W-:Y:S04]  /*56c50*/  STS.U16 [R54+UR76+0x4180], R84 ;  /* 0x0041805436007988 */ /* 0x0003e8000800044c */
[----:B0-----:R-:W2:Y:S04]  /*56c60*/  LDL.LU R55, [R1+0x22f4] ;  /* 0x0022f40001377983 */ /* 0x001ea80000300800 */
[----:B-1----:R-:W2:Y:S04]  /*56c70*/  LDL.LU R57, [R1+0x22f8] ;  /* 0x0022f80001397983 */ /* 0x002ea80000300800 */
        /* <DEDUP_REMOVED lines=37> */
[----:B----4-:R1:W-:Y:S04]  /*56ed0*/  STS.U16 [R54+UR76+0x6580], R81 ;  /* 0x0065805136007988 */ /* 0x0103e8000800044c */
[----:B------:R4:W-:Y:S04]  /*56ee0*/  STS.U16 [R54+UR76+0x16180], R83 ;  /* 0x0161805336007988 */ /* 0x0009e8000800044c */
[----:B------:R0:W-:Y:S04]  /*56ef0*/  STS.U16 [R54+UR76+0x6180], R80 ;  /* 0x0061805036007988 */ /* 0x0001e8000800044c */
[----:B---3--:R3:W-:Y:S04]  /*56f00*/  STS.U16 [R54+UR76+0x15d80], R79 ;  /* 0x015d804f36007988 */ /* 0x0087e8000800044c */
[----:B0-----:R-:W2:Y:S04]  /*56f10*/  LDL.LU R69, [R1+0x2274] ;  /* 0x0022740001457983 */ /* 0x001ea80000300800 */
[----:B-1----:R-:W2:Y:S04]  /*56f20*/  LDL.LU R81, [R1+0x2278] ;  /* 0x0022780001517983 */ /* 0x002ea80000300800 */
[----:B----4-:R-:W4:Y:S04]  /*56f30*/  LDL.LU R83, [R1+0x226c] ;  /* 0x00226c0001537983 */ /* 0x010f280000300800 */
[----:B------:R-:W4:Y:S04]  /*56f40*/  LDL.LU R80, [R1+0x2270] ;  /* 0x0022700001507983 */ /* 0x000f280000300800 */
[----:B------:R0:W-:Y:S04]  /*56f50*/  STS.U16 [R54+UR76+0x5d80], R78 ;  /* 0x005d804e36007988 */ /* 0x0001e8000800044c */
[----:B---3--:R-:W3:Y:S04]  /*56f60*/  LDL.LU R79, [R1+0x2264] ;  /* 0x00226400014f7983 */ /* 0x008ee80000300800 */
[----:B------:R1:W-:Y:S04]  /*56f70*/  STS.U16 [R54+UR76+0x15980], R77 ;  /* 0x0159804d36007988 */ /* 0x0003e8000800044c */
[----:B0-----:R-:W3:Y:S04]  /*56f80*/  LDL.LU R78, [R1+0x2268] ;  /* 0x00226800014e7983 */ /* 0x001ee80000300800 */
[----:B------:R0:W-:Y:S04]  /*56f90*/  STS.U16 [R54+UR76+0x5980], R72 ;  /* 0x0059804836007988 */ /* 0x0001e8000800044c */
[----:B-1----:R-:W3:Y:S04]  /*56fa0*/  LDL.LU R77, [R1+0x225c] ;  /* 0x00225c00014d7983 */ /* 0x002ee80000300800 */
[----:B------:R1:W-:Y:S04]  /*56fb0*/  STS.U16 [R54+UR76+0x15580], R73 ;  /* 0x0155804936007988 */ /* 0x0003e8000800044c */
[----:B--2---:R2:W-:Y:S04]  /*56fc0*/  STS.U16 [R54+UR76+0x5580], R89 ;  /* 0x0055805936007988 */ /* 0x0045e8000800044c */
[----:B0-----:R-:W3:Y:S04]  /*56fd0*/  LDL.LU R72, [R1+0x2260] ;  /* 0x0022600001487983 */ /* 0x001ee80000300800 */
[----:B-1----:R-:W3:Y:S04]  /*56fe0*/  LDL.LU R73, [R1+0x2254] ;  /* 0x0022540001497983 */ /* 0x002ee80000300800 */
[----:B--2---:R-:W2:Y:S04]  /*56ff0*/  LDL.LU R89, [R1+0x2258] ;  /* 0x0022580001597983 */ /* 0x004ea80000300800 */
        /* <DEDUP_REMOVED lines=24> */
[----:B------:R-:W-:Y:S04]  /*57180*/  STS.U16 [R54+UR76+0x21580], R80 ;  /* 0x0215805036007988 */ /* 0x000fe8000800044c */
[----:B---3--:R-:W-:Y:S04]  /*57190*/  STS.U16 [R54+UR76+0x31980], R79 ;  /* 0x0319804f36007988 */ /* 0x008fe8000800044c */
[----:B------:R-:W-:Y:S04]  /*571a0*/  STS.U16 [R54+UR76+0x21980], R78 ;  /* 0x0219804e36007988 */ /* 0x000fe8000800044c */
[----:B------:R-:W-:Y:S04]  /*571b0*/  STS.U16 [R54+UR76+0x31d80], R77 ;  /* 0x031d804d36007988 */ /* 0x000fe8000800044c */
[----:B------:R0:W-:Y:S04]  /*571c0*/  STS.U16 [R54+UR76+0x21d80], R72 ;  /* 0x021d804836007988 */ /* 0x0001e8000800044c */
[----:B------:R1:W-:Y:S04]  /*571d0*/  STS.U16 [R54+UR76+0x32180], R73 ;  /* 0x0321804936007988 */ /* 0x0003e8000800044c */
[----:B--2---:R2:W-:Y:S04]  /*571e0*/  STS.U16 [R54+UR76+0x22180], R89 ;  /* 0x0221805936007988 */ /* 0x0045e8000800044c */
[----:B0-----:R-:W3:Y:S04]  /*571f0*/  LDL.LU R72, [R1+0x224c] ;  /* 0x00224c0001487983 */ /* 0x001ee80000300800 */
[----:B-1----:R-:W4:Y:S04]  /*57200*/  LDL.LU R73, [R1+0x2250] ;  /* 0x0022500001497983 */ /* 0x002f280000300800 */
        /* <DEDUP_REMOVED lines=29> */
[----:B---3--:R0:W-:Y:S04]  /*573e0*/  STS.U16 [R54+UR76+0x32580], R72 ;  /* 0x0325804836007988 */ /* 0x0081e8000800044c */
[----:B----4-:R1:W-:Y:S04]  /*573f0*/  STS.U16 [R54+UR76+0x22580], R73 ;  /* 0x0225804936007988 */ /* 0x0103e8000800044c */
[----:B--2---:R2:W-:Y:S04]  /*57400*/  STS.U16 [R54+UR76+0x32980], R89 ;  /* 0x0329805936007988 */ /* 0x0045e8000800044c */
[----:B------:R-:W-:Y:S04]  /*57410*/  STS.U16 [R54+UR76+0x22980], R55 ;  /* 0x0229803736007988 */ /* 0x000fe8000800044c */
[----:B------:R-:W-:Y:S04]  /*57420*/  STS.U16 [R54+UR76+0x32d80], R57 ;  /* 0x032d803936007988 */ /* 0x000fe8000800044c */
[----:B------:R3:W-:Y:S04]  /*57430*/  STS.U16 [R54+UR76+0x22d80], R56 ;  /* 0x022d803836007988 */ /* 0x0007e8000800044c */
[----:B------:R4:W-:Y:S04]  /*57440*/  STS.U16 [R54+UR76+0x33180], R84 ;  /* 0x0331805436007988 */ /* 0x0009e8000800044c */
[----:B------:R1:W-:Y:S04]  /*57450*/  STS.U16 [R54+UR76+0x23180], R59 ;  /* 0x0231803b36007988 */ /* 0x0003e8000800044c */
[----:B------:R1:W-:Y:S04]  /*57460*/  STS.U16 [R54+UR76+0x33580], R58 ;  /* 0x0335803a36007988 */ /* 0x0003e8000800044c */
[----:B0-----:R-:W2:Y:S04]  /*57470*/  LDL.LU R72, [R1+0x42b8] ;  /* 0x0042b80001487983 */ /* 0x001ea80000300800 */
[----:B------:R0:W-:Y:S04]  /*57480*/  STS.U16 [R54+UR76+0x23580], R85 ;  /* 0x0235805536007988 */ /* 0x0001e8000800044c */
[----:B-1----:R-:W2:Y:S04]  /*57490*/  LDL.LU R73, [R1+0x42b4] ;  /* 0x0042b40001497983 */ /* 0x002ea80000300800 */
[----:B------:R1:W-:Y:S04]  /*574a0*/  STS.U16 [R54+UR76+0x33980], R65 ;  /* 0x0339804136007988 */ /* 0x0003e8000800044c */
[----:B--2---:R-:W2:Y:S04]  /*574b0*/  LDL.LU R89, [R1+0x42b0] ;  /* 0x0042b00001597983 */ /* 0x004ea80000300800 */
[----:B------:R0:W-:Y:S04]  /*574c0*/  STS.U16 [R54+UR76+0x23980], R64 ;  /* 0x0239804036007988 */ /* 0x0001e8000800044c */
[----:B------:R-:W-:Y:S04]  /*574d0*/  STS.U16 [R54+UR76+0x33d80], R75 ;  /* 0x033d804b36007988 */ /* 0x000fe8000800044c */
[----:B------:R-:W-:Y:S04]  /*574e0*/  STS.U16 [R54+UR76+0x23d80], R67 ;  /* 0x023d804336007988 */ /* 0x000fe8000800044c */
[----:B------:R-:W-:Y:S04]  /*574f0*/  STS.U16 [R54+UR76+0x34180], R66 ;  /* 0x0341804236007988 */ /* 0x000fe8000800044c */
[----:B---3--:R-:W3:Y:S04]  /*57500*/  LDL.LU R56, [R1+0x1f18] ;  /* 0x001f180001387983 */ /* 0x008ee80000300800 */
[----:B------:R-:W-:Y:S04]  /*57510*/  STS.U16 [R54+UR76+0x24180], R76 ;  /* 0x0241804c36007988 */ /* 0x000fe8000800044c */
[----:B----4-:R-:W4:Y:S04]  /*57520*/  LDL.LU R84, [R1+0x1f14] ;  /* 0x001f140001547983 */ /* 0x010f280000300800 */
[----:B------:R-:W-:Y:S04]  /*57530*/  STS.U16 [R54+UR76+0x34580], R86 ;  /* 0x0345805636007988 */ /* 0x000fe8000800044c */
[----:B------:R-:W4:Y:S04]  /*57540*/  LDL.LU R59, [R1+0x1f10] ;  /* 0x001f1000013b7983 */ /* 0x000f280000300800 */
[----:B------:R-:W-:Y:S04]  /*57550*/  STS.U16 [R54+UR76+0x24580], R87 ;  /* 0x0245805736007988 */ /* 0x000fe8000800044c */
[----:B------:R-:W4:Y:S04]  /*57560*/  LDL.LU R58, [R1+0x1f0c] ;  /* 0x001f0c00013a7983 */ /* 0x000f280000300800 */
[----:B------:R-:W-:Y:S04]  /*57570*/  STS.U16 [R54+UR76+0x34980], R51 ;  /* 0x0349803336007988 */ /* 0x000fe8000800044c */
[----:B0-----:R-:W4:Y:S04]  /*57580*/  LDL.LU R85, [R1+0x1f08] ;  /* 0x001f080001557983 */ /* 0x001f280000300800 */
[----:B------:R-:W-:Y:S04]  /*57590*/  STS.U16 [R54+UR76+0x24980], R60 ;  /* 0x0249803c36007988 */ /* 0x000fe8000800044c */
[----:B-1----:R-:W4:Y:S04]  /*575a0*/  LDL.LU R65, [R1+0x1f04] ;  /* 0x001f040001417983 */ /* 0x002f280000300800 */
[----:B------:R0:W-:Y:S04]  /*575b0*/  STS.U16 [R54+UR76+0x34d80], R48 ;  /* 0x034d803036007988 */ /* 0x0001e8000800044c */
[----:B------:R-:W4:Y:S04]  /*575c0*/  LDL.LU R64, [R1+0x1f00] ;  /* 0x001f000001407983 */ /* 0x000f280000300800 */
        /* <DEDUP_REMOVED lines=8> */
[----:B------:R0:W-:Y:S04]  /*57650*/  STS.U16 [R54+UR76+0x24d80], R61 ;  /* 0x024d803d36007988 */ /* 0x0001e8000800044c */
[----:B------:R-:W4:Y:S04]  /*57660*/  LDL.LU R60, [R1+0x2510] ;  /* 0x00251000013c7983 */ /* 0x000f280000300800 */
[----:B------:R1:W-:Y:S04]  /*57670*/  STS.U16 [R54+UR76+0x35180], R63 ;  /* 0x0351803f36007988 */ /* 0x0003e8000800044c */
[----:B------:R1:W-:Y:S04]  /*57680*/  STS.U16 [R54+UR76+0x25180], R68 ;  /* 0x0251804436007988 */ /* 0x0003e8000800044c */
[----:B------:R1:W-:Y:S04]  /*57690*/  STS.U16 [R54+UR76+0x35580], R69 ;  /* 0x0355804536007988 */ /* 0x0003e8000800044c */
[----:B0-----:R-:W4:Y:S04]  /*576a0*/  LDL.LU R61, [R1+0x251c] ;  /* 0x00251c00013d7983 */ /* 0x001f280000300800 */
[----:B-1----:R-:W4:Y:S04]  /*576b0*/  LDL.LU R63, [R1+0x2518] ;  /* 0x00251800013f7983 */ /* 0x002f280000300800 */
[----:B------:R-:W4:Y:S04]  /*576c0*/  LDL.LU R68, [R1+0x2524] ;  /* 0x0025240001447983 */ /* 0x000f280000300800 */
[----:B------:R-:W4:Y:S04]  /*576d0*/  LDL.LU R69, [R1+0x2520] ;  /* 0x0025200001457983 */ /* 0x000f280000300800 */
[----:B------:R0:W-:Y:S04]  /*576e0*/  STS.U16 [R54+UR76+0x25580], R81 ;  /* 0x0255805136007988 */ /* 0x0001e8000800044c */
[----:B------:R1:W-:Y:S04]  /*576f0*/  STS.U16 [R54+UR76+0x35980], R83 ;  /* 0x0359805336007988 */ /* 0x0003e8000800044c */
[----:B------:R0:W-:Y:S04]  /*57700*/  STS.U16 [R54+UR76+0x25980], R80 ;  /* 0x0259805036007988 */ /* 0x0001e8000800044c */
[----:B------:R0:W-:Y:S04]  /*57710*/  STS.U16 [R54+UR76+0x35d80], R79 ;  /* 0x035d804f36007988 */ /* 0x0001e8000800044c */
[----:B------:R1:W-:Y:S04]  /*57720*/  STS.U16 [R54+UR76+0x25d80], R78 ;  /* 0x025d804e36007988 */ /* 0x0003e8000800044c */
[----:B------:R1:W-:Y:S04]  /*57730*/  STS.U16 [R54+UR76+0x26180], R77 ;  /* 0x0261804d36007988 */ /* 0x0003e8000800044c */
[----:B0-----:R-:W4:Y:S04]  /*57740*/  LDL.LU R81, [R1+0x252c] ;  /* 0x00252c0001517983 */ /* 0x001f280000300800 */
[----:B-1----:R-:W4:Y:S04]  /*57750*/  LDL.LU R83, [R1+0x2528] ;  /* 0x0025280001537983 */ /* 0x002f280000300800 */
[----:B------:R-:W4:Y:S04]  /*57760*/  LDL.LU R80, [R1+0x2534] ;  /* 0x0025340001507983 */ /* 0x000f280000300800 */
[----:B------:R-:W4:Y:S04]  /*57770*/  LDL.LU R79, [R1+0x2530] ;  /* 0x00253000014f7983 */ /* 0x000f280000300800 */
[----:B------:R-:W4:Y:S04]  /*57780*/  LDL.LU R78, [R1+0x253c] ;  /* 0x00253c00014e7983 */ /* 0x000f280000300800 */
[----:B------:R-:W4:Y:S04]  /*57790*/  LDL.LU R77, [R1+0x2538] ;  /* 0x00253800014d7983 */ /* 0x000f280000300800 */
[----:B--2---:R-:W-:Y:S04]  /*577a0*/  STS.U16 [R54+UR76+0x36180], R89 ;  /* 0x0361805936007988 */ /* 0x004fe8000800044c */
[----:B------:R0:W-:Y:S04]  /*577b0*/  STS.U16 [R54+UR76+0x26580], R73 ;  /* 0x0265804936007988 */ /* 0x0001e8000800044c */
[----:B------:R1:W-:Y:S04]  /*577c0*/  STS.U16 [R54+UR76+0x36580], R72 ;  /* 0x0365804836007988 */ /* 0x0003e8000800044c */
[----:B---3--:R-:W-:Y:S04]  /*577d0*/  STS.U16 [R54+UR76+0x26980], R56 ;  /* 0x0269803836007988 */ /* 0x008fe8000800044c */
[----:B----4-:R-:W-:Y:S04]  /*577e0*/  STS.U16 [R54+UR76+0x36980], R84 ;  /* 0x0369805436007988 */ /* 0x010fe8000800044c */
[----:B------:R-:W-:Y:S04]  /*577f0*/  STS.U16 [R54+UR76+0x26d80], R59 ;  /* 0x026d803b36007988 */ /* 0x000fe8000800044c */
[----:B------:R-:W-:Y:S04]  /*57800*/  STS.U16 [R54+UR76+0x36d80], R58 ;  /* 0x036d803a36007988 */ /* 0x000fe8000800044c */
[----:B0-----:R-:W2:Y:S04]  /*57810*/  LDL.LU R73, [R1+0x2544] ;  /* 0x0025440001497983 */ /* 0x001ea80000300800 */
[----:B------:R-:W-:Y:S04]  /*57820*/  STS.U16 [R54+UR76+0x27180], R85 ;  /* 0x0271805536007988 */ /* 0x000fe8000800044c */
[----:B------:R-:W-:Y:S04]  /*57830*/  STS.U16 [R54+UR76+0x37180], R65 ;  /* 0x0371804136007988 */ /* 0x000fe8000800044c */
[----:B-1----:R-:W3:Y:S04]  /*57840*/  LDL.LU R72, [R1+0x2540] ;  /* 0x0025400001487983 */ /* 0x002ee80000300800 */
[----:B------:R-:W4:Y:S04]  /*57850*/  LDL.LU R89, [R1+0x254c] ;  /* 0x00254c0001597983 */ /* 0x000f280000300800 */
[----:B------:R-:W4:Y:S04]  /*57860*/  LDL.LU R55, [R1+0x2548] ;  /* 0x0025480001377983 */ /* 0x000f280000300800 */
[----:B------:R-:W-:Y:S04]  /*57870*/  STS.U16 [R54+UR76+0x27580], R64 ;  /* 0x0275804036007988 */ /* 0x000fe8000800044c */
[----:B------:R-:W-:Y:S04]  /*57880*/  STS.U16 [R54+UR76+0x37580], R48 ;  /* 0x0375803036007988 */ /* 0x000fe8000800044c */
[----:B------:R-:W-:Y:S04]  /*57890*/  STS.U16 [R54+UR76+0x27980], R75 ;  /* 0x0279804b36007988 */ /* 0x000fe8000800044c */
[----:B------:R-:W-:Y:S04]  /*578a0*/  STS.U16 [R54+UR76+0x37980], R67 ;  /* 0x0379804336007988 */ /* 0x000fe8000800044c */
[----:B------:R-:W-:Y:S04]  /*578b0*/  STS.U16 [R54+UR76+0x27d80], R66 ;  /* 0x027d804236007988 */ /* 0x000fe8000800044c */
[----:B------:R0:W-:Y:S04]  /*578c0*/  STS.U16 [R54+UR76+0x37d80], R76 ;  /* 0x037d804c36007988 */ /* 0x0001e8000800044c */
[----:B0-----:R-:W4:Y:S04]  /*578d0*/  LDL.LU R54, [R1+0x2554] ;  /* 0x0025540001367983 */ /* 0x001f280000300800 */
[----:B------:R-:W4:Y:S04]  /*578e0*/  LDL.LU R57, [R1+0x2550] ;  /* 0x0025500001397983 */ /* 0x000f280000300800 */
[----:B------:R-:W4:Y:S04]  /*578f0*/  LDL.LU R56, [R1+0x24c4] ;  /* 0x0024c40001387983 */ /* 0x000f280000300800 */
[----:B------:R-:W4:Y:S04]  /*57900*/  LDL.LU R84, [R1+0x24c0] ;  /* 0x0024c00001547983 */ /* 0x000f280000300800 */
[----:B------:R-:W4:Y:S04]  /*57910*/  LDL.LU R59, [R1+0x24cc] ;  /* 0x0024cc00013b7983 */ /* 0x000f280000300800 */
[----:B------:R-:W4:Y:S04]  /*57920*/  LDL.LU R58, [R1+0x24c8] ;  /* 0x0024c800013a7983 */ /* 0x000f280000300800 */
[----:B------:R-:W4:Y:S01]  /*57930*/  LDL.LU R85, [R1+0x24d4] ;  /* 0x0024d40001557983 */ /* 0x000f220000300800 */
[----:B------:R-:W-:-:S03]  /*57940*/  LOP3.LUT R48, R2, 0x40, RZ, 0x3c, !PT ;  /* 0x0000004002307812 */ /* 0x000fc600078e3cff */
        /* <DEDUP_REMOVED lines=17> */
[----:B------:R0:W-:Y:S04]  /*57a60*/  STS.U16 [R48+UR76+0x1a00], R68 ;  /* 0x001a004430007988 */ /* 0x0001e8000800044c */
[----:B------:R-:W4:Y:S04]  /*57a70*/  LDL.LU R63, [R1+0x2504] ;  /* 0x00250400013f7983 */ /* 0x000f280000300800 */
[----:B------:R1:W-:Y:S04]  /*57a80*/  STS.U16 [R48+UR76+0x11a00], R69 ;  /* 0x011a004530007988 */ /* 0x0003e8000800044c */
[----:B0-----:R-:W4:Y:S04]  /*57a90*/  LDL.LU R68, [R1+0x2500] ;  /* 0x0025000001447983 */ /* 0x001f280000300800 */
[----:B-1----:R-:W4:Y:S04]  /*57aa0*/  LDL.LU R69, [R1+0x2478] ;  /* 0x0024780001457983 */ /* 0x002f280000300800 */
        /* <DEDUP_REMOVED lines=12> */
[----:B--2---:R0:W-:Y:S04]  /*57b70*/  STS.U16 [R48+UR76+0xa00], R73 ;  /* 0x000a004930007988 */ /* 0x0041e8000800044c */
[----:B---3--:R1:W-:Y:S04]  /*57b80*/  STS.U16 [R48+UR76+0x10a00], R72 ;  /* 0x010a004830007988 */ /* 0x0083e8000800044c */
[----:B----4-:R2:W-:Y:S04]  /*57b90*/  STS.U16 [R48+UR76+0x600], R89 ;  /* 0x0006005930007988 */ /* 0x0105e8000800044c */
[----:B------:R3:W-:Y:S04]  /*57ba0*/  STS.U16 [R48+UR76+0x10600], R55 ;  /* 0x0106003730007988 */ /* 0x0007e8000800044c */
[----:B0-----:R-:W4:Y:S04]  /*57bb0*/  LDL.LU R73, [R1+0x2494] ;  /* 0x0024940001497983 */ /* 0x001f280000300800 */
[----:B-1----:R-:W4:Y:S04]  /*57bc0*/  LDL.LU R72, [R1+0x2498] ;  /* 0x0024980001487983 */ /* 0x002f280000300800 */
[----:B--2---:R-:W2:Y:S04]  /*57bd0*/  LDL.LU R89, [R1+0x249c] ;  /* 0x00249c0001597983 */ /* 0x004ea80000300800 */
[----:B---3--:R-:W3:Y:S04]  /*57be0*/  LDL.LU R55, [R1+0x24a0] ;  /* 0x0024a00001377983 */ /* 0x008ee80000300800 */
[----:B------:R0:W-:Y:S04]  /*57bf0*/  STS.U16 [R48+UR76+0x200], R54 ;  /* 0x0002003630007988 */ /* 0x0001e8000800044c */
[----:B------:R1:W-:Y:S04]  /*57c00*/  STS.U16 [R48+UR76+0x10200], R57 ;  /* 0x0102003930007988 */ /* 0x0003e8000800044c */
[----:B------:R0:W-:Y:S04]  /*57c10*/  STS.U16 [R48+UR76+0x4a00], R56 ;  /* 0x004a003830007988 */ /* 0x0001e8000800044c */
[----:B------:R0:W-:Y:S04]  /*57c20*/  STS.U16 [R48+UR76+0x14a00], R84 ;  /* 0x014a005430007988 */ /* 0x0001e8000800044c */
[----:B------:R1:W-:Y:S04]  /*57c30*/  STS.U16 [R48+UR76+0x4600], R59 ;  /* 0x0046003b30007988 */ /* 0x0003e8000800044c */
[----:B------:R1:W-:Y:S04]  /*57c40*/  STS.U16 [R48+UR76+0x14600], R58 ;  /* 0x0146003a30007988 */ /* 0x0003e8000800044c */
[----:B0-----:R-:W3:Y:S04]  /*57c50*/  LDL.LU R54, [R1+0x24a4] ;  /* 0x0024a40001367983 */ /* 0x001ee80000300800 */
[----:B-1----:R-:W3:Y:S04]  /*57c60*/  LDL.LU R57, [R1+0x24a8] ;  /* 0x0024a80001397983 */ /* 0x002ee80000300800 */
[----:B------:R-:W3:Y:S04]  /*57c70*/  LDL.LU R56, [R1+0x24ac] ;  /* 0x0024ac0001387983 */ /* 0x000ee80000300800 */
[----:B------:R-:W3:Y:S04]  /*57c80*/  LDL.LU R84, [R1+0x24b0] ;  /* 0x0024b00001547983 */ /* 0x000ee80000300800 */
[----:B------:R-:W3:Y:S04]  /*57c90*/  LDL.LU R59, [R1+0x24b4] ;  /* 0x0024b400013b7983 */ /* 0x000ee80000300800 */
[----:B------:R0:W-:Y:S04]  /*57ca0*/  STS.U16 [R48+UR76+0x4200], R85 ;  /* 0x0042005530007988 */ /* 0x0001e8000800044c */
[----:B------:R-:W3:Y:S04]  /*57cb0*/  LDL.LU R58, [R1+0x24bc] ;  /* 0x0024bc00013a7983 */ /* 0x000ee80000300800 */
        /* <DEDUP_REMOVED lines=28> */
[----:B------:R-:W3:Y:S04]  /*57e80*/  LDL.LU R69, [R1+0x2440] ;  /* 0x0024400001457983 */ /* 0x000ee80000300800 */
        /* <DEDUP_REMOVED lines=11> */
[----:B------:R-:W3:Y:S04]  /*57f40*/  LDL.LU R77, [R1+0x2428] ;  /* 0x00242800014d7983 */ /* 0x000ee80000300800 */
[----:B----4-:R0:W-:Y:S04]  /*57f50*/  STS.U16 [R48+UR76+0x6200], R73 ;  /* 0x0062004930007988 */ /* 0x0101e8000800044c */
[----:B------:R1:W-:Y:S04]  /*57f60*/  STS.U16 [R48+UR76+0x15e00], R72 ;  /* 0x015e004830007988 */ /* 0x0003e8000800044c */
[----:B--2---:R2:W-:Y:S04]  /*57f70*/  STS.U16 [R48+UR76+0x5e00], R89 ;  /* 0x005e005930007988 */ /* 0x0045e8000800044c */
[----:B---3--:R-:W-:Y:S04]  /*57f80*/  STS.U16 [R48+UR76+0x15a00], R55 ;  /* 0x015a003730007988 */ /* 0x008fe8000800044c */
[----:B0-----:R-:W3:Y:S04]  /*57f90*/  LDL.LU R73, [R1+0x2424] ;  /* 0x0024240001497983 */ /* 0x001ee80000300800 */
[----:B-1----:R-:W4:Y:S04]  /*57fa0*/  LDL.LU R72, [R1+0x2420] ;  /* 0x0024200001487983 */ /* 0x002f280000300800 */
[----:B--2---:R-:W2:Y:S04]  /*57fb0*/  LDL.LU R89, [R1+0x241c] ;  /* 0x00241c0001597983 */ /* 0x004ea80000300800 */
[----:B------:R0:W-:Y:S04]  /*57fc0*/  STS.U16 [R48+UR76+0x5a00], R54 ;  /* 0x005a003630007988 */ /* 0x0001e8000800044c */
[----:B------:R-:W-:Y:S04]  /*57fd0*/  STS.U16 [R48+UR76+0x15600], R57 ;  /* 0x0156003930007988 */ /* 0x000fe8000800044c */
[----:B------:R-:W-:Y:S04]  /*57fe0*/  STS.U16 [R48+UR76+0x5600], R56 ;  /* 0x0056003830007988 */ /* 0x000fe8000800044c */
[----:B------:R1:W-:Y:S04]  /*57ff0*/  STS.U16 [R48+UR76+0x15200], R84 ;  /* 0x0152005430007988 */ /* 0x0003e8000800044c */
[----:B------:R-:W-:Y:S04]  /*58000*/  STS.U16 [R48+UR76+0x5200], R59 ;  /* 0x0052003b30007988 */ /* 0x000fe8000800044c */
[----:B------:R-:W-:Y:S04]  /*58010*/  STS.U16 [R48+UR76+0x4e00], R58 ;  /* 0x004e003a30007988 */ /* 0x000fe8000800044c */
[----:B0-----:R-:W2:Y:S04]  /*58020*/  LDL.LU R54, [R1+0x2418] ;  /* 0x0024180001367983 */ /* 0x001ea80000300800 */
[----:B------:R-:W2:Y:S04]  /*58030*/  LDL.LU R55, [R1+0x2414] ;  /* 0x0024140001377983 */ /* 0x000ea80000300800 */
[----:B-1----:R-:W2:Y:S04]  /*58040*/  LDL.LU R84, [R1+0x2410] ;  /* 0x0024100001547983 */ /* 0x002ea80000300800 */
[----:B------:R-:W2:Y:S04]  /*58050*/  LDL.LU R56, [R1+0x240c] ;  /* 0x00240c0001387983 */ /* 0x000ea80000300800 */
[----:B------:R-:W2:Y:S04]  /*58060*/  LDL.LU R57, [R1+0x2408] ;  /* 0x0024080001397983 */ /* 0x000ea80000300800 */
        /* <DEDUP_REMOVED lines=8> */
[----:B------:R-:W2:Y:S04]  /*580f0*/  LDL.LU R59, [R1+0x23fc] ;  /* 0x0023fc00013b7983 */ /* 0x000ea80000300800 */
        /* <DEDUP_REMOVED lines=24> */
[----:B------:R1:W-:Y:S04]  /*58280*/  STS.U16 [R48+UR76+0x31200], R79 ;  /* 0x0312004f30007988 */ /* 0x0003e8000800044c */
[----:B------:R1:W-:Y:S04]  /*58290*/  STS.U16 [R48+UR76+0x21600], R78 ;  /* 0x0216004e30007988 */ /* 0x0003e8000800044c */
[----:B0-----:R-:W2:Y:S04]  /*582a0*/  LDL.LU R81, [R1+0x23c8] ;  /* 0x0023c80001517983 */ /* 0x001ea80000300800 */
[----:B------:R-:W2:Y:S04]  /*582b0*/  LDL.LU R67, [R1+0x23c4] ;  /* 0x0023c40001437983 */ /* 0x000ea80000300800 */
[----:B------:R-:W2:Y:S04]  /*582c0*/  LDL.LU R66, [R1+0x23c0] ;  /* 0x0023c00001427983 */ /* 0x000ea80000300800 */
[----:B-1----:R-:W2:Y:S04]  /*582d0*/  LDL.LU R83, [R1+0x23bc] ;  /* 0x0023bc0001537983 */ /* 0x002ea80000300800 */
[----:B------:R-:W2:Y:S04]  /*582e0*/  LDL.LU R80, [R1+0x23b8] ;  /* 0x0023b80001507983 */ /* 0x000ea80000300800 */
[----:B------:R-:W2:Y:S04]  /*582f0*/  LDL.LU R79, [R1+0x23b4] ;  /* 0x0023b400014f7983 */ /* 0x000ea80000300800 */
[----:B------:R0:W-:Y:S04]  /*58300*/  STS.U16 [R48+UR76+0x31600], R77 ;  /* 0x0316004d30007988 */ /* 0x0001e8000800044c */
[----:B------:R-:W2:Y:S04]  /*58310*/  LDL.LU R78, [R1+0x23b0] ;  /* 0x0023b000014e7983 */ /* 0x000ea80000300800 */
[----:B0-----:R-:W2:Y:S01]  /*58320*/  LDL.LU R77, [R1+0x23ac] ;  /* 0x0023ac00014d7983 */ /* 0x001ea20000300800 */
[----:B------:R-:W-:-:S02]  /*58330*/  PRMT R71, RZ, 0x7610, R71 ;  /* 0x00007610ff477816 */ /* 0x000fc40000000047 */
[----:B------:R-:W-:-:S04]  /*58340*/  PRMT R62, RZ, 0x7610, R62 ;  /* 0x00007610ff3e7816 */ /* 0x000fc8000000003e */
[----:B------:R-:W2:Y:S04]  /*58350*/  @P4 LDG.E.U16 R71, desc[UR6][R24.64] ;  /* 0x0000000618474981 */ /* 0x000ea8000c1e1500 */
[----:B------:R-:W2:Y:S04]  /*58360*/  @P4 LDG.E.U16 R62, desc[UR6][R18.64] ;  /* 0x00000006123e4981 */ /* 0x000ea8000c1e1500 */
[----:B---3--:R0:W-:Y:S04]  /*58370*/  STS.U16 [R48+UR76+0x21a00], R73 ;  /* 0x021a004930007988 */ /* 0x0081e8000800044c */
[----:B----4-:R1:W-:Y:S04]  /*58380*/  STS.U16 [R48+UR76+0x31a00], R72 ;  /* 0x031a004830007988 */ /* 0x0103e8000800044c */
[----:B--2---:R2:W-:Y:S04]  /*58390*/  STS.U16 [R48+UR76+0x21e00], R89 ;  /* 0x021e005930007988 */ /* 0x0045e8000800044c */
[----:B0-----:R-:W3:Y:S04]  /*583a0*/  LDL.LU R73, [R1+0x23a8] ;  /* 0x0023a80001497983 */ /* 0x001ee80000300800 */
[----:B-1----:R-:W4:Y:S04]  /*583b0*/  LDL.LU R72, [R1+0x21e8] ;  /* 0x0021e80001487983 */ /* 0x002f280000300800 */
[----:B--2---:R-:W2:Y:S04]  /*583c0*/  LDL.LU R89, [R1+0x21e4] ;  /* 0x0021e40001597983 */ /* 0x004ea80000300800 */
[----:B------:R0:W-:Y:S04]  /*583d0*/  STS.U16 [R48+UR76+0x31e00], R54 ;  /* 0x031e003630007988 */ /* 0x0001e8000800044c */
[----:B------:R1:W-:Y:S04]  /*583e0*/  STS.U16 [R48+UR76+0x22200], R55 ;  /* 0x0222003730007988 */ /* 0x0003e8000800044c */
[----:B------:R0:W-:Y:S04]  /*583f0*/  STS.U16 [R48+UR76+0x32200], R84 ;  /* 0x0322005430007988 */ /* 0x0001e8000800044c */
[----:B------:R1:W-:Y:S04]  /*58400*/  STS.U16 [R48+UR76+0x22600], R56 ;  /* 0x0226003830007988 */ /* 0x0003e8000800044c */
[----:B------:R1:W-:Y:S04]  /*58410*/  STS.U16 [R48+UR76+0x32600], R57 ;  /* 0x0326003930007988 */ /* 0x0003e8000800044c */
[----:B0-----:R0:W5:Y:S04]  /*58420*/  LDL.LU R54, [R1+0x42ac] ;  /* 0x0042ac0001367983 */ /* 0x0011680000300800 */
[----:B-1----:R0:W5:Y:S04]  /*58430*/  LDL.LU R55, [R1+0x42a8] ;  /* 0x0042a80001377983 */ /* 0x0021680000300800 */
[----:B------:R-:W2:Y:S04]  /*58440*/  LDL.LU R84, [R1+0x42a4] ;  /* 0x0042a40001547983 */ /* 0x000ea80000300800 */
[----:B------:R0:W5:Y:S04]  /*58450*/  LDL.LU R56, [R1+0x42a0] ;  /* 0x0042a00001387983 */ /* 0x0001680000300800 */
[----:B------:R0:W5:Y:S04]  /*58460*/  LDL.LU R57, [R1+0x429c] ;  /* 0x00429c0001397983 */ /* 0x0001680000300800 */
[----:B------:R1:W-:Y:S04]  /*58470*/  STS.U16 [R48+UR76+0x22a00], R85 ;  /* 0x022a005530007988 */ /* 0x0003e8000800044c */
[----:B------:R0:W-:Y:S04]  /*58480*/  STS.U16 [R48+UR76+0x32a00], R58 ;  /* 0x032a003a30007988 */ /* 0x0001e8000800044c */
[----:B------:R0:W-:Y:S04]  /*58490*/  STS.U16 [R48+UR76+0x22e00], R59 ;  /* 0x022e003b30007988 */ /* 0x0001e8000800044c */
[----:B------:R0:W-:Y:S04]  /*584a0*/  STS.U16 [R48+UR76+0x32e00], R75 ;  /* 0x032e004b30007988 */ /* 0x0001e8000800044c */
[----:B------:R0:W-:Y:S04]  /*584b0*/  STS.U16 [R48+UR76+0x23200], R64 ;  /* 0x0232004030007988 */ /* 0x0001e8000800044c */
[----:B------:R0:W-:Y:S04]  /*584c0*/  STS.U16 [R48+UR76+0x33200], R65 ;  /* 0x0332004130007988 */ /* 0x0001e8000800044c */
[----:B-1----:R-:W2:Y:S04]  /*584d0*/  LDL.LU R85, [R1+0x4298] ;  /* 0x0042980001557983 */ /* 0x002ea80000300800 */
[----:B0-----:R0:W5:Y:S04]  /*584e0*/  LDL.LU R58, [R1+0x4294] ;  /* 0x00429400013a7983 */ /* 0x0011680000300800 */
[----:B------:R0:W5:Y:S04]  /*584f0*/  LDL.LU R59, [R1+0x4290] ;  /* 0x00429000013b7983 */ /* 0x0001680000300800 */
        /* <DEDUP_REMOVED lines=10> */
[----:B0-----:R-:W2:Y:S04]  /*585a0*/  LDL.LU R86, [R1+0x427c] ;  /* 0x00427c0001567983 */ /* 0x001ea80000300800 */
[----:B------:R-:W2:Y:S04]  /*585b0*/  LDL.LU R87, [R1+0x4278] ;  /* 0x0042780001577983 */ /* 0x000ea80000300800 */
[----:B------:R-:W2:Y:S04]  /*585c0*/  LDL.LU R51, [R1+0x4274] ;  /* 0x0042740001337983 */ /* 0x000ea80000300800 */
[----:B------:R-:W2:Y:S04]  /*585d0*/  LDL.LU R60, [R1+0x4270] ;  /* 0x00427000013c7983 */ /* 0x000ea80000300800 */
        /* <DEDUP_REMOVED lines=8> */
[----:B------:R-:W-:Y:S01]  /*58660*/  STS.U16 [R48+UR76+0x24a00], R67 ;  /* 0x024a004330007988 */ /* 0x000fe2000800044c */
[----:B------:R-:W-:-:S03]  /*58670*/  PRMT R82, RZ, 0x7610, R82 ;  /* 0x00007610ff527816 */ /* 0x000fc60000000052 */
[----:B------:R-:W-:Y:S04]  /*58680*/  STS.U16 [R48+UR76+0x34a00], R66 ;  /* 0x034a004230007988 */ /* 0x000fe8000800044c */
[----:B------:R1:W-:Y:S01]  /*58690*/  STS.U16 [R48+UR76+0x24e00], R83 ;  /* 0x024e005330007988 */ /* 0x0003e2000800044c */
[----:B------:R-:W-:-:S03]  /*586a0*/  PRMT R49, RZ, 0x7610, R49 ;  /* 0x00007610ff317816 */ /* 0x000fc60000000031 */
[----:B------:R0:W-:Y:S04]  /*586b0*/  STS.U16 [R48+UR76+0x34e00], R80 ;  /* 0x034e005030007988 */ /* 0x0001e8000800044c */
[----:B------:R0:W-:Y:S04]  /*586c0*/  STS.U16 [R48+UR76+0x25200], R79 ;  /* 0x0252004f30007988 */ /* 0x0001e8000800044c */
[----:B------:R0:W-:Y:S04]  /*586d0*/  STS.U16 [R48+UR76+0x35200], R78 ;  /* 0x0352004e30007988 */ /* 0x0001e8000800044c */
[----:B------:R-:W2:Y:S04]  /*586e0*/  @P4 LDG.E.U16 R82, desc[UR6][R12.64] ;  /* 0x000000060c524981 */ /* 0x000ea8000c1e1500 */
[----:B------:R-:W2:Y:S04]  /*586f0*/  @P4 LDG.E.U16 R49, desc[UR6][R6.64] ;  /* 0x0000000606314981 */ /* 0x000ea8000c1e1500 */
[----:B0-----:R-:W2:Y:S04]  /*58700*/  LDL.LU R81, [R1+0x425c] ;  /* 0x00425c0001517983 */ /* 0x001ea80000300800 */
[----:B-1----:R-:W2:Y:S04]  /*58710*/  LDL.LU R83, [R1+0x26c4] ;  /* 0x0026c40001537983 */ /* 0x002ea80000300800 */
[----:B------:R0:W-:Y:S04]  /*58720*/  STS.U16 [R48+UR76+0x25600], R77 ;  /* 0x0256004d30007988 */ /* 0x0001e8000800044c */
[----:B------:R-:W2:Y:S04]  /*58730*/  LDL.LU R80, [R1+0x26c0] ;  /* 0x0026c00001507983 */ /* 0x000ea80000300800 */
[----:B------:R-:W2:Y:S04]  /*58740*/  LDL.LU R79, [R1+0x26cc] ;  /* 0x0026cc00014f7983 */ /* 0x000ea80000300800 */
[----:B------:R-:W2:Y:S04]  /*58750*/  LDL.LU R78, [R1+0x26c8] ;  /* 0x0026c800014e7983 */ /* 0x000ea80000300800 */
[----:B0-----:R-:W2:Y:S04]  /*58760*/  LDL.LU R77, [R1+0x26d4] ;  /* 0x0026d400014d7983 */ /* 0x001ea80000300800 */
[----:B---3--:R-:W-:Y:S04]  /*58770*/  STS.U16 [R48+UR76+0x35600], R73 ;  /* 0x0356004930007988 */ /* 0x008fe8000800044c */
[----:B----4-:R-:W-:Y:S04]  /*58780*/  STS.U16 [R48+UR76+0x25a00], R72 ;  /* 0x025a004830007988 */ /* 0x010fe8000800044c */
[----:B--2---:R-:W-:Y:S04]  /*58790*/  STS.U16 [R48+UR76+0x35a00], R89 ;  /* 0x035a005930007988 */ /* 0x004fe8000800044c */
[----:B------:R-:W-:Y:S04]  /*587a0*/  STS.U16 [R48+UR76+0x25e00], R69 ;  /* 0x025e004530007988 */ /* 0x000fe8000800044c */
[----:B------:R-:W-:Y:S04]  /*587b0*/  STS.U16 [R48+UR76+0x35e00], R68 ;  /* 0x035e004430007988 */ /* 0x000fe8000800044c */
[----:B------:R-:W-:Y:S04]  /*587c0*/  STS.U16 [R48+UR76+0x26200], R63 ;  /* 0x0262003f30007988 */ /* 0x000fe8000800044c */
[----:B------:R-:W-:Y:S04]  /*587d0*/  STS.U16 [R48+UR76+0x36200], R61 ;  /* 0x0362003d30007988 */ /* 0x000fe8000800044c */
[----:B------:R-:W-:Y:S04]  /*587e0*/  STS.U16 [R48+UR76+0x26600], R60 ;  /* 0x0266003c30007988 */ /* 0x000fe8000800044c */
[----:B------:R0:W-:Y:S04]  /*587f0*/  STS.U16 [R48+UR76+0x36600], R51 ;  /* 0x0366003330007988 */ /* 0x0001e8000800044c */
[----:B0-----:R-:W2:Y:S04]  /*58800*/  LDL.LU R51, [R1+0x26d0] ;  /* 0x0026d00001337983 */ /* 0x001ea80000300800 */
[----:B------:R-:W3:Y:S04]  /*58810*/  LDL.LU R68, [R1+0x26dc] ;  /* 0x0026dc0001447983 */ /* 0x000ee80000300800 */
        /* <DEDUP_REMOVED lines=17> */
[----:B------:R0:W-:Y:S04]  /*58930*/  STS.U16 [R48+UR76+0x37600], R20 ;  /* 0x0376001430007988 */ /* 0x0001e8000800044c */
[----:B------:R-:W-:Y:S04]  /*58940*/  STS.U16 [R48+UR76+0x27a00], R82 ;  /* 0x027a005230007988 */ /* 0x000fe8000800044c */
[----:B------:R-:W-:Y:S04]  /*58950*/  STS.U16 [R48+UR76+0x37a00], R50 ;  /* 0x037a003230007988 */ /* 0x000fe8000800044c */
[----:B------:R-:W-:Y:S04]  /*58960*/  STS.U16 [R48+UR76+0x27e00], R49 ;  /* 0x027e003130007988 */ /* 0x000fe8000800044c */
[----:B------:R1:W-:Y:S04]  /*58970*/  STS.U16 [R48+UR76+0x37e00], R9 ;  /* 0x037e000930007988 */ /* 0x0003e8000800044c */
[----:B------:R-:W4:Y:S04]  /*58980*/  LDL.LU R67, [R1+0x2700] ;  /* 0x0027000001437983 */ /* 0x000f280000300800 */
[----:B------:R-:W4:Y:S01]  /*58990*/  LDL.LU R66, [R1+0x270c] ;  /* 0x00270c0001427983 */ /* 0x000f220000300800 */
[----:B0-----:R-:W-:-:S03]  /*589a0*/  LOP3.LUT R20, R2, 0x50, RZ, 0x3c, !PT ;  /* 0x0000005002147812 */ /* 0x001fc600078e3cff */
[----:B-1----:R-:W4:Y:S04]  /*589b0*/  LDL.LU R48, [R1+0x2708] ;  /* 0x0027080001307983 */ /* 0x002f280000300800 */
[----:B------:R-:W-:Y:S04]  /*589c0*/  STS.U16 [R20+UR76+0x2680], R83 ;  /* 0x0026805314007988 */ /* 0x000fe8000800044c */
[----:B------:R-:W-:Y:S04]  /*589d0*/  STS.U16 [R20+UR76+0x12680], R80 ;  /* 0x0126805014007988 */ /* 0x000fe8000800044c */
[----:B------:R-:W-:Y:S04]  /*589e0*/  STS.U16 [R20+UR76+0x2280], R79 ;  /* 0x0022804f14007988 */ /* 0x000fe8000800044c */
[----:B------:R-:W-:Y:S04]  /*589f0*/  STS.U16 [R20+UR76+0x12280], R78 ;  /* 0x0122804e14007988 */ /* 0x000fe8000800044c */
[----:B------:R-:W-:Y:S04]  /*58a00*/  STS.U16 [R20+UR76+0x1e80], R77 ;  /* 0x001e804d14007988 */ /* 0x000fe8000800044c */
[----:B------:R-:W4:Y:S04]  /*58a10*/  LDL.LU R49, [R1+0x267c] ;  /* 0x00267c0001317983 */ /* 0x000f280000300800 */
[----:B--2---:R-:W-:Y:S04]  /*58a20*/  STS.U16 [R20+UR76+0x11e80], R51 ;  /* 0x011e803314007988 */ /* 0x004fe8000800044c */
[----:B---3--:R-:W-:Y:S04]  /*58a30*/  STS.U16 [R20+UR76+0x1a80], R68 ;  /* 0x001a804414007988 */ /* 0x008fe8000800044c */
[----:B----4-:R-:W-:Y:S04]  /*58a40*/  STS.U16 [R20+UR76+0x11a80], R69 ;  /* 0x011a804514007988 */ /* 0x010fe8000800044c */
[----:B------:R-:W-:Y:S04]  /*58a50*/  STS.U16 [R20+UR76+0x1680], R61 ;  /* 0x0016803d14007988 */ /* 0x000fe8000800044c */
[----:B------:R-:W-:Y:S04]  /*58a60*/  STS.U16 [R20+UR76+0x11680], R60 ;  /* 0x0116803c14007988 */ /* 0x000fe8000800044c */
[----:B------:R-:W-:Y:S04]  /*58a70*/  STS.U16 [R20+UR76+0x1280], R63 ;  /* 0x0012803f14007988 */ /* 0x000fe8000800044c */
[----:B------:R0:W-:Y:S04]  /*58a80*/  STS.U16 [R20+UR76+0x11280], R73 ;  /* 0x0112804914007988 */ /* 0x0001e8000800044c */
[----:B------:R1:W-:Y:S04]  /*58a90*/  STS.U16 [R20+UR76+0xe80], R72 ;  /* 0x000e804814007988 */ /* 0x0003e8000800044c */
[----:B------:R2:W-:Y:S04]  /*58aa0*/  STS.U16 [R20+UR76+0x10e80], R89 ;  /* 0x010e805914007988 */ /* 0x0005e8000800044c */
        /* <DEDUP_REMOVED lines=31> */
[----:B---3--:R0:W-:Y:S04]  /*58ca0*/  STS.U16 [R20+UR76+0x14a80], R73 ;  /* 0x014a804914007988 */ /* 0x0081e8000800044c */
[----:B----4-:R1:W-:Y:S04]  /*58cb0*/  STS.U16 [R20+UR76+0x4680], R72 ;  /* 0x0046804814007988 */ /* 0x0103e8000800044c */
[----:B--2---:R2:W-:Y:S04]  /*58cc0*/  STS.U16 [R20+UR76+0x14680], R89 ;  /* 0x0146805914007988 */ /* 0x0045e8000800044c */
        /* <DEDUP_REMOVED lines=14> */
[----:B-1----:R-:W4:Y:S04]  /*58db0*/  LDL.LU R72, [R1+0x2650] ;  /* 0x0026500001487983 */ /* 0x002f280000300800 */
[----:B------:R-:W-:Y:S04]  /*58dc0*/  STS.U16 [R20+UR76+0x12a80], R68 ;  /* 0x012a804414007988 */ /* 0x000fe8000800044c */
[----:B--2---:R-:W2:Y:S04]  /*58dd0*/  LDL.LU R89, [R1+0x2654] ;  /* 0x0026540001597983 */ /* 0x004ea80000300800 */
[----:B------:R-:W-:Y:S04]  /*58de0*/  STS.U16 [R20+UR76+0x16e80], R69 ;  /* 0x016e804514007988 */ /* 0x000fe8000800044c */
[----:B------:R-:W-:Y:S04]  /*58df0*/  STS.U16 [R20+UR76+0x6e80], R61 ;  /* 0x006e803d14007988 */ /* 0x000fe8000800044c */
[----:B------:R-:W2:Y:S04]  /*58e00*/  LDL.LU R67, [R1+0x2658] ;  /* 0x0026580001437983 */ /* 0x000ea80000300800 */
[----:B------:R-:W-:Y:S04]  /*58e10*/  STS.U16 [R20+UR76+0x16a80], R60 ;  /* 0x016a803c14007988 */ /* 0x000fe8000800044c */
[----:B------:R-:W2:Y:S04]  /*58e20*/  LDL.LU R66, [R1+0x265c] ;  /* 0x00265c0001427983 */ /* 0x000ea80000300800 */
[----:B------:R-:W-:Y:S04]  /*58e30*/  STS.U16 [R20+UR76+0x6a80], R63 ;  /* 0x006a803f14007988 */ /* 0x000fe8000800044c */
        /* <DEDUP_REMOVED lines=31> */
[----:B0-----:R-:W3:Y:S04]  /*59030*/  LDL.LU R73, [R1+0x25e8] ;  /* 0x0025e80001497983 */ /* 0x001ee80000300800 */
[----:B-1----:R-:W4:Y:S04]  /*59040*/  LDL.LU R72, [R1+0x25e4] ;  /* 0x0025e40001487983 */ /* 0x002f280000300800 */
[----:B------:R-:W-:Y:S04]  /*59050*/  STS.U16 [R20+UR76+0x15680], R48 ;  /* 0x0156803014007988 */ /* 0x000fe8000800044c */
[----:B------:R-:W-:Y:S04]  /*59060*/  STS.U16 [R20+UR76+0x5680], R49 ;  /* 0x0056803114007988 */ /* 0x000fe8000800044c */
[----:B--2---:R-:W2:Y:S04]  /*59070*/  LDL.LU R89, [R1+0x25e0] ;  /* 0x0025e00001597983 */ /* 0x004ea80000300800 */
[----:B------:R0:W-:Y:S04]  /*59080*/  STS.U16 [R20+UR76+0x15280], R62 ;  /* 0x0152803e14007988 */ /* 0x0001e8000800044c */
        /* <DEDUP_REMOVED lines=8> */
[----:B------:R0:W-:Y:S04]  /*59110*/  STS.U16 [R20+UR76+0x7680], R82 ;  /* 0x0076805214007988 */ /* 0x0001e8000800044c */
[----:B------:R-:W-:Y:S04]  /*59120*/  STS.U16 [R20+UR76+0x17680], R85 ;  /* 0x0176805514007988 */ /* 0x000fe8000800044c */
[----:B------:R-:W-:Y:S04]  /*59130*/  STS.U16 [R20+UR76+0x7a80], R84 ;  /* 0x007a805414007988 */ /* 0x000fe8000800044c */
[----:B------:R1:W-:Y:S04]  /*59140*/  STS.U16 [R20+UR76+0x17a80], R9 ;  /* 0x017a800914007988 */ /* 0x0003e8000800044c */
[----:B------:R0:W-:Y:S04]  /*59150*/  STS.U16 [R20+UR76+0x7e80], R83 ;  /* 0x007e805314007988 */ /* 0x0001e8000800044c */
        /* <DEDUP_REMOVED lines=9> */
[----:B------:R-:W-:Y:S04]  /*591f0*/  STS.U16 [R20+UR76+0x30e80], R60 ;  /* 0x030e803c14007988 */ /* 0x000fe8000800044c */
[----:B-1----:R-:W2:Y:S04]  /*59200*/  LDL.LU R9, [R1+0x25cc] ;  /* 0x0025cc0001097983 */ /* 0x002ea80000300800 */
[----:B------:R-:W-:Y:S04]  /*59210*/  STS.U16 [R20+UR76+0x21280], R63 ;  /* 0x0212803f14007988 */ /* 0x000fe8000800044c */
[----:B------:R-:W2:Y:S04]  /*59220*/  LDL.LU R83, [R1+0x25c8] ;  /* 0x0025c80001537983 */ /* 0x000ea80000300800 */
[----:B------:R-:W2:Y:S04]  /*59230*/  LDL.LU R51, [R1+0x25c4] ;  /* 0x0025c40001337983 */ /* 0x000ea80000300800 */
[----:B---3--:R0:W-:Y:S04]  /*59240*/  STS.U16 [R20+UR76+0x31280], R73 ;  /* 0x0312804914007988 */ /* 0x0081e8000800044c */
[----:B----4-:R1:W-:Y:S04]  /*59250*/  STS.U16 [R20+UR76+0x21680], R72 ;  /* 0x0216804814007988 */ /* 0x0103e8000800044c */
[----:B--2---:R2:W-:Y:S04]  /*59260*/  STS.U16 [R20+UR76+0x31680], R89 ;  /* 0x0316805914007988 */ /* 0x0045e8000800044c */
[----:B0-----:R-:W3:Y:S04]  /*59270*/  LDL.LU R73, [R1+0x25c0] ;  /* 0x0025c00001497983 */ /* 0x001ee80000300800 */
[----:B-1----:R-:W4:Y:S04]  /*59280*/  LDL.LU R72, [R1+0x25bc] ;  /* 0x0025bc0001487983 */ /* 0x002f280000300800 */
[----:B--2---:R-:W2:Y:S04]  /*59290*/  LDL.LU R89, [R1+0x25b8] ;  /* 0x0025b80001597983 */ /* 0x004ea80000300800 */
[----:B------:R-:W2:Y:S04]  /*592a0*/  LDL.LU R68, [R1+0x25b4] ;  /* 0x0025b40001447983 */ /* 0x000ea80000300800 */
[----:B------:R-:W2:Y:S04]  /*592b0*/  LDL.LU R69, [R1+0x25b0] ;  /* 0x0025b00001457983 */ /* 0x000ea80000300800 */
[----:B------:R-:W-:Y:S04]  /*592c0*/  STS.U16 [R20+UR76+0x21a80], R62 ;  /* 0x021a803e14007988 */ /* 0x000fe8000800044c */
        /* <DEDUP_REMOVED lines=29> */
[----:B---3--:R0:W-:Y:S04]  /*594a0*/  STS.U16 [R20+UR76+0x32680], R73 ;  /* 0x0326804914007988 */ /* 0x0081e8000800044c */
[----:B----4-:R1:W-:Y:S04]  /*594b0*/  STS.U16 [R20+UR76+0x22a80], R72 ;  /* 0x022a804814007988 */ /* 0x0103e8000800044c */
[----:B--2---:R2:W-:Y:S04]  /*594c0*/  STS.U16 [R20+UR76+0x32a80], R89 ;  /* 0x032a805914007988 */ /* 0x0045e8000800044c */
[----:B------:R3:W-:Y:S04]  /*594d0*/  STS.U16 [R20+UR76+0x22e80], R68 ;  /* 0x022e804414007988 */ /* 0x0007e8000800044c */
[----:B------:R4:W-:Y:S04]  /*594e0*/  STS.U16 [R20+UR76+0x32e80], R69 ;  /* 0x032e804514007988 */ /* 0x0009e8000800044c */
[----:B0-----:R-:W2:Y:S04]  /*594f0*/  LDL.LU R73, [R1+0x2560] ;  /* 0x0025600001497983 */ /* 0x001ea80000300800 */
[----:B-1----:R-:W2:Y:S04]  /*59500*/  LDL.LU R72, [R1+0x23a4] ;  /* 0x0023a40001487983 */ /* 0x002ea80000300800 */
[----:B--2---:R-:W2:Y:S04]  /*59510*/  LDL.LU R89, [R1+0x23a0] ;  /* 0x0023a00001597983 */ /* 0x004ea80000300800 */
[----:B---3--:R-:W3:Y:S04]  /*59520*/  LDL.LU R68, [R1+0x4248] ;  /* 0x0042480001447983 */ /* 0x008ee80000300800 */
[----:B----4-:R-:W4:Y:S04]  /*59530*/  LDL.LU R69, [R1+0x4244] ;  /* 0x0042440001457983 */ /* 0x010f280000300800 */
[----:B------:R0:W-:Y:S04]  /*59540*/  STS.U16 [R20+UR76+0x23280], R70 ;  /* 0x0232804614007988 */ /* 0x0001e8000800044c */
[----:B------:R1:W-:Y:S04]  /*59550*/  STS.U16 [R20+UR76+0x33280], R71 ;  /* 0x0332804714007988 */ /* 0x0003e8000800044c */
[----:B0-----:R-:W3:Y:S04]  /*59560*/  LDL.LU R70, [R1+0x4240] ;  /* 0x0042400001467983 */ /* 0x001ee80000300800 */
[----:B-1----:R-:W3:Y:S04]  /*59570*/  LDL.LU R71, [R1+0x423c] ;  /* 0x00423c0001477983 */ /* 0x002ee80000300800 */
[----:B------:R-:W-:Y:S04]  /*59580*/  STS.U16 [R20+UR76+0x23680], R67 ;  /* 0x0236804314007988 */ /* 0x000fe8000800044c */
[----:B------:R-:W-:Y:S04]  /*59590*/  STS.U16 [R20+UR76+0x33680], R66 ;  /* 0x0336804214007988 */ /* 0x000fe8000800044c */
        /* <DEDUP_REMOVED lines=15> */
[----:B------:R0:W-:Y:S04]  /*59690*/  STS.U16 [R20+UR76+0x24a80], R79 ;  /* 0x024a804f14007988 */ /* 0x0001e8000800044c */
[----:B------:R0:W-:Y:S04]  /*596a0*/  STS.U16 [R20+UR76+0x34a80], R78 ;  /* 0x034a804e14007988 */ /* 0x0001e8000800044c */
[----:B------:R0:W-:Y:S04]  /*596b0*/  STS.U16 [R20+UR76+0x24e80], R77 ;  /* 0x024e804d14007988 */ /* 0x0001e8000800044c */
[----:B------:R-:W-:Y:S04]  /*596c0*/  STS.U16 [R20+UR76+0x34e80], R61 ;  /* 0x034e803d14007988 */ /* 0x000fe8000800044c */
[----:B------:R-:W-:Y:S04]  /*596d0*/  STS.U16 [R20+UR76+0x25280], R60 ;  /* 0x0252803c14007988 */ /* 0x000fe8000800044c */
[----:B------:R-:W-:Y:S04]  /*596e0*/  STS.U16 [R20+UR76+0x35280], R63 ;  /* 0x0352803f14007988 */ /* 0x000fe8000800044c */
[----:B------:R-:W-:Y:S04]  /*596f0*/  STS.U16 [R20+UR76+0x25680], R62 ;  /* 0x0256803e14007988 */ /* 0x000fe8000800044c */
[----:B-1----:R-:W4:Y:S04]  /*59700*/  LDL.LU R80, [R1+0x287c] ;  /* 0x00287c0001507983 */ /* 0x002f280000300800 */
[----:B0-----:R-:W4:Y:S04]  /*59710*/  LDL.LU R79, [R1+0x2878] ;  /* 0x00287800014f7983 */ /* 0x001f280000300800 */
[----:B------:R-:W4:Y:S04]  /*59720*/  LDL.LU R78, [R1+0x2884] ;  /* 0x00288400014e7983 */ /* 0x000f280000300800 */
[----:B------:R-:W4:Y:S04]  /*59730*/  LDL.LU R77, [R1+0x2880] ;  /* 0x00288000014d7983 */ /* 0x000f280000300800 */
[----:B------:R-:W-:Y:S04]  /*59740*/  STS.U16 [R20+UR76+0x35680], R73 ;  /* 0x0356804914007988 */ /* 0x000fe8000800044c */
[----:B------:R-:W-:Y:S04]  /*59750*/  STS.U16 [R20+UR76+0x25a80], R72 ;  /* 0x025a804814007988 */ /* 0x000fe8000800044c */
[----:B--2---:R-:W-:Y:S04]  /*59760*/  STS.U16 [R20+UR76+0x35a80], R89 ;  /* 0x035a805914007988 */ /* 0x004fe8000800044c */
[----:B---3--:R-:W-:Y:S04]  /*59770*/  STS.U16 [R20+UR76+0x25e80], R71 ;  /* 0x025e804714007988 */ /* 0x008fe8000800044c */
[----:B------:R-:W-:Y:S04]  /*59780*/  STS.U16 [R20+UR76+0x35e80], R70 ;  /* 0x035e804614007988 */ /* 0x000fe8000800044c */
[----:B----4-:R-:W-:Y:S04]  /*59790*/  STS.U16 [R20+UR76+0x26280], R69 ;  /* 0x0262804514007988 */ /* 0x010fe8000800044c */
        /* <DEDUP_REMOVED lines=26> */
[----:B------:R-:W4:Y:S04]  /*59940*/  LDL.LU R67, [R1+0x28bc] ;  /* 0x0028bc0001437983 */ /* 0x000f280000300800 */
        /* <DEDUP_REMOVED lines=24> */
[----:B--2---:R0:W-:Y:S04]  /*59ad0*/  STS.U16 [R9+UR76+0x1f00], R51 ;  /* 0x001f003309007988 */ /* 0x0041e8000800044c */
[----:B---3--:R1:W-:Y:S04]  /*59ae0*/  STS.U16 [R9+UR76+0x11f00], R61 ;  /* 0x011f003d09007988 */ /* 0x0083e8000800044c */
[----:B----4-:R2:W-:Y:S04]  /*59af0*/  STS.U16 [R9+UR76+0x1b00], R60 ;  /* 0x001b003c09007988 */ /* 0x0105e8000800044c */
[----:B------:R3:W-:Y:S04]  /*59b00*/  STS.U16 [R9+UR76+0x11b00], R63 ;  /* 0x011b003f09007988 */ /* 0x0007e8000800044c */
[----:B------:R4:W-:Y:S04]  /*59b10*/  STS.U16 [R9+UR76+0x1700], R62 ;  /* 0x0017003e09007988 */ /* 0x0009e8000800044c */
[----:B------:R2:W-:Y:S04]  /*59b20*/  STS.U16 [R9+UR76+0x11700], R73 ;  /* 0x0117004909007988 */ /* 0x0005e8000800044c */
[----:B0-----:R-:W4:Y:S04]  /*59b30*/  LDL.LU R51, [R1+0x2868] ;  /* 0x0028680001337983 */ /* 0x001f280000300800 */
[----:B-1----:R-:W4:Y:S04]  /*59b40*/  LDL.LU R61, [R1+0x2874] ;  /* 0x00287400013d7983 */ /* 0x002f280000300800 */
[----:B--2---:R-:W2:Y:S04]  /*59b50*/  LDL.LU R60, [R1+0x2870] ;  /* 0x00287000013c7983 */ /* 0x004ea80000300800 */
[----:B---3--:R-:W3:Y:S04]  /*59b60*/  LDL.LU R63, [R1+0x27e8] ;  /* 0x0027e800013f7983 */ /* 0x008ee80000300800 */
[----:B----4-:R-:W4:Y:S04]  /*59b70*/  LDL.LU R62, [R1+0x27ec] ;  /* 0x0027ec00013e7983 */ /* 0x010f280000300800 */
        /* <DEDUP_REMOVED lines=50> */
[----:B0-----:R-:W4:Y:S04]  /*59ea0*/  LDL.LU R77, [R1+0x27c0] ;  /* 0x0027c000014d7983 */ /* 0x001f280000300800 */
[----:B------:R0:W-:Y:S04]  /*59eb0*/  STS.U16 [R9+UR76+0x12f00], R51 ;  /* 0x012f003309007988 */ /* 0x0001e8000800044c */
[----:B------:R1:W-:Y:S04]  /*59ec0*/  STS.U16 [R9+UR76+0x2b00], R61 ;  /* 0x002b003d09007988 */ /* 0x0003e8000800044c */
        /* <DEDUP_REMOVED lines=22> */
[----:B------:R-:W-:Y:S04]  /*5a030*/  STS.U16 [R9+UR76+0x5f00], R67 ;  /* 0x005f004309007988 */ /* 0x000fe8000800044c */
[----:B------:R0:W-:Y:S04]  /*5a040*/  STS.U16 [R9+UR76+0x15b00], R66 ;  /* 0x015b004209007988 */ /* 0x0001e8000800044c */
[----:B------:R1:W-:Y:S04]  /*5a050*/  STS.U16 [R9+UR76+0x5b00], R0 ;  /* 0x005b000009007988 */ /* 0x0003e8000800044c */
[----:B------:R0:W-:Y:S04]  /*5a060*/  STS.U16 [R9+UR76+0x15700], R20 ;  /* 0x0157001409007988 */ /* 0x0001e8000800044c */
[----:B------:R0:W-:Y:S04]  /*5a070*/  STS.U16 [R9+UR76+0x5700], R21 ;  /* 0x0057001509007988 */ /* 0x0001e8000800044c */
[----:B------:R1:W-:Y:S04]  /*5a080*/  STS.U16 [R9+UR76+0x15300], R48 ;  /* 0x0153003009007988 */ /* 0x0003e8000800044c */
[----:B0-----:R-:W4:Y:S04]  /*5a090*/  LDL.LU R66, [R1+0x278c] ;  /* 0x00278c0001427983 */ /* 0x001f280000300800 */
[----:B------:R-:W4:Y:S04]  /*5a0a0*/  LDL.LU R67, [R1+0x2788] ;  /* 0x0027880001437983 */ /* 0x000f280000300800 */
[----:B-1----:R-:W4:Y:S04]  /*5a0b0*/  LDL.LU R0, [R1+0x2784] ;  /* 0x0027840001007983 */ /* 0x002f280000300800 */
[----:B------:R-:W4:Y:S04]  /*5a0c0*/  LDL.LU R20, [R1+0x2780] ;  /* 0x0027800001147983 */ /* 0x000f280000300800 */
[----:B------:R-:W4:Y:S04]  /*5a0d0*/  LDL.LU R21, [R1+0x277c] ;  /* 0x00277c0001157983 */ /* 0x000f280000300800 */
[----:B------:R0:W-:Y:S04]  /*5a0e0*/  STS.U16 [R9+UR76+0x5300], R49 ;  /* 0x0053003109007988 */ /* 0x0001e8000800044c */
[----:B------:R1:W-:Y:S04]  /*5a0f0*/  STS.U16 [R9+UR76+0x4f00], R50 ;  /* 0x004f003209007988 */ /* 0x0003e8000800044c */
        /* <DEDUP_REMOVED lines=12> */
[----:B------:R-:W4:Y:S04]  /*5a1c0*/  LDL.LU R85, [R1+0x2764] ;  /* 0x0027640001557983 */ /* 0x000f280000300800 */
        /* <DEDUP_REMOVED lines=8> */
[----:B------:R-:W-:Y:S04]  /*5a250*/  STS.U16 [R9+UR76+0x30300], R77 ;  /* 0x0303004d09007988 */ /* 0x000fe8000800044c */
[----:B------:R-:W4:Y:S04]  /*5a260*/  LDL.LU R79, [R1+0x274c] ;  /* 0x00274c00014f7983 */ /* 0x000f280000300800 */
[----:B------:R-:W4:Y:S04]  /*5a270*/  LDL.LU R78, [R1+0x2748] ;  /* 0x00274800014e7983 */ /* 0x000f280000300800 */
[----:B------:R-:W-:Y:S04]  /*5a280*/  STS.U16 [R9+UR76+0x20700], R51 ;  /* 0x0207003309007988 */ /* 0x000fe8000800044c */
[----:B------:R-:W-:Y:S04]  /*5a290*/  STS.U16 [R9+UR76+0x30700], R61 ;  /* 0x0307003d09007988 */ /* 0x000fe8000800044c */
[----:B--2---:R-:W-:Y:S04]  /*5a2a0*/  STS.U16 [R9+UR76+0x20b00], R60 ;  /* 0x020b003c09007988 */ /* 0x004fe8000800044c */
[----:B---3--:R-:W-:Y:S04]  /*5a2b0*/  STS.U16 [R9+UR76+0x30b00], R63 ;  /* 0x030b003f09007988 */ /* 0x008fe8000800044c */
[----:B----4-:R-:W-:Y:S04]  /*5a2c0*/  STS.U16 [R9+UR76+0x20f00], R62 ;  /* 0x020f003e09007988 */ /* 0x010fe8000800044c */
[----:B------:R-:W-:Y:S04]  /*5a2d0*/  STS.U16 [R9+UR76+0x30f00], R73 ;  /* 0x030f004909007988 */ /* 0x000fe8000800044c */
        /* <DEDUP_REMOVED lines=9> */
[----:B------:R-:W3:Y:S04]  /*5a370*/  LDL.LU R61, [R1+0x2738] ;  /* 0x00273800013d7983 */ /* 0x000ee80000300800 */
        /* <DEDUP_REMOVED lines=15> */
[----:B0-----:R0:W5:Y:S04]  /*5a470*/  LDL.LU R66, [R1+0x4238] ;  /* 0x0042380001427983 */ /* 0x0011680000300800 */
[----:B-1----:R0:W5:Y:S04]  /*5a480*/  LDL.LU R67, [R1+0x4234] ;  /* 0x0042340001437983 */ /* 0x0021680000300800 */
        /* <DEDUP_REMOVED lines=10> */
[----:B-1----:R-:W4:Y:S04]  /*5a530*/  LDL.LU R49, [R1+0x4220] ;  /* 0x0042200001317983 */ /* 0x002f280000300800 */
[----:B0-----:R-:W4:Y:S04]  /*5a540*/  LDL.LU R50, [R1+0x421c] ;  /* 0x00421c0001327983 */ /* 0x001f280000300800 */
        /* <DEDUP_REMOVED lines=17> */
[----:B0-----:R-:W2:Y:S01]  /*5a660*/  LDL.LU R89, [R1+0x41f0] ;  /* 0x0041f00001597983 */ /* 0x001ea20000300800 */
[----:B------:R-:W-:-:S02]  /*5a670*/  PRMT R42, RZ, 0x7610, R42 ;  /* 0x00007610ff2a7816 */ /* 0x000fc4000000002a */
[----:B------:R-:W-:Y:S02]  /*5a680*/  PRMT R36, RZ, 0x7610, R36 ;  /* 0x00007610ff247816 */ /* 0x000fe40000000024 */
[----:B------:R-:W-:Y:S01]  /*5a690*/  PRMT R30, RZ, 0x7610, R30 ;  /* 0x00007610ff1e7816 */ /* 0x000fe2000000001e */
[----:B---3--:R-:W-:Y:S04]  /*5a6a0*/  STS.U16 [R9+UR76+0x34300], R77 ;  /* 0x0343004d09007988 */ /* 0x008fe8000800044c */
[----:B----4-:R-:W-:Y:S04]  /*5a6b0*/  STS.U16 [R9+UR76+0x24700], R51 ;  /* 0x0247003309007988 */ /* 0x010fe8000800044c */
[----:B------:R-:W3:Y:S01]  /*5a6c0*/  @P4 LDG.E.U16 R42, desc[UR6][R22.64] ;  /* 0x00000006162a4981 */ /* 0x000ee2000c1e1500 */
[----:B------:R-:W-:-:S03]  /*5a6d0*/  PRMT R14, RZ, 0x7610, R14 ;  /* 0x00007610ff0e7816 */ /* 0x000fc6000000000e */
[----:B------:R-:W-:Y:S04]  /*5a6e0*/  STS.U16 [R9+UR76+0x34700], R61 ;  /* 0x0347003d09007988 */ /* 0x000fe8000800044c */
[----:B------:R-:W-:Y:S04]  /*5a6f0*/  STS.U16 [R9+UR76+0x24b00], R60 ;  /* 0x024b003c09007988 */ /* 0x000fe8000800044c */
[----:B------:R-:W4:Y:S04]  /*5a700*/  @P4 LDG.E.U16 R36, desc[UR6][R16.64] ;  /* 0x0000000610244981 */ /* 0x000f28000c1e1500 */
[----:B------:R-:W-:Y:S04]  /*5a710*/  STS.U16 [R9+UR76+0x34b00], R63 ;  /* 0x034b003f09007988 */ /* 0x000fe8000800044c */
[----:B------:R-:W-:Y:S04]  /*5a720*/  STS.U16 [R9+UR76+0x24f00], R62 ;  /* 0x024f003e09007988 */ /* 0x000fe8000800044c */
[----:B------:R-:W3:Y:S04]  /*5a730*/  @P4 LDG.E.U16 R30, desc[UR6][R10.64] ;  /* 0x000000060a1e4981 */ /* 0x000ee8000c1e1500 */
[----:B------:R-:W-:Y:S04]  /*5a740*/  STS.U16 [R9+UR76+0x34f00], R73 ;  /* 0x034f004909007988 */ /* 0x000fe8000800044c */
[----:B------:R-:W-:Y:S04]  /*5a750*/  STS.U16 [R9+UR76+0x25300], R72 ;  /* 0x0253004809007988 */ /* 0x000fe8000800044c */
[----:B------:R-:W3:Y:S04]  /*5a760*/  @P4 LDG.E.U16 R14, desc[UR6][R4.64] ;  /* 0x00000006040e4981 */ /* 0x000ee8000c1e1500 */
[----:B------:R-:W-:Y:S04]  /*5a770*/  STS.U16 [R9+UR76+0x35300], R69 ;  /* 0x0353004509007988 */ /* 0x000fe8000800044c */
[----:B------:R-:W-:Y:S04]  /*5a780*/  STS.U16 [R9+UR76+0x25700], R68 ;  /* 0x0257004409007988 */ /* 0x000fe8000800044c */
[----:B------:R-:W-:Y:S04]  /*5a790*/  STS.U16 [R9+UR76+0x35700], R71 ;  /* 0x0357004709007988 */ /* 0x000fe8000800044c */
[----:B------:R-:W-:Y:S04]  /*5a7a0*/  STS.U16 [R9+UR76+0x25b00], R70 ;  /* 0x025b004609007988 */ /* 0x000fe8000800044c */
[----:B--2---:R-:W-:Y:S04]  /*5a7b0*/  STS.U16 [R9+UR76+0x35b00], R89 ;  /* 0x035b005909007988 */ /* 0x004fe8000800044c */
[----:B------:R-:W-:Y:S04]  /*5a7c0*/  STS.U16 [R9+UR76+0x25f00], R50 ;  /* 0x025f003209007988 */ /* 0x000fe8000800044c */
[----:B------:R-:W-:Y:S04]  /*5a7d0*/  STS.U16 [R9+UR76+0x35f00], R49 ;  /* 0x035f003109007988 */ /* 0x000fe8000800044c */
        /* <DEDUP_REMOVED lines=19> */
[----:B------:R-:W-:Y:S04]  /*5a910*/  STS.U16 [R9+UR76+0x36f00], R43 ;  /* 0x036f002b09007988 */ /* 0x000fe8000800044c */
[----:B---3--:R-:W-:Y:S04]  /*5a920*/  STS.U16 [R9+UR76+0x27300], R42 ;  /* 0x0273002a09007988 */ /* 0x008fe8000800044c */
[----:B------:R-:W-:Y:S04]  /*5a930*/  STS.U16 [R9+UR76+0x37300], R37 ;  /* 0x0373002509007988 */ /* 0x000fe8000800044c */
[----:B0-----:R-:W3:Y:S04]  /*5a940*/  LDL.LU R0, [R1+0x2a5c] ;  /* 0x002a5c0001007983 */ /* 0x001ee80000300800 */
[----:B------:R-:W3:Y:S04]  /*5a950*/  LDL.LU R69, [R1+0x2a58] ;  /* 0x002a580001457983 */ /* 0x000ee80000300800 */
[----:B------:R-:W3:Y:S04]  /*5a960*/  LDL.LU R68, [R1+0x2a64] ;  /* 0x002a640001447983 */ /* 0x000ee80000300800 */
[----:B------:R-:W3:Y:S04]  /*5a970*/  LDL.LU R71, [R1+0x2a60] ;  /* 0x002a600001477983 */ /* 0x000ee80000300800 */
[----:B------:R-:W3:Y:S04]  /*5a980*/  LDL.LU R70, [R1+0x2a6c] ;  /* 0x002a6c0001467983 */ /* 0x000ee80000300800 */
[----:B----4-:R-:W-:Y:S04]  /*5a990*/  STS.U16 [R9+UR76+0x27700], R36 ;  /* 0x0277002409007988 */ /* 0x010fe8000800044c */
[----:B------:R-:W4:Y:S04]  /*5a9a0*/  LDL.LU R77, [R1+0x2a68] ;  /* 0x002a6800014d7983 */ /* 0x000f280000300800 */
[----:B------:R0:W-:Y:S04]  /*5a9b0*/  STS.U16 [R9+UR76+0x37700], R31 ;  /* 0x0377001f09007988 */ /* 0x0001e8000800044c */
[----:B-1----:R-:W4:Y:S04]  /*5a9c0*/  LDL.LU R76, [R1+0x2a74] ;  /* 0x002a7400014c7983 */ /* 0x002f280000300800 */
[----:B------:R1:W-:Y:S04]  /*5a9d0*/  STS.U16 [R9+UR76+0x27b00], R30 ;  /* 0x027b001e09007988 */ /* 0x0003e8000800044c */
[----:B------:R-:W4:Y:S04]  /*5a9e0*/  LDL.LU R75, [R1+0x2a70] ;  /* 0x002a7000014b7983 */ /* 0x000f280000300800 */
[----:B------:R-:W-:Y:S04]  /*5a9f0*/  STS.U16 [R9+UR76+0x37b00], R15 ;  /* 0x037b000f09007988 */ /* 0x000fe8000800044c */
[----:B------:R-:W4:Y:S04]  /*5aa00*/  LDL.LU R74, [R1+0x29e4] ;  /* 0x0029e400014a7983 */ /* 0x000f280000300800 */
[----:B------:R-:W-:Y:S04]  /*5aa10*/  STS.U16 [R9+UR76+0x27f00], R14 ;  /* 0x027f000e09007988 */ /* 0x000fe8000800044c */
[----:B------:R1:W-:Y:S04]  /*5aa20*/  STS.U16 [R9+UR76+0x37f00], R8 ;  /* 0x037f000809007988 */ /* 0x0003e8000800044c */
[----:B0-----:R-:W4:Y:S01]  /*5aa30*/  LDL.LU R31, [R1+0x29e0] ;  /* 0x0029e000011f7983 */ /* 0x001f220000300800 */
[----:B------:R-:W-:-:S03]  /*5aa40*/  LOP3.LUT R89, R2, 0x70, RZ, 0x3c, !PT ;  /* 0x0000007002597812 */ /* 0x000fc600078e3cff */
[----:B-1----:R-:W4:Y:S04]  /*5aa50*/  LDL.LU R30, [R1+0x29ec] ;  /* 0x0029ec00011e7983 */ /* 0x002f280000300800 */
        /* <DEDUP_REMOVED lines=8> */
[----:B--2---:R0:W-:Y:S04]  /*5aae0*/  STS.U16 [R89+UR76+0x2780], R21 ;  /* 0x0027801559007988 */ /* 0x0041e8000800044c */
[----:B------:R1:W-:Y:S04]  /*5aaf0*/  STS.U16 [R89+UR76+0x12780], R20 ;  /* 0x0127801459007988 */ /* 0x0003e8000800044c */
[----:B------:R2:W-:Y:S04]  /*5ab00*/  STS.U16 [R89+UR76+0x2380], R49 ;  /* 0x0023803159007988 */ /* 0x0005e8000800044c */
[----:B------:R0:W-:Y:S04]  /*5ab10*/  STS.U16 [R89+UR76+0x12380], R48 ;  /* 0x0123803059007988 */ /* 0x0001e8000800044c */
[----:B------:R1:W-:Y:S04]  /*5ab20*/  STS.U16 [R89+UR76+0x1f80], R51 ;  /* 0x001f803359007988 */ /* 0x0003e8000800044c */
[----:B------:R2:W-:Y:S04]  /*5ab30*/  STS.U16 [R89+UR76+0x11f80], R50 ;  /* 0x011f803259007988 */ /* 0x0005e8000800044c */
[----:B0-----:R-:W4:Y:S04]  /*5ab40*/  LDL.LU R21, [R1+0x2a08] ;  /* 0x002a080001157983 */ /* 0x001f280000300800 */
[----:B-1----:R-:W4:Y:S04]  /*5ab50*/  LDL.LU R20, [R1+0x2a14] ;  /* 0x002a140001147983 */ /* 0x002f280000300800 */
[----:B--2---:R-:W2:Y:S04]  /*5ab60*/  LDL.LU R49, [R1+0x2a10] ;  /* 0x002a100001317983 */ /* 0x004ea80000300800 */
        /* <DEDUP_REMOVED lines=12> */
[----:B------:R0:W-:Y:S04]  /*5ac30*/  STS.U16 [R89+UR76+0x11380], R72 ;  /* 0x0113804859007988 */ /* 0x0001e8000800044c */
[----:B------:R-:W2:Y:S04]  /*5ac40*/  LDL.LU R73, [R1+0x29a4] ;  /* 0x0029a40001497983 */ /* 0x000ea80000300800 */
[----:B0-----:R-:W2:Y:S04]  /*5ac50*/  LDL.LU R72, [R1+0x29a8] ;  /* 0x0029a80001487983 */ /* 0x001ea80000300800 */
[----:B---3--:R0:W-:Y:S04]  /*5ac60*/  STS.U16 [R89+UR76+0xf80], R0 ;  /* 0x000f800059007988 */ /* 0x0081e8000800044c */
[----:B------:R1:W-:Y:S04]  /*5ac70*/  STS.U16 [R89+UR76+0x10f80], R69 ;  /* 0x010f804559007988 */ /* 0x0003e8000800044c */
[----:B------:R3:W-:Y:S04]  /*5ac80*/  STS.U16 [R89+UR76+0xb80], R68 ;  /* 0x000b804459007988 */ /* 0x0007e8000800044c */
[----:B------:R0:W-:Y:S04]  /*5ac90*/  STS.U16 [R89+UR76+0x10b80], R71 ;  /* 0x010b804759007988 */ /* 0x0001e8000800044c */
[----:B------:R1:W-:Y:S04]  /*5aca0*/  STS.U16 [R89+UR76+0x780], R70 ;  /* 0x0007804659007988 */ /* 0x0003e8000800044c */
[----:B----4-:R4:W-:Y:S04]  /*5acb0*/  STS.U16 [R89+UR76+0x10780], R77 ;  /* 0x0107804d59007988 */ /* 0x0109e8000800044c */
[----:B0-----:R-:W2:Y:S04]  /*5acc0*/  LDL.LU R0, [R1+0x29ac] ;  /* 0x0029ac0001007983 */ /* 0x001ea80000300800 */
[----:B-1----:R-:W2:Y:S04]  /*5acd0*/  LDL.LU R69, [R1+0x29b0] ;  /* 0x0029b00001457983 */ /* 0x002ea80000300800 */
[----:B---3--:R-:W3:Y:S04]  /*5ace0*/  LDL.LU R68, [R1+0x29b4] ;  /* 0x0029b40001447983 */ /* 0x008ee80000300800 */
[----:B------:R-:W3:Y:S04]  /*5acf0*/  LDL.LU R71, [R1+0x29b8] ;  /* 0x0029b80001477983 */ /* 0x000ee80000300800 */
[----:B------:R-:W3:Y:S04]  /*5ad00*/  LDL.LU R70, [R1+0x29bc] ;  /* 0x0029bc0001467983 */ /* 0x000ee80000300800 */
[----:B------:R0:W-:Y:S04]  /*5ad10*/  STS.U16 [R89+UR76+0x380], R76 ;  /* 0x0003804c59007988 */ /* 0x0001e8000800044c */
[----:B----4-:R-:W4:Y:S04]  /*5ad20*/  LDL.LU R77, [R1+0x29c0] ;  /* 0x0029c000014d7983 */ /* 0x010f280000300800 */
        /* <DEDUP_REMOVED lines=49> */
[----:B------:R0:W-:Y:S04]  /*5b040*/  STS.U16 [R89+UR76+0x6780], R0 ;  /* 0x0067800059007988 */ /* 0x0001e8000800044c */
[----:B------:R1:W-:Y:S04]  /*5b050*/  STS.U16 [R89+UR76+0x16380], R69 ;  /* 0x0163804559007988 */ /* 0x0003e8000800044c */
[----:B---3--:R3:W-:Y:S04]  /*5b060*/  STS.U16 [R89+UR76+0x6380], R68 ;  /* 0x0063804459007988 */ /* 0x0087e8000800044c */
        /* <DEDUP_REMOVED lines=9> */
[----:B------:R1:W-:Y:S04]  /*5b100*/  STS.U16 [R89+UR76+0x15780], R75 ;  /* 0x0157804b59007988 */ /* 0x0003e8000800044c */
[----:B----4-:R-:W4:Y:S04]  /*5b110*/  LDL.LU R77, [R1+0x2938] ;  /* 0x00293800014d7983 */ /* 0x010f280000300800 */
[----:B------:R0:W-:Y:S04]  /*5b120*/  STS.U16 [R89+UR76+0x5780], R74 ;  /* 0x0057804a59007988 */ /* 0x0001e8000800044c */
[----:B------:R-:W-:Y:S04]  /*5b130*/  STS.U16 [R89+UR76+0x15380], R31 ;  /* 0x0153801f59007988 */ /* 0x000fe8000800044c */
[----:B------:R1:W-:Y:S04]  /*5b140*/  STS.U16 [R89+UR76+0x5380], R30 ;  /* 0x0053801e59007988 */ /* 0x0003e8000800044c */
[----:B------:R-:W-:Y:S04]  /*5b150*/  STS.U16 [R89+UR76+0x4f80], R9 ;  /* 0x004f800959007988 */ /* 0x000fe8000800044c */
[----:B0-----:R-:W4:Y:S04]  /*5b160*/  LDL.LU R76, [R1+0x2934] ;  /* 0x00293400014c7983 */ /* 0x001f280000300800 */
[----:B-1----:R-:W4:Y:S04]  /*5b170*/  LDL.LU R75, [R1+0x2930] ;  /* 0x00293000014b7983 */ /* 0x002f280000300800 */
[----:B------:R-:W4:Y:S04]  /*5b180*/  LDL.LU R74, [R1+0x292c] ;  /* 0x00292c00014a7983 */ /* 0x000f280000300800 */
[----:B------:R-:W4:Y:S04]  /*5b190*/  LDL.LU R30, [R1+0x2928] ;  /* 0x00292800011e7983 */ /* 0x000f280000300800 */
[----:B------:R0:W-:Y:S04]  /*5b1a0*/  STS.U16 [R89+UR76+0x14f80], R8 ;  /* 0x014f800859007988 */ /* 0x0001e8000800044c */
[----:B------:R-:W4:Y:S04]  /*5b1b0*/  LDL.LU R31, [R1+0x2924] ;  /* 0x00292400011f7983 */ /* 0x000f280000300800 */
[----:B------:R-:W-:Y:S04]  /*5b1c0*/  STS.U16 [R89+UR76+0x7380], R37 ;  /* 0x0073802559007988 */ /* 0x000fe8000800044c */
[----:B------:R1:W-:Y:S04]  /*5b1d0*/  STS.U16 [R89+UR76+0x17380], R36 ;  /* 0x0173802459007988 */ /* 0x0003e8000800044c */
[----:B------:R-:W-:Y:S04]  /*5b1e0*/  STS.U16 [R89+UR76+0x7780], R15 ;  /* 0x0077800f59007988 */ /* 0x000fe8000800044c */
[----:B------:R1:W-:Y:S04]  /*5b1f0*/  STS.U16 [R89+UR76+0x17780], R14 ;  /* 0x0177800e59007988 */ /* 0x0003e8000800044c */
[----:B------:R-:W-:Y:S04]  /*5b200*/  STS.U16 [R89+UR76+0x7b80], R43 ;  /* 0x007b802b59007988 */ /* 0x000fe8000800044c */
[----:B0-----:R-:W4:Y:S04]  /*5b210*/  LDL.LU R8, [R1+0x2920] ;  /* 0x0029200001087983 */ /* 0x001f280000300800 */
[----:B------:R-:W4:Y:S04]  /*5b220*/  LDL.LU R9, [R1+0x291c] ;  /* 0x00291c0001097983 */ /* 0x000f280000300800 */
[----:B-1----:R-:W4:Y:S04]  /*5b230*/  LDL.LU R36, [R1+0x2918] ;  /* 0x0029180001247983 */ /* 0x002f280000300800 */
[----:B------:R-:W4:Y:S04]  /*5b240*/  LDL.LU R37, [R1+0x2914] ;  /* 0x0029140001257983 */ /* 0x000f280000300800 */
[----:B------:R-:W4:Y:S04]  /*5b250*/  LDL.LU R14, [R1+0x2910] ;  /* 0x00291000010e7983 */ /* 0x000f280000300800 */
[----:B------:R0:W-:Y:S04]  /*5b260*/  STS.U16 [R89+UR76+0x17b80], R42 ;  /* 0x017b802a59007988 */ /* 0x0001e8000800044c */
[----:B------:R-:W4:Y:S04]  /*5b270*/  LDL.LU R15, [R1+0x290c] ;  /* 0x00290c00010f7983 */ /* 0x000f280000300800 */
[----:B0-----:R-:W4:Y:S04]  /*5b280*/  LDL.LU R42, [R1+0x2908] ;  /* 0x00290800012a7983 */ /* 0x001f280000300800 */
[----:B------:R-:W4:Y:S04]  /*5b290*/  LDL.LU R43, [R1+0x2904] ;  /* 0x00290400012b7983 */ /* 0x000f280000300800 */
[----:B------:R-:W-:Y:S04]  /*5b2a0*/  STS.U16 [R89+UR76+0x7f80], R21 ;  /* 0x007f801559007988 */ /* 0x000fe8000800044c */
[----:B------:R0:W-:Y:S04]  /*5b2b0*/  STS.U16 [R89+UR76+0x17f80], R20 ;  /* 0x017f801459007988 */ /* 0x0001e8000800044c */
[----:B--2---:R-:W-:Y:S04]  /*5b2c0*/  STS.U16 [R89+UR76+0x20380], R49 ;  /* 0x0203803159007988 */ /* 0x004fe8000800044c */
[----:B------:R1:W-:Y:S04]  /*5b2d0*/  STS.U16 [R89+UR76+0x30380], R48 ;  /* 0x0303803059007988 */ /* 0x0003e8000800044c */
[----:B------:R-:W-:Y:S04]  /*5b2e0*/  STS.U16 [R89+UR76+0x20780], R51 ;  /* 0x0207803359007988 */ /* 0x000fe8000800044c */
[----:B------:R2:W-:Y:S04]  /*5b2f0*/  STS.U16 [R89+UR76+0x30780], R50 ;  /* 0x0307803259007988 */ /* 0x0005e8000800044c */
[----:B0-----:R-:W4:Y:S04]  /*5b300*/  LDL.LU R20, [R1+0x2900] ;  /* 0x0029000001147983 */ /* 0x001f280000300800 */
[----:B------:R-:W4:Y:S04]  /*5b310*/  LDL.LU R21, [R1+0x28fc] ;  /* 0x0028fc0001157983 */ /* 0x000f280000300800 */
[----:B-1----:R-:W4:Y:S04]  /*5b320*/  LDL.LU R48, [R1+0x28f8] ;  /* 0x0028f80001307983 */ /* 0x002f280000300800 */
[----:B------:R-:W4:Y:S04]  /*5b330*/  LDL.LU R49, [R1+0x28f4] ;  /* 0x0028f40001317983 */ /* 0x000f280000300800 */
[----:B------:R-:W-:Y:S04]  /*5b340*/  STS.U16 [R89+UR76+0x20b80], R61 ;  /* 0x020b803d59007988 */ /* 0x000fe8000800044c */
[----:B--2---:R-:W2:Y:S04]  /*5b350*/  LDL.LU R50, [R1+0x28f0] ;  /* 0x0028f00001327983 */ /* 0x004ea80000300800 */
[----:B------:R0:W-:Y:S04]  /*5b360*/  STS.U16 [R89+UR76+0x30b80], R60 ;  /* 0x030b803c59007988 */ /* 0x0001e8000800044c */
[----:B------:R-:W2:Y:S04]  /*5b370*/  LDL.LU R51, [R1+0x28ec] ;  /* 0x0028ec0001337983 */ /* 0x000ea80000300800 */
[----:B------:R-:W-:Y:S04]  /*5b380*/  STS.U16 [R89+UR76+0x20f80], R63 ;  /* 0x020f803f59007988 */ /* 0x000fe8000800044c */
[----:B------:R1:W-:Y:S04]  /*5b390*/  STS.U16 [R89+UR76+0x30f80], R62 ;  /* 0x030f803e59007988 */ /* 0x0003e8000800044c */
[----:B------:R1:W-:Y:S04]  /*5b3a0*/  STS.U16 [R89+UR76+0x21380], R73 ;  /* 0x0213804959007988 */ /* 0x0003e8000800044c */
[----:B0-----:R-:W2:Y:S04]  /*5b3b0*/  LDL.LU R60, [R1+0x28e8] ;  /* 0x0028e800013c7983 */ /* 0x001ea80000300800 */
[----:B------:R-:W2:Y:S04]  /*5b3c0*/  LDL.LU R61, [R1+0x28e4] ;  /* 0x0028e400013d7983 */ /* 0x000ea80000300800 */
[----:B-1----:R-:W2:Y:S04]  /*5b3d0*/  LDL.LU R62, [R1+0x28e0] ;  /* 0x0028e000013e7983 */ /* 0x002ea80000300800 */
[----:B------:R-:W2:Y:S04]  /*5b3e0*/  LDL.LU R63, [R1+0x28dc] ;  /* 0x0028dc00013f7983 */ /* 0x000ea80000300800 */
[----:B------:R0:W-:Y:S04]  /*5b3f0*/  STS.U16 [R89+UR76+0x31380], R72 ;  /* 0x0313804859007988 */ /* 0x0001e8000800044c */
[----:B------:R-:W2:Y:S04]  /*5b400*/  LDL.LU R73, [R1+0x28d8] ;  /* 0x0028d80001497983 */ /* 0x000ea80000300800 */
[----:B0-----:R-:W2:Y:S04]  /*5b410*/  LDL.LU R72, [R1+0x28d4] ;  /* 0x0028d40001487983 */ /* 0x001ea80000300800 */
[----:B------:R0:W-:Y:S04]  /*5b420*/  STS.U16 [R89+UR76+0x21780], R0 ;  /* 0x0217800059007988 */ /* 0x0001e8000800044c */
[----:B------:R-:W-:Y:S04]  /*5b430*/  STS.U16 [R89+UR76+0x31780], R69 ;  /* 0x0317804559007988 */ /* 0x000fe8000800044c */
[----:B---3--:R1:W-:Y:S04]  /*5b440*/  STS.U16 [R89+UR76+0x21b80], R68 ;  /* 0x021b804459007988 */ /* 0x0083e8000800044c */
[----:B------:R-:W-:Y:S04]  /*5b450*/  STS.U16 [R89+UR76+0x31b80], R71 ;  /* 0x031b804759007988 */ /* 0x000fe8000800044c */
[----:B------:R3:W-:Y:S04]  /*5b460*/  STS.U16 [R89+UR76+0x21f80], R70 ;  /* 0x021f804659007988 */ /* 0x0007e8000800044c */
[----:B----4-:R4:W-:Y:S04]  /*5b470*/  STS.U16 [R89+UR76+0x31f80], R77 ;  /* 0x031f804d59007988 */ /* 0x0109e8000800044c */
[----:B0-----:R-:W2:Y:S04]  /*5b480*/  LDL.LU R0, [R1+0x28d0] ;  /* 0x0028d00001007983 */ /* 0x001ea80000300800 */
[----:B-1----:R-:W2:Y:S04]  /*5b490*/  LDL.LU R68, [R1+0x28cc] ;  /* 0x0028cc0001447983 */ /* 0x002ea80000300800 */
[----:B------:R-:W2:Y:S04]  /*5b4a0*/  LDL.LU R69, [R1+0x28c8] ;  /* 0x0028c80001457983 */ /* 0x000ea80000300800 */
[----:B---3--:R-:W3:Y:S04]  /*5b4b0*/  LDL.LU R70, [R1+0x2714] ;  /* 0x0027140001467983 */ /* 0x008ee80000300800 */
[----:B------:R-:W3:Y:S04]  /*5b4c0*/  LDL.LU R71, [R1+0x2710] ;  /* 0x0027100001477983 */ /* 0x000ee80000300800 */
        /* <DEDUP_REMOVED lines=17> */
[----:B-1----:R1:W5:Y:S04]  /*5b5e0*/  LDL.LU R8, [R1+0x41d4] ;  /* 0x0041d40001087983 */ /* 0x0023680000300800 */
[----:B0-----:R1:W5:Y:S04]  /*5b5f0*/  LDL.LU R9, [R1+0x41d0] ;  /* 0x0041d00001097983 */ /* 0x0013680000300800 */
[----:B------:R1:W5:Y:S04]  /*5b600*/  LDL.LU R36, [R1+0x41cc] ;  /* 0x0041cc0001247983 */ /* 0x0003680000300800 */
[----:B------:R1:W5:Y:S04]  /*5b610*/  LDL.LU R37, [R1+0x41c8] ;  /* 0x0041c80001257983 */ /* 0x0003680000300800 */
[----:B------:R1:W5:Y:S04]  /*5b620*/  LDL.LU R14, [R1+0x41c4] ;  /* 0x0041c400010e7983 */ /* 0x0003680000300800 */
[----:B------:R1:W5:Y:S04]  /*5b630*/  LDL.LU R15, [R1+0x41c0] ;  /* 0x0041c000010f7983 */ /* 0x0003680000300800 */
[----:B------:R0:W-:Y:S04]  /*5b640*/  STS.U16 [R89+UR76+0x33780], R42 ;  /* 0x0337802a59007988 */ /* 0x0001e8000800044c */
[----:B------:R1:W-:Y:S04]  /*5b650*/  STS.U16 [R89+UR76+0x23b80], R43 ;  /* 0x023b802b59007988 */ /* 0x0003e8000800044c */
[----:B0-----:R0:W5:Y:S04]  /*5b660*/  LDL.LU R42, [R1+0x41bc] ;  /* 0x0041bc00012a7983 */ /* 0x0011680000300800 */
[----:B-1----:R0:W5:Y:S01]  /*5b670*/  LDL.LU R43, [R1+0x41b8] ;  /* 0x0041b800012b7983 */ /* 0x0021620000300800 */
[----:B------:R-:W-:-:S06]  /*5b680*/  PRMT R3, RZ, 0x7610, R3 ;  /* 0x00007610ff037816 */ /* 0x000fcc0000000003 */
[----:B------:R-:W4:Y:S04]  /*5b690*/  @P4 LDG.E.U16 R3, desc[UR6][R90.64] ;  /* 0x000000065a034981 */ /* 0x000f28000c1e1500 */
[----:B------:R1:W-:Y:S04]  /*5b6a0*/  STS.U16 [R89+UR76+0x33b80], R20 ;  /* 0x033b801459007988 */ /* 0x0003e8000800044c */
[----:B------:R0:W-:Y:S04]  /*5b6b0*/  STS.U16 [R89+UR76+0x23f80], R21 ;  /* 0x023f801559007988 */ /* 0x0001e8000800044c */
[----:B------:R0:W-:Y:S04]  /*5b6c0*/  STS.U16 [R89+UR76+0x33f80], R48 ;  /* 0x033f803059007988 */ /* 0x0001e8000800044c */
[----:B------:R0:W-:Y:S04]  /*5b6d0*/  STS.U16 [R89+UR76+0x24380], R49 ;  /* 0x0243803159007988 */ /* 0x0001e8000800044c */
[----:B--2---:R2:W-:Y:S04]  /*5b6e0*/  STS.U16 [R89+UR76+0x34380], R50 ;  /* 0x0343803259007988 */ /* 0x0045e8000800044c */
[----:B------:R2:W-:Y:S04]  /*5b6f0*/  STS.U16 [R89+UR76+0x24780], R51 ;  /* 0x0247803359007988 */ /* 0x0005e8000800044c */
[----:B-1----:R1:W5:Y:S04]  /*5b700*/  LDL.LU R20, [R1+0x41b4] ;  /* 0x0041b40001147983 */ /* 0x0023680000300800 */
[----:B0-----:R1:W5:Y:S04]  /*5b710*/  LDL.LU R21, [R1+0x41b0] ;  /* 0x0041b00001157983 */ /* 0x0013680000300800 */
[----:B------:R1:W5:Y:S04]  /*5b720*/  LDL.LU R48, [R1+0x41ac] ;  /* 0x0041ac0001307983 */ /* 0x0003680000300800 */
[----:B------:R1:W5:Y:S04]  /*5b730*/  LDL.LU R49, [R1+0x41a8] ;  /* 0x0041a80001317983 */ /* 0x0003680000300800 */
[----:B--2---:R1:W5:Y:S04]  /*5b740*/  LDL.LU R50, [R1+0x41a4] ;  /* 0x0041a40001327983 */ /* 0x0043680000300800 */
[----:B------:R1:W5:Y:S04]  /*5b750*/  LDL.LU R51, [R1+0x41a0] ;  /* 0x0041a00001337983 */ /* 0x0003680000300800 */
[----:B------:R0:W-:Y:S04]  /*5b760*/  STS.U16 [R89+UR76+0x34780], R60 ;  /* 0x0347803c59007988 */ /* 0x0001e8000800044c */
[----:B------:R2:W-:Y:S04]  /*5b770*/  STS.U16 [R89+UR76+0x24b80], R61 ;  /* 0x024b803d59007988 */ /* 0x0005e8000800044c */
[----:B------:R0:W-:Y:S04]  /*5b780*/  STS.U16 [R89+UR76+0x34b80], R62 ;  /* 0x034b803e59007988 */ /* 0x0001e8000800044c */
[----:B------:R1:W-:Y:S04]  /*5b790*/  STS.U16 [R89+UR76+0x24f80], R63 ;  /* 0x024f803f59007988 */ /* 0x0003e8000800044c */
[----:B------:R1:W-:Y:S04]  /*5b7a0*/  STS.U16 [R89+UR76+0x34f80], R73 ;  /* 0x034f804959007988 */ /* 0x0003e8000800044c */
[----:B0-----:R0:W5:Y:S04]  /*5b7b0*/  LDL.LU R60, [R1+0x419c] ;  /* 0x00419c00013c7983 */ /* 0x0011680000300800 */
[----:B--2---:R0:W5:Y:S04]  /*5b7c0*/  LDL.LU R61, [R1+0x4198] ;  /* 0x00419800013d7983 */ /* 0x0041680000300800 */
[----:B------:R0:W5:Y:S04]  /*5b7d0*/  LDL.LU R62, [R1+0x4194] ;  /* 0x00419400013e7983 */ /* 0x0001680000300800 */
[----:B-1----:R0:W5:Y:S04]  /*5b7e0*/  LDL.LU R63, [R1+0x4190] ;  /* 0x00419000013f7983 */ /* 0x0021680000300800 */
[----:B------:R-:W2:Y:S04]  /*5b7f0*/  LDL.LU R73, [R1+0x418c] ;  /* 0x00418c0001497983 */ /* 0x000ea80000300800 */
[----:B------:R1:W-:Y:S04]  /*5b800*/  STS.U16 [R89+UR76+0x25380], R72 ;  /* 0x0253804859007988 */ /* 0x0003e8000800044c */
[----:B-1----:R-:W2:Y:S04]  /*5b810*/  LDL.LU R72, [R1+0x4188] ;  /* 0x0041880001487983 */ /* 0x002ea80000300800 */
[----:B------:R1:W-:Y:S04]  /*5b820*/  STS.U16 [R89+UR76+0x35380], R0 ;  /* 0x0353800059007988 */ /* 0x0003e8000800044c */
[----:B------:R0:W-:Y:S04]  /*5b830*/  STS.U16 [R89+UR76+0x25780], R68 ;  /* 0x0257804459007988 */ /* 0x0001e8000800044c */
[----:B------:R0:W-:Y:S04]  /*5b840*/  STS.U16 [R89+UR76+0x35780], R69 ;  /* 0x0357804559007988 */ /* 0x0001e8000800044c */
[----:B---3--:R3:W-:Y:S04]  /*5b850*/  STS.U16 [R89+UR76+0x25b80], R70 ;  /* 0x025b804659007988 */ /* 0x0087e8000800044c */
[----:B------:R3:W-:Y:S04]  /*5b860*/  STS.U16 [R89+UR76+0x35b80], R71 ;  /* 0x035b804759007988 */ /* 0x0007e8000800044c */
[----:B-1----:R1:W5:Y:S04]  /*5b870*/  LDL.LU R0, [R1+0x4184] ;  /* 0x0041840001007983 */ /* 0x0023680000300800 */
[----:B0-----:R1:W5:Y:S04]  /*5b880*/  LDL.LU R68, [R1+0x4180] ;  /* 0x0041800001447983 */ /* 0x0013680000300800 */
[----:B------:R1:W5:Y:S04]  /*5b890*/  LDL.LU R69, [R1+0x417c] ;  /* 0x00417c0001457983 */ /* 0x0003680000300800 */
[----:B---3--:R1:W5:Y:S04]  /*5b8a0*/  LDL.LU R70, [R1+0x4178] ;  /* 0x0041780001467983 */ /* 0x0083680000300800 */
[----:B------:R1:W5:Y:S01]  /*5b8b0*/  LDL.LU R71, [R1+0x4174] ;  /* 0x0041740001477983 */ /* 0x0003620000300800 */
[----:B------:R-:W-:-:S04]  /*5b8c0*/  SHF.R.S32.HI R92, RZ, 0x8, R92 ;  /* 0x00000008ff5c7819 */ /* 0x000fc8000001145c */
[----:B------:R-:W-:-:S05]  /*5b8d0*/  VIMNMX R92, PT, PT, R92, 0x1, !PT ;  /* 0x000000015c5c7848 */ /* 0x000fca0007fe0100 */
[----:B------:R-:W-:Y:S01]  /*5b8e0*/  VIADD R92, R92, 0xffffffff ;  /* 0xffffffff5c5c7836 */ /* 0x000fe20000000000 */
[----:B--2---:R0:W-:Y:S04]  /*5b8f0*/  STS.U16 [R89+UR76+0x25f80], R72 ;  /* 0x025f804859007988 */ /* 0x0041e8000800044c */
[----:B------:R2:W-:Y:S04]  /*5b900*/  STS.U16 [R89+UR76+0x35f80], R73 ;  /* 0x035f804959007988 */ /* 0x0005e8000800044c */
[----:B----4-:R3:W-:Y:S04]  /*5b910*/  STS.U16 [R89+UR76+0x26380], R74 ;  /* 0x0263804a59007988 */ /* 0x0107e8000800044c */
[----:B------:R4:W-:Y:S04]  /*5b920*/  STS.U16 [R89+UR76+0x36380], R75 ;  /* 0x0363804b59007988 */ /* 0x0009e8000800044c */
[----:B------:R0:W-:Y:S04]  /*5b930*/  STS.U16 [R89+UR76+0x26780], R76 ;  /* 0x0267804c59007988 */ /* 0x0001e8000800044c */
[----:B------:R0:W-:Y:S04]  /*5b940*/  STS.U16 [R89+UR76+0x36780], R77 ;  /* 0x0367804d59007988 */ /* 0x0001e8000800044c */
[----:B------:R0:W-:Y:S04]  /*5b950*/  STS.U16 [R89+UR76+0x26b80], R78 ;  /* 0x026b804e59007988 */ /* 0x0001e8000800044c */
[----:B------:R1:W-:Y:S04]  /*5b960*/  STS.U16 [R89+UR76+0x36b80], R79 ;  /* 0x036b804f59007988 */ /* 0x0003e8000800044c */
[----:B------:R1:W-:Y:S04]  /*5b970*/  STS.U16 [R89+UR76+0x26f80], R80 ;  /* 0x026f805059007988 */ /* 0x0003e8000800044c */
[----:B0-----:R0:W5:Y:S04]  /*5b980*/  LDL.LU R72, [R1+0x4170] ;  /* 0x0041700001487983 */ /* 0x0011680000300800 */
[----:B--2---:R0:W5:Y:S04]  /*5b990*/  LDL.LU R73, [R1+0x416c] ;  /* 0x00416c0001497983 */ /* 0x0041680000300800 */
[----:B---3--:R0:W5:Y:S04]  /*5b9a0*/  LDL.LU R74, [R1+0x4168] ;  /* 0x00416800014a7983 */ /* 0x0081680000300800 */
[----:B------:R2:W-:Y:S04]  /*5b9b0*/  STS.U16 [R89+UR76+0x36f80], R81 ;  /* 0x036f805159007988 */ /* 0x0005e8000800044c */
[----:B----4-:R0:W5:Y:S04]  /*5b9c0*/  LDL.LU R75, [R1+0x4164] ;  /* 0x00416400014b7983 */ /* 0x0101680000300800 */
[----:B------:R0:W5:Y:S04]  /*5b9d0*/  LDL.LU R76, [R1+0x4160] ;  /* 0x00416000014c7983 */ /* 0x0001680000300800 */
[----:B------:R3:W-:Y:S04]  /*5b9e0*/  STS.U16 [R89+UR76+0x27380], R82 ;  /* 0x0273805259007988 */ /* 0x0007e8000800044c */
[----:B------:R0:W5:Y:S04]  /*5b9f0*/  LDL.LU R77, [R1+0x415c] ;  /* 0x00415c00014d7983 */ /* 0x0001680000300800 */
[----:B------:R4:W-:Y:S04]  /*5ba00*/  STS.U16 [R89+UR76+0x37380], R83 ;  /* 0x0373805359007988 */ /* 0x0009e8000800044c */
[----:B------:R0:W5:Y:S04]  /*5ba10*/  LDL.LU R78, [R1+0x4158] ;  /* 0x00415800014e7983 */ /* 0x0001680000300800 */
[----:B------:R0:W-:Y:S04]  /*5ba20*/  STS.U16 [R89+UR76+0x27780], R84 ;  /* 0x0277805459007988 */ /* 0x0001e8000800044c */
[----:B-1----:R1:W5:Y:S04]  /*5ba30*/  LDL.LU R79, [R1+0x4154] ;  /* 0x00415400014f7983 */ /* 0x0023680000300800 */
[----:B------:R0:W-:Y:S04]  /*5ba40*/  STS.U16 [R89+UR76+0x37780], R85 ;  /* 0x0377805559007988 */ /* 0x0001e8000800044c */
[----:B------:R1:W5:Y:S04]  /*5ba50*/  LDL.LU R80, [R1+0x4150] ;  /* 0x0041500001507983 */ /* 0x0003680000300800 */
[----:B------:R0:W-:Y:S04]  /*5ba60*/  STS.U16 [R89+UR76+0x27b80], R86 ;  /* 0x027b805659007988 */ /* 0x0001e8000800044c */
[----:B--2---:R1:W5:Y:S04]  /*5ba70*/  LDL.LU R81, [R1+0x414c] ;  /* 0x00414c0001517983 */ /* 0x0043680000300800 */
[----:B------:R2:W-:Y:S04]  /*5ba80*/  STS.U16 [R89+UR76+0x37b80], R87 ;  /* 0x037b805759007988 */ /* 0x0005e8000800044c */
[----:B---3--:R1:W5:Y:S04]  /*5ba90*/  LDL.LU R82, [R1+0x4148] ;  /* 0x0041480001527983 */ /* 0x0083680000300800 */
[----:B------:R3:W-:Y:S04]  /*5baa0*/  STS.U16 [R89+UR76+0x27f80], R3 ;  /* 0x027f800359007988 */ /* 0x0007e8000800044c */
[----:B----4-:R1:W5:Y:S04]  /*5bab0*/  LDL.LU R83, [R1+0x4144] ;  /* 0x0041440001537983 */ /* 0x0103680000300800 */
[----:B------:R4:W-:Y:S04]  /*5bac0*/  STS.U16 [R89+UR76+0x37f80], R88 ;  /* 0x037f805859007988 */ /* 0x0009e8000800044c */
[----:B0-----:R1:W5:Y:S01]  /*5bad0*/  LDL.LU R84, [R1+0x4140] ;  /* 0x0041400001547983 */ /* 0x0013620000300800 */
[----:B------:R0:W-:Y:S06]  /*5bae0*/  MEMBAR.ALL.CTA ;  /* 0x0000000000007992 */ /* 0x0001ec0000008000 */
[----:B0-----:R-:W0:Y:S04]  /*5baf0*/  FENCE.VIEW.ASYNC.S ;  /* 0x00000000000073c6 */ /* 0x001e280000000000 */
[----:B------:R1:W5:Y:S04]  /*5bb00*/  LDL.LU R85, [R1+0x413c] ;  /* 0x00413c0001557983 */ /* 0x0003680000300800 */
[----:B------:R1:W5:Y:S04]  /*5bb10*/  LDL.LU R86, [R1+0x4138] ;  /* 0x0041380001567983 */ /* 0x0003680000300800 */
[----:B--2---:R1:W5:Y:S04]  /*5bb20*/  LDL.LU R87, [R1+0x4134] ;  /* 0x0041340001577983 */ /* 0x0043680000300800 */
[----:B---3--:R1:W5:Y:S04]  /*5bb30*/  LDL.LU R3, [R1+0x4130] ;  /* 0x0041300001037983 */ /* 0x0083680000300800 */
[----:B----4-:R1:W5:Y:S04]  /*5bb40*/  LDL.LU R89, [R1+0x412c] ;  /* 0x00412c0001597983 */ /* 0x0103680000300800 */
[----:B------:R1:W5:Y:S04]  /*5bb50*/  LDL.LU R88, [R1+0x4128] ;  /* 0x0041280001587983 */ /* 0x0003680000300800 */
[----:B------:R1:W-:Y:S01]  /*5bb60*/  STL [R1+0x3f14], R92 ;  /* 0x003f145c01007387 */ /* 0x0003e20000100800 */
[----:B0-----:R-:W-:Y:S06]  /*5bb70*/  BAR.SYNC.DEFER_BLOCKING 0x0 ;  /* 0x0000000000007b1d */ /* 0x001fec0000010000 */
[----:B------:R-:W-:Y:S05]  /*5bb80*/  @P3 BRA `(.L_x_6) ;  /* 0x0000000800983947 */ /* 0x000fea0003800000 */
[----:B------:R-:W-:Y:S01]  /*5bb90*/  ELECT P3, URZ, PT ;  /* 0x0000000000ff782f */ /* 0x000fe20003860000 */
[----:B-----5:R0:W-:-:S12]  /*5bba0*/  STL.64 [R1+0x4130], R2 ;  /* 0x0041300201007387 */ /* 0x0201d80000100a00 */
[----:B------:R-:W-:Y:S01]  /*5bbb0*/  @P3 IMAD.MOV.U32 R93, RZ, RZ, 0x40004040 ;  /* 0x40004040ff5d3424 */ /* 0x000fe200078e00ff */
[----:B0-----:R-:W2:Y:S01]  /*5bbc0*/  LDL.LU.64 R2, [R1+0x1bc8] ;  /* 0x001bc80001027983 */ /* 0x001ea20000300a00 */
[----:B-1----:R-:W-:-:S03]  /*5bbd0*/  IMAD.U32 R92, RZ, RZ, UR76 ;  /* 0x0000004cff5c7e24 */ /* 0x002fc6000f8e00ff */
[----:B------:R0:W-:Y:S01]  /*5bbe0*/  STL [R1+0x4128], R0 ;  /* 0x0041280001007387 */ /* 0x0001e20000100800 */
[----:B------:R-:W-:Y:S02]  /*5bbf0*/  @P3 R2UR UR31, R93 ;  /* 0x000000005d1f32ca */ /* 0x000fe400000e0000 */
[----:B------:R-:W-:Y:S01]  /*5bc00*/  SHF.R.U32.HI R92, RZ, 0x4, R92 ;  /* 0x00000004ff5c7819 */ /* 0x000fe2000001165c */
[----:B------:R-:W3:Y:S03]  /*5bc10*/  LDL.LU R93, [R1+0x2a78] ;  /* 0x002a7800015d7983 */ /* 0x000ee60000300800 */
[----:B0-----:R-:W-:-:S04]  /*5bc20*/  SGXT.U32 R0, R92, 0xe ;  /* 0x0000000e5c00781a */ /* 0x001fc80000000000 */
[----:B------:R-:W-:-:S13]  /*5bc30*/  R2UR UR12, R0 ;  /* 0x00000000000c72ca */ /* 0x000fda00000e0000 */
[----:B------:R-:W-:-:S05]  /*5bc40*/  IMAD.U32 R92, RZ, RZ, UR12 ;  /* 0x0000000cff5c7e24 */ /* 0x000fca000f8e00ff */
[----:B------:R-:W-:Y:S01]  /*5bc50*/  @P3 R2UR UR30, R92 ;  /* 0x000000005c1e32ca */ /* 0x000fe200000e0000 */
[----:B------:R-:W-:Y:S01]  /*5bc60*/  UMOV UR50, 0x0 ;  /* 0x0000000000327882 */ /* 0x000fe20000000000 */
        /* <DEDUP_REMOVED lines=20> */
[----:B--2---:R-:W-:-:S02]  /*5bdb0*/  IMAD.MOV.U32 R3, RZ, RZ, RZ ;  /* 0x000000ffff037224 */ /* 0x004fc400078e00ff */
[----:B---3--:R-:W-:-:S03]  /*5bdc0*/  VIADD R92, R93, 0x80000 ;  /* 0x000800005d5c7836 */ /* 0x008fc60000000000 */
[----:B------:R-:W-:Y:S02]  /*5bdd0*/  @P3 MOV R93, R2 ;  /* 0x00000002005d3202 */ /* 0x000fe40000000f00 */
[----:B------:R0:W5:Y:S01]  /*5bde0*/  LDL.LU.64 R2, [R1+0x4130] ;  /* 0x0041300001027983 */ /* 0x0001620000300a00 */
[----:B------:R-:W-:-:S04]  /*5bdf0*/  SHF.R.U32.HI R92, RZ, 0x4, R92 ;  /* 0x00000004ff5c7819 */ /* 0x000fc8000001165c */
[----:B------:R-:W-:Y:S02]  /*5be00*/  SGXT.U32 R92, R92, 0xe ;  /* 0x0000000e5c5c781a */ /* 0x000fe40000000000 */
[----:B------:R-:W-:Y:S02]  /*5be10*/  @P3 R2UR UR12, R93 ;  /* 0x000000005d0c32ca */ /* 0x000fe400000e0000 */
[C---:B------:R-:W-:Y:S02]  /*5be20*/  R2UR UR14, R92.reuse ;  /* 0x000000005c0e72ca */ /* 0x040fe400000e0000 */
[----:B------:R-:W-:Y:S02]  /*5be30*/  IADD3 R93, P3, PT, R92, 0x80, RZ ;  /* 0x000000805c5d7810 */ /* 0x000fe40007f7e0ff */
[----:B------:R-:W-:Y:S02]  /*5be40*/  IADD3 R92, P4, PT, R0, 0x2, RZ ;  /* 0x00000002005c7810 */ /* 0x000fe40007f9e0ff */
[----:B------:R0:W5:Y:S01]  /*5be50*/  LDL.LU R0, [R1+0x4128] ;  /* 0x0041280001007983 */ /* 0x0001620000300800 */
[----:B------:R-:W-:-:S02]  /*5be60*/  R2UR UR28, R93 ;  /* 0x000000005d1c72ca */ /* 0x000fc400000e0000 */
[----:B------:R-:W-:Y:S02]  /*5be70*/  R2UR UR58, R92 ;  /* 0x000000005c3a72ca */ /* 0x000fe400000e0000 */
[----:B------:R-:W-:Y:S02]  /*5be80*/  CS2R R92, SRZ ;  /* 0x00000000005c7805 */ /* 0x000fe4000001ff00 */
[----:B------:R-:W-:Y:S04]  /*5be90*/  UTCHMMA gdesc[UR14], gdesc[UR30], tmem[UR5], tmem[UR50], idesc[UR51], !UPT ;  /* 0x00ff321e0e0075ea */ /* 0x000fe8000f800005 */
[----:B------:R-:W-:Y:S02]  /*5bea0*/  IADD3.X R93, PT, PT, R93, 0x40004040, RZ, P3, !PT ;  /* 0x400040405d5d7810 */ /* 0x000fe40001ffe4ff */
[----:B------:R-:W-:-:S02]  /*5beb0*/  IADD3.X R92, PT, PT, R92, 0x40004040, RZ, P4, !PT ;  /* 0x400040405c5c7810 */ /* 0x000fc400027fe4ff */
[----:B------:R-:W-:Y:S02]  /*5bec0*/  R2UR UR29, R93 ;  /* 0x000000005d1d72ca */ /* 0x000fe400000e0000 */
[----:B------:R-:W-:-:S11]  /*5bed0*/  R2UR UR59, R92 ;  /* 0x000000005c3b72ca */ /* 0x000fd600000e0000 */
[----:B------:R-:W-:Y:S02]  /*5bee0*/  UIADD3.64 UR22, UPT, UPT, UR28, 0x80, URZ ;  /* 0x000000801c167897 */ /* 0x000fe4000fffe0ff */
[----:B------:R-:W-:Y:S02]  /*5bef0*/  UIADD3.64 UR16, UPT, UPT, UR58, 0x2, URZ ;  /* 0x000000023a107897 */ /* 0x000fe4000fffe0ff */
[----:B------:R-:W-:Y:S01]  /*5bf00*/  UTCHMMA gdesc[UR28], gdesc[UR58], tmem[UR5], tmem[UR40], idesc[UR41], UPT ;  /* 0x00ff283a1c0075ea */ /* 0x000fe2000b800005 */
[----:B------:R-:W-:Y:S02]  /*5bf10*/  UIADD3.64 UR36, UPT, UPT, UR28, 0x100, URZ ;  /* 0x000001001c247897 */ /* 0x000fe4000fffe0ff */
[----:B------:R-:W-:Y:S02]  /*5bf20*/  UIADD3.64 UR74, UPT, UPT, UR58, 0x4, URZ ;  /* 0x000000043a4a7897 */ /* 0x000fe4000fffe0ff */
[----:B------:R-:W-:Y:S02]  /*5bf30*/  UIADD3.64 UR32, UPT, UPT, UR28, 0x180, URZ ;  /* 0x000001801c207897 */ /* 0x000fe4000fffe0ff */
[----:B------:R-:W-:Y:S01]  /*5bf40*/  UIADD3.64 UR64, UPT, UPT, UR58, 0x7fe, URZ ;  /* 0x000007fe3a407897 */ /* 0x000fe2000fffe0ff */
[----:B------:R1:W-:Y:S01]  /*5bf50*/  UTCHMMA gdesc[UR22], gdesc[UR16], tmem[UR5], tmem[UR46], idesc[UR47], UPT ;  /* 0x00ff2e10160075ea */ /* 0x0003e2000b800005 */
[----:B------:R-:W-:-:S02]  /*5bf60*/  UIADD3.64 UR70, UPT, UPT, UR28, 0x200, URZ ;  /* 0x000002001c467897 */ /* 0x000fc4000fffe0ff */
[----:B------:R-:W-:Y:S01]  /*5bf70*/  UIADD3.64 UR72, UPT, UPT, UR58, 0x800, URZ ;  /* 0x000008003a487897 */ /* 0x000fe2000fffe0ff */
[----:B------:R2:W-:Y:S01]  /*5bf80*/  UTCHMMA gdesc[UR36], gdesc[UR74], tmem[UR5], tmem[UR42], idesc[UR43], UPT ;  /* 0x00ff2a4a240075ea */ /* 0x0005e2000b800005 */
[----:B------:R-:W-:Y:S02]  /*5bf90*/  UIADD3.64 UR62, UPT, UPT, UR28, 0x280, URZ ;  /* 0x000002801c3e7897 */ /* 0x000fe4000fffe0ff */
[----:B------:R-:W-:Y:S01]  /*5bfa0*/  UIADD3.64 UR54, UPT, UPT, UR28, 0x300, URZ ;  /* 0x000003001c367897 */ /* 0x000fe2000fffe0ff */
[----:B------:R3:W-:Y:S01]  /*5bfb0*/  UTCHMMA gdesc[UR32], gdesc[UR64], tmem[UR5], tmem[UR38], idesc[UR39], UPT ;  /* 0x00ff2640200075ea */ /* 0x0007e2000b800005 */
[----:B-1----:R-:W-:Y:S02]  /*5bfc0*/  UIADD3.64 UR16, UPT, UPT, UR58, 0x802, URZ ;  /* 0x000008023a107897 */ /* 0x002fe4000fffe0ff */
[----:B------:R-:W-:Y:S01]  /*5bfd0*/  UIADD3.64 UR30, UPT, UPT, UR58, 0x804, URZ ;  /* 0x000008043a1e7897 */ /* 0x000fe2000fffe0ff */
[----:B------:R-:W-:Y:S01]  /*5bfe0*/  UTCHMMA gdesc[UR70], gdesc[UR72], tmem[UR5], tmem[UR34], idesc[UR35], UPT ;  /* 0x00ff2248460075ea */ /* 0x000fe2000b800005 */
[----:B------:R-:W-:-:S02]  /*5bff0*/  UIADD3.64 UR50, UPT, UPT, UR28, 0x380, URZ ;  /* 0x000003801c327897 */ /* 0x000fc4000fffe0ff */
[----:B------:R-:W-:Y:S02]  /*5c000*/  UIADD3.64 UR40, UPT, UPT, UR58, 0xffe, URZ ;  /* 0x00000ffe3a287897 */ /* 0x000fe4000fffe0ff */
[----:B------:R-:W-:Y:S01]  /*5c010*/  UIADD3.64 UR46, UPT, UPT, UR28, 0x400, URZ ;  /* 0x000004001c2e7897 */ /* 0x000fe2000fffe0ff */
[----:B------:R1:W-:Y:S01]  /*5c020*/  UTCHMMA gdesc[UR62], gdesc[UR16], tmem[UR5], tmem[UR66], idesc[UR67], UPT ;  /* 0x00ff42103e0075ea */ /* 0x0003e2000b800005 */
[----:B--2---:R-:W-:Y:S01]  /*5c030*/  UIADD3.64 UR42, UPT, UPT, UR28, 0x480, URZ ;  /* 0x000004801c2a7897 */ /* 0x004fe2000fffe0ff */
[----:B------:R2:W-:Y:S01]  /*5c040*/  UTCHMMA gdesc[UR54], gdesc[UR30], tmem[UR5], tmem[UR24], idesc[UR25], UPT ;  /* 0x00ff181e360075ea */ /* 0x0005e2000b800005 */
[----:B------:R-:W-:Y:S02]  /*5c050*/  UIADD3.64 UR74, UPT, UPT, UR58, 0x1002, URZ ;  /* 0x000010023a4a7897 */ /* 0x000fe4000fffe0ff */
[----:B---3--:R-:W-:Y:S01]  /*5c060*/  UIADD3.64 UR38, UPT, UPT, UR28, 0x500, URZ ;  /* 0x000005001c267897 */ /* 0x008fe2000fffe0ff */
[----:B------:R3:W-:Y:S01]  /*5c070*/  UTCHMMA gdesc[UR50], gdesc[UR40], tmem[UR5], tmem[UR20], idesc[UR21], UPT ;  /* 0x00ff1428320075ea */ /* 0x0007e2000b800005 */
[----:B-1----:R-:W-:-:S02]  /*5c080*/  UIADD3.64 UR16, UPT, UPT, UR58, 0x1000, URZ ;  /* 0x000010003a107897 */ /* 0x002fc4000fffe0ff */
[----:B------:R-:W-:Y:S02]  /*5c090*/  UIADD3.64 UR64, UPT, UPT, UR58, 0x1004, URZ ;  /* 0x000010043a407897 */ /* 0x000fe4000fffe0ff */
[----:B------:R-:W-:Y:S02]  /*5c0a0*/  UIADD3.64 UR34, UPT, UPT, UR28, 0x580, URZ ;  /* 0x000005801c227897 */ /* 0x000fe4000fffe0ff */
[----:B------:R-:W-:Y:S02]  /*5c0b0*/  UIADD3.64 UR72, UPT, UPT, UR58, 0x17fe, URZ ;  /* 0x000017fe3a487897 */ /* 0x000fe4000fffe0ff */
[----:B--2---:R-:W-:Y:S01]  /*5c0c0*/  UIADD3.64 UR30, UPT, UPT, UR28, 0x600, URZ ;  /* 0x000006001c1e7897 */ /* 0x004fe2000fffe0ff */
[----:B------:R1:W-:Y:S01]  /*5c0d0*/  UTCHMMA gdesc[UR46], gdesc[UR16], tmem[UR5], tmem[UR68], idesc[UR69], UPT ;  /* 0x00ff44102e0075ea */ /* 0x0003e2000b800005 */
[----:B------:R-:W-:Y:S01]  /*5c0e0*/  UIADD3.64 UR66, UPT, UPT, UR58, 0x1800, URZ ;  /* 0x000018003a427897 */ /* 0x000fe2000fffe0ff */
[----:B------:R-:W-:Y:S01]  /*5c0f0*/  UMOV UR26, 0x0 ;  /* 0x00000000001a7882 */ /* 0x000fe20000000000 */
[----:B------:R-:W-:Y:S01]  /*5c100*/  UMOV UR27, 0x4408010 ;  /* 0x04408010001b7882 */ /* 0x000fe20000000000 */
[----:B------:R-:W-:Y:S01]  /*5c110*/  UIADD3.64 UR24, UPT, UPT, UR28, 0x680, URZ ;  /* 0x000006801c187897 */ /* 0x000fe2000fffe0ff */
[----:B------:R2:W-:Y:S01]  /*5c120*/  UTCHMMA gdesc[UR42], gdesc[UR74], tmem[UR5], tmem[UR26], idesc[UR27], UPT ;  /* 0x00ff1a4a2a0075ea */ /* 0x0005e2000b800005 */
[----:B---3--:R-:W-:-:S02]  /*5c130*/  UIADD3.64 UR20, UPT, UPT, UR28, 0x700, URZ ;  /* 0x000007001c147897 */ /* 0x008fc4000fffe0ff */
[----:B-1----:R-:W-:Y:S02]  /*5c140*/  UIADD3.64 UR16, UPT, UPT, UR58, 0x1802, URZ ;  /* 0x000018023a107897 */ /* 0x002fe4000fffe0ff */
[----:B------:R-:W-:Y:S02]  /*5c150*/  UIADD3.64 UR40, UPT, UPT, UR58, 0x1804, URZ ;  /* 0x000018043a287897 */ /* 0x000fe4000fffe0ff */
[----:B------:R-:W-:Y:S02]  /*5c160*/  UIADD3 UR61, UPT, UPT, UR5, 0x100000, URZ ;  /* 0x00100000053d7890 */ /* 0x000fe4000fffe0ff */
[----:B--2---:R-:W-:Y:S01]  /*5c170*/  UIADD3.64 UR26, UPT, UPT, UR58, 0x1ffe, URZ ;  /* 0x00001ffe3a1a7897 */ /* 0x004fe2000fffe0ff */
[----:B------:R-:W-:Y:S01]  /*5c180*/  UMOV UR52, 0x0 ;  /* 0x0000000000347882 */ /* 0x000fe20000000000 */
[----:B------:R-:W-:Y:S01]  /*5c190*/  UMOV UR53, 0x4408010 ;  /* 0x0440801000357882 */ /* 0x000fe20000000000 */
[----:B------:R-:W-:Y:S01]  /*5c1a0*/  UMOV UR18, 0x0 ;  /* 0x0000000000127882 */ /* 0x000fe20000000000 */
[----:B------:R-:W-:Y:S01]  /*5c1b0*/  UMOV UR19, 0x4408010 ;  /* 0x0440801000137882 */ /* 0x000fe20000000000 */
[----:B------:R-:W-:Y:S01]  /*5c1c0*/  UMOV UR48, 0x0 ;  /* 0x0000000000307882 */ /* 0x000fe20000000000 */
[----:B------:R-:W-:Y:S01]  /*5c1d0*/  UMOV UR49, 0x4408010 ;  /* 0x0440801000317882 */ /* 0x000fe20000000000 */
[----:B------:R-:W-:Y:S01]  /*5c1e0*/  UTCHMMA gdesc[UR38], gdesc[UR64], tmem[UR5], tmem[UR52], idesc[UR53], UPT ;  /* 0x00ff3440260075ea */ /* 0x000fe2000b800005 */
[----:B------:R-:W-:Y:S01]  /*5c1f0*/  UTCHMMA gdesc[UR34], gdesc[UR72], tmem[UR5], tmem[UR18], idesc[UR19], UPT ;  /* 0x00ff1248220075ea */ /* 0x000fe2000b800005 */
[----:B------:R1:W-:Y:S01]  /*5c200*/  UTCHMMA gdesc[UR30], gdesc[UR66], tmem[UR5], tmem[UR48], idesc[UR49], UPT ;  /* 0x00ff30421e0075ea */ /* 0x0003e2000b800005 */
[----:B------:R-:W-:Y:S01]  /*5c210*/  UMOV UR74, 0x0 ;  /* 0x00000000004a7882 */ /* 0x000fe20000000000 */
[----:B------:R-:W-:Y:S01]  /*5c220*/  UMOV UR75, 0x4408010 ;  /* 0x04408010004b7882 */ /* 0x000fe20000000000 */
[----:B------:R2:W-:Y:S01]  /*5c230*/  UTCHMMA gdesc[UR24], gdesc[UR16], tmem[UR5], tmem[UR52], idesc[UR53], UPT ;  /* 0x00ff3410180075ea */ /* 0x0005e2000b800005 */
[----:B------:R-:W-:-:S02]  /*5c240*/  UIADD3 UR60, UPT, UPT, UR5, 0x100000, URZ ;  /* 0x00100000053c7890 */ /* 0x000fc4000fffe0ff */
[----:B------:R3:W-:Y:S01]  /*5c250*/  UTCHMMA gdesc[UR20], gdesc[UR40], tmem[UR5], tmem[UR74], idesc[UR75], UPT ;  /* 0x00ff4a28140075ea */ /* 0x0007e2000b800005 */
[----:B------:R-:W-:Y:S01]  /*5c260*/  UIADD3 UR57, UPT, UPT, UR5, 0x100000, URZ ;  /* 0x0010000005397890 */ /* 0x000fe2000fffe0ff */
[----:B------:R4:W-:Y:S01]  /*5c270*/  UTCHMMA gdesc[UR14], gdesc[UR26], tmem[UR61], tmem[UR74], idesc[UR75], !UPT ;  /* 0x00ff4a1a0e0075ea */ /* 0x0009e2000f80003d */
[----:B------:R-:W-:Y:S02]  /*5c280*/  UIADD3 UR56, UPT, UPT, UR5, 0x100000, URZ ;  /* 0x0010000005387890 */ /* 0x000fe4000fffe0ff */
[----:B-1----:R-:W-:Y:S02]  /*5c290*/  UIADD3.64 UR48, UPT, UPT, UR58, 0x2002, URZ ;  /* 0x000020023a307897 */ /* 0x002fe4000fffe0ff */
[----:B--2---:R-:W-:Y:S02]  /*5c2a0*/  UIADD3.64 UR52, UPT, UPT, UR58, 0x2000, URZ ;  /* 0x000020003a347897 */ /* 0x004fe4000fffe0ff */
[----:B---3--:R-:W-:Y:S02]  /*5c2b0*/  UIADD3.64 UR40, UPT, UPT, UR58, 0x2004, URZ ;  /* 0x000020043a287897 */ /* 0x008fe4000fffe0ff */
[----:B------:R-:W-:-:S02]  /*5c2c0*/  UIADD3 UR45, UPT, UPT, UR5, 0x100000, URZ ;  /* 0x00100000052d7890 */ /* 0x000fc4000fffe0ff */
[----:B----4-:R-:W-:Y:S02]  /*5c2d0*/  UIADD3.64 UR26, UPT, UPT, UR58, 0x27fe, URZ ;  /* 0x000027fe3a1a7897 */ /* 0x010fe4000fffe0ff */
[----:B------:R-:W-:Y:S01]  /*5c2e0*/  UIADD3 UR44, UPT, UPT, UR5, 0x100000, URZ ;  /* 0x00100000052c7890 */ /* 0x000fe2000fffe0ff */
[----:B------:R1:W-:Y:S01]  /*5c2f0*/  UTCHMMA gdesc[UR28], gdesc[UR52], tmem[UR60], tmem[UR74], idesc[UR75], UPT ;  /* 0x00ff4a341c0075ea */ /* 0x0003e2000b80003c */
[----:B------:R-:W-:Y:S01]  /*5c300*/  UIADD3.64 UR72, UPT, UPT, UR58, 0x2800, URZ ;  /* 0x000028003a487897 */ /* 0x000fe2000fffe0ff */
[----:B------:R-:W-:Y:S01]  /*5c310*/  UTCHMMA gdesc[UR22], gdesc[UR48], tmem[UR57], tmem[UR74], idesc[UR75], UPT ;  /* 0x00ff4a30160075ea */ /* 0x000fe2000b800039 */
[----:B------:R-:W-:Y:S01]  /*5c320*/  UMOV UR66, 0x0 ;  /* 0x0000000000427882 */ /* 0x000fe20000000000 */
[----:B------:R-:W-:Y:S01]  /*5c330*/  UMOV UR67, 0x4408010 ;  /* 0x0440801000437882 */ /* 0x000fe20000000000 */
[----:B------:R2:W-:Y:S01]  /*5c340*/  UTCHMMA gdesc[UR36], gdesc[UR40], tmem[UR56], tmem[UR74], idesc[UR75], UPT ;  /* 0x00ff4a28240075ea */ /* 0x0005e2000b800038 */
[----:B------:R3:W-:Y:S01]  /*5c350*/  UTCHMMA gdesc[UR32], gdesc[UR26], tmem[UR45], tmem[UR66], idesc[UR67], UPT ;  /* 0x00ff421a200075ea */ /* 0x0007e2000b80002d */
[----:B------:R-:W-:-:S02]  /*5c360*/  UIADD3 UR77, UPT, UPT, UR5, 0x100000, URZ ;  /* 0x00100000054d7890 */ /* 0x000fc4000fffe0ff */
[----:B------:R-:W-:Y:S01]  /*5c370*/  UIADD3 UR13, UPT, UPT, UR5, 0x100000, URZ ;  /* 0x00100000050d7890 */ /* 0x000fe2000fffe0ff */
[----:B------:R4:W-:Y:S01]  /*5c380*/  UTCHMMA gdesc[UR70], gdesc[UR72], tmem[UR44], tmem[UR68], idesc[UR69], UPT ;  /* 0x00ff4448460075ea */ /* 0x0009e2000b80002c */
[----:B------:R-:W-:Y:S02]  /*5c390*/  UIADD3 UR19, UPT, UPT, UR5, 0x100000, URZ ;  /* 0x0010000005137890 */ /* 0x000fe4000fffe0ff */
[----:B-1----:R-:W-:Y:S02]  /*5c3a0*/  UIADD3.64 UR52, UPT, UPT, UR58, 0x2ffe, URZ ;  /* 0x00002ffe3a347897 */ /* 0x002fe4000fffe0ff */
[----:B--2---:R-:W-:Y:S02]  /*5c3b0*/  UIADD3.64 UR56, UPT, UPT, UR58, 0x2804, URZ ;  /* 0x000028043a387897 */ /* 0x004fe4000fffe0ff */
[----:B---3--:R-:W-:Y:S02]  /*5c3c0*/  UIADD3.64 UR66, UPT, UPT, UR58, 0x2802, URZ ;  /* 0x000028023a427897 */ /* 0x008fe4000fffe0ff */
[----:B------:R-:W-:-:S02]  /*5c3d0*/  UIADD3 UR18, UPT, UPT, UR5, 0x100000, URZ ;  /* 0x0010000005127890 */ /* 0x000fc4000fffe0ff */
[----:B------:R-:W-:Y:S02]  /*5c3e0*/  UIADD3.64 UR48, UPT, UPT, UR58, 0x3000, URZ ;  /* 0x000030003a307897 */ /* 0x000fe4000fffe0ff */
[----:B------:R-:W-:Y:S02]  /*5c3f0*/  UIADD3 UR17, UPT, UPT, UR5, 0x100000, URZ ;  /* 0x0010000005117890 */ /* 0x000fe4000fffe0ff */
[----:B----4-:R-:W-:Y:S02]  /*5c400*/  UIADD3.64 UR44, UPT, UPT, UR58, 0x3002, URZ ;  /* 0x000030023a2c7897 */ /* 0x010fe4000fffe0ff */
[----:B------:R-:W-:Y:S02]  /*5c410*/  UIADD3 UR16, UPT, UPT, UR5, 0x100000, URZ ;  /* 0x0010000005107890 */ /* 0x000fe4000fffe0ff */
[----:B------:R-:W-:Y:S02]  /*5c420*/  UIADD3.64 UR40, UPT, UPT, UR58, 0x3004, URZ ;  /* 0x000030043a287897 */ /* 0x000fe4000fffe0ff */
[----:B------:R-:W-:-:S02]  /*5c430*/  UIADD3 UR15, UPT, UPT, UR5, 0x100000, URZ ;  /* 0x00100000050f7890 */ /* 0x000fc4000fffe0ff */
[----:B------:R-:W-:Y:S01]  /*5c440*/  UIADD3.64 UR36, UPT, UPT, UR58, 0x37fe, URZ ;  /* 0x000037fe3a247897 */ /* 0x000fe2000fffe0ff */
[----:B------:R-:W-:Y:S01]  /*5c450*/  UMOV UR64, 0x0 ;  /* 0x0000000000407882 */ /* 0x000fe20000000000 */
[----:B------:R-:W-:Y:S01]  /*5c460*/  UMOV UR65, 0x4408010 ;  /* 0x0440801000417882 */ /* 0x000fe20000000000 */
[----:B------:R-:W-:Y:S01]  /*5c470*/  UIADD3 UR14, UPT, UPT, UR5, 0x100000, URZ ;  /* 0x00100000050e7890 */ /* 0x000fe2000fffe0ff */
[----:B------:R0:W-:Y:S01]  /*5c480*/  UTCHMMA gdesc[UR62], gdesc[UR66], tmem[UR77], tmem[UR64], idesc[UR65], UPT ;  /* 0x00ff40423e0075ea */ /* 0x0001e2000b80004d */
[----:B------:R-:W-:Y:S01]  /*5c490*/  UIADD3.64 UR32, UPT, UPT, UR58, 0x3800, URZ ;  /* 0x000038003a207897 */ /* 0x000fe2000fffe0ff */
[----:B------:R-:W-:Y:S01]  /*5c4a0*/  UMOV UR72, 0x0 ;  /* 0x0000000000487882 */ /* 0x000fe20000000000 */
[----:B------:R-:W-:Y:S01]  /*5c4b0*/  UMOV UR73, 0x4408010 ;  /* 0x0440801000497882 */ /* 0x000fe20000000000 */
[----:B------:R-:W-:Y:S01]  /*5c4c0*/  UIADD3.64 UR26, UPT, UPT, UR58, 0x3802, URZ ;  /* 0x000038023a1a7897 */ /* 0x000fe2000fffe0ff */
[----:B------:R0:W-:Y:S01]  /*5c4d0*/  UTCHMMA gdesc[UR54], gdesc[UR56], tmem[UR13], tmem[UR72], idesc[UR73], UPT ;  /* 0x00ff4838360075ea */ /* 0x0001e2000b80000d */
[----:B------:R-:W-:Y:S01]  /*5c4e0*/  UIADD3.64 UR58, UPT, UPT, UR58, 0x3804, URZ ;  /* 0x000038043a3a7897 */ /* 0x000fe2000fffe0ff */
[----:B------:R0:W-:Y:S01]  /*5c4f0*/  UTCHMMA gdesc[UR50], gdesc[UR52], tmem[UR19], tmem[UR68], idesc[UR69], UPT ;  /* 0x00ff4434320075ea */ /* 0x0001e2000b800013 */
[----:B------:R-:W-:Y:S01]  /*5c500*/  UMOV UR70, 0x0 ;  /* 0x0000000000467882 */ /* 0x000fe20000000000 */
[----:B------:R-:W-:Y:S01]  /*5c510*/  UMOV UR71, 0x4408010 ;  /* 0x0440801000477882 */ /* 0x000fe20000000000 */
[----:B------:R0:W-:Y:S01]  /*5c520*/  UTCHMMA gdesc[UR46], gdesc[UR48], tmem[UR18], tmem[UR64], idesc[UR65], UPT ;  /* 0x00ff40302e0075ea */ /* 0x0001e2000b800012 */
[----:B------:R0:W-:Y:S01]  /*5c530*/  UTCHMMA gdesc[UR42], gdesc[UR44], tmem[UR17], tmem[UR70], idesc[UR71], UPT ;  /* 0x00ff462c2a0075ea */ /* 0x0001e2000b800011 */
[----:B------:R0:W-:Y:S01]  /*5c540*/  UTCHMMA gdesc[UR38], gdesc[UR40], tmem[UR16], tmem[UR72], idesc[UR73], UPT ;  /* 0x00ff4828260075ea */ /* 0x0001e2000b800010 */
[----:B------:R-:W-:Y:S01]  /*5c550*/  UMOV UR28, 0x0 ;  /* 0x00000000001c7882 */ /* 0x000fe20000000000 */
[----:B------:R-:W-:Y:S01]  /*5c560*/  UMOV UR29, 0x4408010 ;  /* 0x04408010001d7882 */ /* 0x000fe20000000000 */
[----:B------:R0:W-:Y:S01]  /*5c570*/  UTCHMMA gdesc[UR34], gdesc[UR36], tmem[UR15], tmem[UR68], idesc[UR69], UPT ;  /* 0x00ff4424220075ea */ /* 0x0001e2000b80000f */
[----:B------:R-:W-:Y:S01]  /*5c580*/  UMOV UR22, 0x0 ;  /* 0x0000000000167882 */ /* 0x000fe20000000000 */
[----:B------:R-:W-:Y:S01]  /*5c590*/  UMOV UR23, 0x4408010 ;  /* 0x0440801000177882 */ /* 0x000fe20000000000 */
[----:B------:R0:W-:Y:S01]  /*5c5a0*/  UTCHMMA gdesc[UR30], gdesc[UR32], tmem[UR14], tmem[UR74], idesc[UR75], UPT ;  /* 0x00ff4a201e0075ea */ /* 0x0001e2000b80000e */
[----:B------:R0:W-:Y:S01]  /*5c5b0*/  UTCHMMA gdesc[UR24], gdesc[UR26], tmem[UR60], tmem[UR28], idesc[UR29], UPT ;  /* 0x00ff1c1a180075ea */ /* 0x0001e2000b80003c */
[----:B------:R0:W-:Y:S01]  /*5c5c0*/  UTCHMMA gdesc[UR20], gdesc[UR58], tmem[UR61], tmem[UR22], idesc[UR23], UPT ;  /* 0x00ff163a140075ea */ /* 0x0001e2000b80003d */
[----:B------:R0:W-:Y:S01]  /*5c5d0*/  UTCBAR [UR12], URZ ;  /* 0x000000ff0c0073e9 */ /* 0x0001e200080000ff */
[----:B------:R-:W-:Y:S01]  /*5c5e0*/  NOP ;  /* 0x0000000000007918 */ /* 0x000fe20000000000 */
.L_x_6:
[----:B-1----:R-:W2:Y:S01]  /*5c5f0*/  LDL R92, [R1+0x3f14] ;  /* 0x003f1400015c7983 */ /* 0x002ea20000100800 */
[----:B-----5:R-:W-:Y:S02]  /*5c600*/  IMAD.SHL.U32 R93, R88, 0x100, RZ ;  /* 0x00000100585d7824 */ /* 0x020fe400078e00ff */
[----:B------:R-:W-:Y:S01]  /*5c610*/  IMAD.SHL.U32 R89, R89, 0x100, RZ ;  /* 0x0000010059597824 */ /* 0x000fe200078e00ff */
[----:B------:R1:W-:Y:S04]  /*5c620*/  STL [R1+0x1ed0], RZ ;  /* 0x001ed0ff01007387 */ /* 0x0003e80000100800 */
[----:B------:R1:W-:Y:S01]  /*5c630*/  STL [R1+0x1bcc], RZ ;  /* 0x001bccff01007387 */ /* 0x0003e20000100800 */
[----:B--2---:R-:W-:-:S13]  /*5c640*/  ISETP.NE.U32.AND P3, PT, R92, RZ, PT ;  /* 0x000000ff5c00720c */ /* 0x004fda0003f65070 */
[----:B-1----:R-:W-:Y:S05]  /*5c650*/  @!P3 BRA `(.L_x_7) ;  /* 0x000005c80010b947 */ /* 0x002fea0003800000 */
[----:B------:R-:W2:Y:S01]  /*5c660*/  LDL.LU R92, [R1+0x239c] ;  /* 0x00239c00015c7983 */ /* 0x000ea20000300800 */
[----:B------:R-:W-:Y:S01]  /*5c670*/  SHF.R.S32.HI R88, RZ, 0x1f, R89 ;  /* 0x0000001fff587819 */ /* 0x000fe20000011459 */
[----:B0-----:R-:W-:Y:S02]  /*5c680*/  UIADD3.64 UR18, UPT, UPT, UR10, 0x2, URZ ;  /* 0x000000020a127897 */ /* 0x001fe4000fffe0ff */
[----:B------:R0:W-:Y:S01]  /*5c690*/  STL [R1+0x4128], R0 ;  /* 0x0041280001007387 */ /* 0x0001e20000100800 */
[C---:B------:R-:W-:Y:S01]  /*5c6a0*/  SHF.L.U64.HI R88, R89.reuse, 0x1, R88 ;  /* 0x0000000159587819 */ /* 0x040fe20000010258 */
[----:B------:R-:W-:Y:S01]  /*5c6b0*/  IMAD.SHL.U32 R89, R89, 0x2, RZ ;  /* 0x0000000259597824 */ /* 0x000fe200078e00ff */
[----:B------:R-:W-:Y:S02]  /*5c6c0*/  UIADD3.64 UR20, UPT, UPT, UR10, 0x4, URZ ;  /* 0x000000040a147897 */ /* 0x000fe4000fffe0ff */
[----:B------:R-:W-:Y:S02]  /*5c6d0*/  UIADD3.64 UR22, UPT, UPT, UR10, 0x7fe, URZ ;  /* 0x000007fe0a167897 */ /* 0x000fe4000fffe0ff */
[----:B------:R-:W-:-:S02]  /*5c6e0*/  UIADD3.64 UR24, UPT, UPT, UR10, 0x800, URZ ;  /* 0x000008000a187897 */ /* 0x000fc4000fffe0ff */
[----:B------:R-:W-:Y:S01]  /*5c6f0*/  UIADD3.64 UR26, UPT, UPT, UR10, 0x802, URZ ;  /* 0x000008020a1a7897 */ /* 0x000fe2000fffe0ff */
[----:B0-----:R-:W-:Y:S01]  /*5c700*/  IMAD.MOV.U32 R0, RZ, RZ, 0x1 ;  /* 0x00000001ff007424 */ /* 0x001fe200078e00ff */
[----:B------:R-:W-:Y:S02]  /*5c710*/  UIADD3.64 UR28, UPT, UPT, UR10, 0x804, URZ ;  /* 0x000008040a1c7897 */ /* 0x000fe4000fffe0ff */
[----:B------:R-:W-:Y:S02]  /*5c720*/  UIADD3.64 UR30, UPT, UPT, UR10, 0xffe, URZ ;  /* 0x00000ffe0a1e7897 */ /* 0x000fe4000fffe0ff */
[----:B------:R0:W-:Y:S01]  /*5c730*/  STL [R1+0x2dbc], R0 ;  /* 0x002dbc0001007387 */ /* 0x0001e20000100800 */
[----:B------:R-:W-:Y:S02]  /*5c740*/  UIADD3.64 UR32, UPT, UPT, UR10, 0x1000, URZ ;  /* 0x000010000a207897 */ /* 0x000fe4000fffe0ff */
[----:B------:R-:W-:Y:S02]  /*5c750*/  UIADD3.64 UR34, UPT, UPT, UR10, 0x1002, URZ ;  /* 0x000010020a227897 */ /* 0x000fe4000fffe0ff */
[----:B------:R-:W-:-:S02]  /*5c760*/  UIADD3.64 UR36, UPT, UPT, UR10, 0x1004, URZ ;  /* 0x000010040a247897 */ /* 0x000fc4000fffe0ff */
[----:B------:R-:W-:Y:S02]  /*5c770*/  UIADD3.64 UR38, UPT, UPT, UR10, 0x17fe, URZ ;  /* 0x000017fe0a267897 */ /* 0x000fe4000fffe0ff */
[----:B------:R-:W-:Y:S01]  /*5c780*/  UIADD3.64 UR40, UPT, UPT, UR10, 0x1800, URZ ;  /* 0x000018000a287897 */ /* 0x000fe2000fffe0ff */
[----:B0-----:R0:W5:Y:S01]  /*5c790*/  LDL.LU R0, [R1+0x4128] ;  /* 0x0041280001007983 */ /* 0x0011620000300800 */
[----:B------:R-:W-:Y:S02]  /*5c7a0*/  UIADD3.64 UR42, UPT, UPT, UR10, 0x1802, URZ ;  /* 0x000018020a2a7897 */ /* 0x000fe4000fffe0ff */
[----:B------:R-:W-:Y:S01]  /*5c7b0*/  UIADD3.64 UR46, UPT, UPT, UR10, 0x1804, URZ ;  /* 0x000018040a2e7897 */ /* 0x000fe2000fffe0ff */
[----:B------:R0:W-:Y:S01]  /*5c7c0*/  STL [R1+0x3100], RZ ;  /* 0x003100ff01007387 */ /* 0x0001e20000100800 */
[----:B------:R-:W-:Y:S02]  /*5c7d0*/  UIADD3.64 UR14, UPT, UPT, UR8, 0x80, URZ ;  /* 0x00000080080e7897 */ /* 0x000fe4000fffe0ff */
[----:B------:R-:W-:-:S02]  /*5c7e0*/  UIADD3.64 UR16, UPT, UPT, UR8, 0x100, URZ ;  /* 0x0000010008107897 */ /* 0x000fc4000fffe0ff */
[----:B------:R-:W-:Y:S02]  /*5c7f0*/  UIADD3.64 UR18, UPT, UPT, UR8, 0x180, URZ ;  /* 0x0000018008127897 */ /* 0x000fe4000fffe0ff */
[----:B------:R-:W-:Y:S02]  /*5c800*/  UIADD3.64 UR20, UPT, UPT, UR8, 0x200, URZ ;  /* 0x0000020008147897 */ /* 0x000fe4000fffe0ff */
[----:B------:R-:W-:Y:S02]  /*5c810*/  UIADD3.64 UR22, UPT, UPT, UR8, 0x280, URZ ;  /* 0x0000028008167897 */ /* 0x000fe4000fffe0ff */
[----:B------:R-:W-:Y:S02]  /*5c820*/  UIADD3.64 UR24, UPT, UPT, UR8, 0x300, URZ ;  /* 0x0000030008187897 */ /* 0x000fe4000fffe0ff */
        /* <DEDUP_REMOVED lines=10> */
[----:B------:R-:W-:Y:S01]  /*5c8d0*/  UIADD3.64 UR46, UPT, UPT, UR10, 0x2002, URZ ;  /* 0x000020020a2e7897 */ /* 0x000fe2000fffe0ff */
[----:B------:R-:W-:Y:S01]  /*5c8e0*/  UMOV UR13, 0x40004040 ;  /* 0x40004040000d7882 */ /* 0x000fe20000000000 */
        /* <DEDUP_REMOVED lines=12> */
[----:B------:R-:W-:Y:S01]  /*5c9b0*/  UIADD3.64 UR72, UPT, UPT, UR10, 0x3804, URZ ;  /* 0x000038040a487897 */ /* 0x000fe2000fffe0ff */
[----:B--2---:R-:W-:Y:S02]  /*5c9c0*/  R2UR UR12, R92 ;  /* 0x000000005c0c72ca */ /* 0x004fe400000e0000 */
[----:B------:R-:W-:-:S04]  /*5c9d0*/  SHF.R.S32.HI R92, RZ, 0x1f, R93 ;  /* 0x0000001fff5c7819 */ /* 0x000fc8000001145d */
[C---:B------:R-:W-:Y:S01]  /*5c9e0*/  SHF.L.U64.HI R92, R93.reuse, 0x1, R92 ;  /* 0x000000015d5c7819 */ /* 0x040fe2000001025c */
[----:B0-----:R-:W-:-:S08]  /*5c9f0*/  IMAD.SHL.U32 R93, R93, 0x2, RZ ;  /* 0x000000025d5d7824 */ /* 0x001fd000078e00ff */
.L_x_10:
[----:B------:R0:W-:Y:S04]  /*5ca00*/  STL [R1+0x4168], R17 ;  /* 0x0041681101007387 */ /* 0x0001e80000100800 */
[----:B0-2---:R-:W2:Y:S04]  /*5ca10*/  LDL.LU R17, [R1+0x2e2c] ;  /* 0x002e2c0001117983 */ /* 0x005ea80000300800 */
[----:B------:R0:W-:Y:S04]  /*5ca20*/  STL [R1+0x4164], R16 ;  /* 0x0041641001007387 */ /* 0x0001e80000100800 */
[----:B0-----:R-:W3:Y:S04]  /*5ca30*/  LDL.LU R16, [R1+0x1bcc] ;  /* 0x001bcc0001107983 */ /* 0x001ee80000300800 */
[----:B------:R0:W-:Y:S04]  /*5ca40*/  STL [R1+0x4160], R15 ;  /* 0x0041600f01007387 */ /* 0x0001e80000100800 */
[----:B0-----:R-:W4:Y:S04]  /*5ca50*/  LDL.LU R15, [R1+0x2db8] ;  /* 0x002db800010f7983 */ /* 0x001f280000300800 */
[----:B------:R0:W-:Y:S04]  /*5ca60*/  STL [R1+0x415c], R14 ;  /* 0x00415c0e01007387 */ /* 0x0001e80000100800 */
[----:B0-----:R-:W2:Y:S04]  /*5ca70*/  LDL.LU R14, [R1+0x2e34] ;  /* 0x002e3400010e7983 */ /* 0x001ea80000300800 */
[----:B------:R-:W-:Y:S04]  /*5ca80*/  STL [R1+0x4158], R13 ;  /* 0x0041580d01007387 */ /* 0x000fe80000100800 */
[----:B------:R-:W-:Y:S04]  /*5ca90*/  STL [R1+0x4154], R12 ;  /* 0x0041540c01007387 */ /* 0x000fe80000100800 */
[----:B------:R-:W-:Y:S04]  /*5caa0*/  STL [R1+0x4150], R11 ;  /* 0x0041500b01007387 */ /* 0x000fe80000100800 */
[----:B------:R3:W-:Y:S04]  /*5cab0*/  STL [R1+0x414c], R10 ;  /* 0x00414c0a01007387 */ /* 0x0007e80000100800 */
[----:B------:R-:W-:Y:S04]  /*5cac0*/  STL [R1+0x4148], R9 ;  /* 0x0041480901007387 */ /* 0x000fe80000100800 */
[----:B------:R-:W-:Y:S04]  /*5cad0*/  STL [R1+0x4144], R8 ;  /* 0x0041440801007387 */ /* 0x000fe80000100800 */
[----:B------:R-:W-:Y:S04]  /*5cae0*/  STL [R1+0x4140], R7 ;  /* 0x0041400701007387 */ /* 0x000fe80000100800 */
[----:B------:R-:W-:Y:S04]  /*5caf0*/  STL [R1+0x413c], R6 ;  /* 0x00413c0601007387 */ /* 0x000fe80000100800 */
[----:B-----5:R-:W-:Y:S04]  /*5cb00*/  STL [R1+0x4138], R5 ;  /* 0x0041380501007387 */ /* 0x020fe80000100800 */
[----:B------:R-:W-:Y:S04]  /*5cb10*/  STL [R1+0x4134], R4 ;  /* 0x0041340401007387 */ /* 0x000fe80000100800 */
[----:B------:R-:W-:Y:S04]  /*5cb20*/  STL [R1+0x4130], R3 ;  /* 0x0041300301007387 */ /* 0x000fe80000100800 */
[----:B------:R-:W-:Y:S04]  /*5cb30*/  STL [R1+0x412c], R2 ;  /* 0x00412c0201007387 */ /* 0x000fe80000100800 */
[----:B-----5:R-:W-:Y:S01]  /*5cb40*/  STL [R1+0x4128], R0 ;  /* 0x0041280001007387 */ /* 0x020fe20000100800 */
[----:B---3--:R-:W-:-:S03]  /*5cb50*/  IMAD.U32 R10, R16, -0x80000000, RZ ;  /* 0x80000000100a7824 */ /* 0x008fc600078e00ff */
[----:B------:R-:W3:Y:S01]  /*5cb60*/  LDL.LU R16, [R1+0x2e30] ;  /* 0x002e300001107983 */ /* 0x000ee20000300800 */
[-C--:B----4-:R-:W-:Y:S02]  /*5cb70*/  IADD3 R15, P4, PT, R15, R93.reuse, RZ ;  /* 0x0000005d0f0f7210 */ /* 0x090fe40007f9e0ff */
[----:B--2---:R-:W-:-:S05]  /*5cb80*/  IADD3 R14, P3, PT, R14, R93, RZ ;  /* 0x0000005d0e0e7210 */ /* 0x004fca0007f7e0ff */
[----:B------:R-:W-:Y:S04]  /*5cb90*/  STL [R1+0x2e34], R14 ;  /* 0x002e340e01007387 */ /* 0x000fe80000100800 */
[----:B------:R0:W-:Y:S04]  /*5cba0*/  STL [R1+0x2db8], R15 ;  /* 0x002db80f01007387 */ /* 0x0001e80000100800 */
[----:B0-----:R-:W2:Y:S04]  /*5cbb0*/  LDL.LU R15, [R1+0x2e28] ;  /* 0x002e2800010f7983 */ /* 0x001ea80000300800 */
[----:B------:R-:W4:Y:S04]  /*5cbc0*/  LDL.LU R14, [R1+0x2db0] ;  /* 0x002db000010e7983 */ /* 0x000f280000300800 */
[----:B------:R-:W4:Y:S04]  /*5cbd0*/  LDL.LU R13, [R1+0x2e20] ;  /* 0x002e2000010d7983 */ /* 0x000f280000300800 */
[----:B------:R-:W4:Y:S04]  /*5cbe0*/  LDL.LU R12, [R1+0x2db4] ;  /* 0x002db400010c7983 */ /* 0x000f280000300800 */
[----:B------:R-:W4:Y:S01]  /*5cbf0*/  LDL.LU R0, [R1+0x2e18] ;  /* 0x002e180001007983 */ /* 0x000f220000300800 */
[----:B------:R-:W-:-:S03]  /*5cc00*/  IADD3 R17, P6, PT, R17, R93, RZ ;  /* 0x0000005d11117210 */ /* 0x000fc60007fde0ff */
[----:B------:R-:W4:Y:S04]  /*5cc10*/  LDL.LU R11, [R1+0x2e24] ;  /* 0x002e2400010b7983 */ /* 0x000f280000300800 */
[----:B------:R-:W4:Y:S04]  /*5cc20*/  LDL.LU R9, [R1+0x2e10] ;  /* 0x002e100001097983 */ /* 0x000f280000300800 */
[----:B------:R-:W4:Y:S04]  /*5cc30*/  LDL.LU R8, [R1+0x2e1c] ;  /* 0x002e1c0001087983 */ /* 0x000f280000300800 */
[----:B------:R-:W-:Y:S04]  /*5cc40*/  STL [R1+0x2e2c], R17 ;  /* 0x002e2c1101007387 */ /* 0x000fe80000100800 */
[----:B------:R-:W4:Y:S04]  /*5cc50*/  LDL.LU R7, [R1+0x2e08] ;  /* 0x002e080001077983 */ /* 0x000f280000300800 */
[----:B------:R-:W4:Y:S04]  /*5cc60*/  LDL.LU R6, [R1+0x2e14] ;  /* 0x002e140001067983 */ /* 0x000f280000300800 */
[----:B------:R-:W4:Y:S04]  /*5cc70*/  LDL.LU R5, [R1+0x2e00] ;  /* 0x002e000001057983 */ /* 0x000f280000300800 */
[----:B------:R-:W4:Y:S04]  /*5cc80*/  LDL.LU R4, [R1+0x2e0c] ;  /* 0x002e0c0001047983 */ /* 0x000f280000300800 */
[----:B------:R-:W4:Y:S04]  /*5cc90*/  LDL.LU R3, [R1+0x2df8] ;  /* 0x002df80001037983 */ /* 0x000f280000300800 */
[----:B------:R-:W4:Y:S04]  /*5cca0*/  LDL.LU R2, [R1+0x2e04] ;  /* 0x002e040001027983 */ /* 0x000f280000300800 */
[----:B------:R-:W-:Y:S01]  /*5ccb0*/  STL [R1+0x1bc8], R10 ;  /* 0x001bc80a01007387 */ /* 0x000fe20000100800 */
[----:B---3--:R-:W-:-:S05]  /*5ccc0*/  IMAD.X R16, R16, 0x1, R92, P3 ;  /* 0x0000000110107824 */ /* 0x008fca00018e065c */
[----:B------:R-:W-:Y:S01]  /*5ccd0*/  STL [R1+0x2e30], R16 ;  /* 0x002e301001007387 */ /* 0x000fe20000100800 */
[----:B--2---:R-:W-:Y:S01]  /*5cce0*/  IADD3 R15, P3, PT, R15, R93, RZ ;  /* 0x0000005d0f0f7210 */ /* 0x004fe20007f7e0ff */
[----:B----4-:R-:W-:-:S04]  /*5ccf0*/  IMAD.X R14, R14, 0x1, R92, P4 ;  /* 0x000000010e0e7824 */ /* 0x010fc800020e065c */
[----:B------:R-:W-:Y:S01]  /*5cd00*/  STL [R1+0x2e28], R15 ;  /* 0x002e280f01007387 */ /* 0x000fe20000100800 */
[-C--:B------:R-:W-:Y:S01]  /*5cd10*/  IADD3 R13, P4, PT, R13, R93.reuse, RZ ;  /* 0x0000005d0d0d7210 */ /* 0x080fe20007f9e0ff */
[--C-:B------:R-:W-:Y:S01]  /*5cd20*/  IMAD.X R12, R12, 0x1, R92.reuse, P6 ;  /* 0x000000010c0c7824 */ /* 0x100fe200030e065c */
[-C--:B------:R-:W-:Y:S01]  /*5cd30*/  IADD3 R0, P6, PT, R0, R93.reuse, RZ ;  /* 0x0000005d00007210 */ /* 0x080fe20007fde0ff */
[----:B------:R-:W-:Y:S04]  /*5cd40*/  STL [R1+0x2db0], R14 ;  /* 0x002db00e01007387 */ /* 0x000fe80000100800 */
[----:B------:R0:W-:Y:S04]  /*5cd50*/  STL [R1+0x2e18], R0 ;  /* 0x002e180001007387 */ /* 0x0001e80000100800 */
[----:B-1----:R1:W-:Y:S04]  /*5cd60*/  STL [R1+0x2e20], R13 ;  /* 0x002e200d01007387 */ /* 0x0023e80000100800 */
[----:B0-----:R-:W2:Y:S01]  /*5cd70*/  LDL.LU R0, [R1+0x2df0] ;  /* 0x002df00001007983 */ /* 0x001ea20000300800 */
[--C-:B------:R-:W-:Y:S01]  /*5cd80*/  IMAD.X R11, R11, 0x1, R92.reuse, P3 ;  /* 0x000000010b0b7824 */ /* 0x100fe200018e065c */
[-C--:B------:R-:W-:Y:S01]  /*5cd90*/  IADD3 R9, P3, PT, R9, R93.reuse, RZ ;  /* 0x0000005d09097210 */ /* 0x080fe20007f7e0ff */
[----:B------:R-:W-:Y:S01]  /*5cda0*/  IMAD.X R8, R8, 0x1, R92, P4 ;  /* 0x0000000108087824 */ /* 0x000fe200020e065c */
[----:B------:R0:W-:Y:S01]  /*5cdb0*/  STL [R1+0x2db4], R12 ;  /* 0x002db40c01007387 */ /* 0x0001e20000100800 */
[----:B------:R-:W-:-:S03]  /*5cdc0*/  IADD3 R7, P4, PT, R7, R93, RZ ;  /* 0x0000005d07077210 */ /* 0x000fc60007f9e0ff */
[----:B------:R-:W-:Y:S01]  /*5cdd0*/  STL [R1+0x2e24], R11 ;  /* 0x002e240b01007387 */ /* 0x000fe20000100800 */
[----:B------:R-:W-:-:S03]  /*5cde0*/  IMAD.X R6, R6, 0x1, R92, P6 ;  /* 0x0000000106067824 */ /* 0x000fc600030e065c */
[----:B------:R-:W-:Y:S01]  /*5cdf0*/  STL [R1+0x2e10], R9 ;  /* 0x002e100901007387 */ /* 0x000fe20000100800 */
[----:B------:R-:W-:-:S03]  /*5ce00*/  IADD3 R5, P6, PT, R5, R93, RZ ;  /* 0x0000005d05057210 */ /* 0x000fc60007fde0ff */
[----:B------:R-:W-:Y:S01]  /*5ce10*/  STL [R1+0x2e1c], R8 ;  /* 0x002e1c0801007387 */ /* 0x000fe20000100800 */
[----:B------:R-:W-:-:S03]  /*5ce20*/  IMAD.X R4, R4, 0x1, R92, P3 ;  /* 0x0000000104047824 */ /* 0x000fc600018e065c */
[----:B------:R-:W-:Y:S01]  /*5ce30*/  STL [R1+0x2e08], R7 ;  /* 0x002e080701007387 */ /* 0x000fe20000100800 */
[----:B------:R-:W-:-:S03]  /*5ce40*/  IADD3 R3, P3, PT, R3, R93, RZ ;  /* 0x0000005d03037210 */ /* 0x000fc60007f7e0ff */
[----:B------:R-:W-:Y:S01]  /*5ce50*/  STL [R1+0x2e14], R6 ;  /* 0x002e140601007387 */ /* 0x000fe20000100800 */
[----:B------:R-:W-:-:S03]  /*5ce60*/  IMAD.X R2, R2, 0x1, R92, P4 ;  /* 0x0000000102027824 */ /* 0x000fc600020e065c */
[----:B------:R-:W-:Y:S04]  /*5ce70*/  STL [R1+0x2e00], R5 ;  /* 0x002e000501007387 */ /* 0x000fe80000100800 */
[----:B------:R-:W3:Y:S04]  /*5ce80*/  LDL.LU R17, [R1+0x2dfc] ;  /* 0x002dfc0001117983 */ /* 0x000ee80000300800 */
[----:B------:R-:W-:Y:S04]  /*5ce90*/  STL [R1+0x2e0c], R4 ;  /* 0x002e0c0401007387 */ /* 0x000fe80000100800 */
[----:B------:R-:W4:Y:S04]  /*5cea0*/  LDL.LU R16, [R1+0x2de8] ;  /* 0x002de80001107983 */ /* 0x000f280000300800 */
[----:B------:R-:W-:Y:S04]  /*5ceb0*/  STL [R1+0x2df8], R3 ;  /* 0x002df80301007387 */ /* 0x000fe80000100800 */
[----:B------:R-:W4:Y:S04]  /*5cec0*/  LDL.LU R15, [R1+0x2df4] ;  /* 0x002df400010f7983 */ /* 0x000f280000300800 */
[----:B------:R0:W-:Y:S04]  /*5ced0*/  STL [R1+0x2e04], R2 ;  /* 0x002e040201007387 */ /* 0x0001e80000100800 */
[----:B------:R-:W4:Y:S04]  /*5cee0*/  LDL.LU R14, [R1+0x2de0] ;  /* 0x002de000010e7983 */ /* 0x000f280000300800 */
[----:B-1----:R-:W4:Y:S04]  /*5cef0*/  LDL.LU R13, [R1+0x2dec] ;  /* 0x002dec00010d7983 */ /* 0x002f280000300800 */
[----:B0-----:R-:W4:Y:S04]  /*5cf00*/  LDL.LU R12, [R1+0x2dd8] ;  /* 0x002dd800010c7983 */ /* 0x001f280000300800 */
[----:B------:R-:W4:Y:S04]  /*5cf10*/  LDL.LU R2, [R1+0x2de4] ;  /* 0x002de40001027983 */ /* 0x000f280000300800 */
[----:B------:R-:W4:Y:S04]  /*5cf20*/  LDL.LU R11, [R1+0x2dd0] ;  /* 0x002dd000010b7983 */ /* 0x000f280000300800 */
[----:B------:R-:W4:Y:S04]  /*5cf30*/  LDL.LU R9, [R1+0x2ddc] ;  /* 0x002ddc0001097983 */ /* 0x000f280000300800 */
[----:B------:R-:W4:Y:S01]  /*5cf40*/  LDL.LU R8, [R1+0x2dc8] ;  /* 0x002dc80001087983 */ /* 0x000f220000300800 */
[----:B--2---:R-:W-:-:S05]  /*5cf50*/  IADD3 R0, P4, PT, R0, R93, RZ ;  /* 0x0000005d00007210 */ /* 0x004fca0007f9e0ff */
[----:B------:R0:W-:Y:S04]  /*5cf60*/  STL [R1+0x2df0], R0 ;  /* 0x002df00001007387 */ /* 0x0001e80000100800 */
[----:B------:R-:W2:Y:S04]  /*5cf70*/  LDL.LU R7, [R1+0x2dd4] ;  /* 0x002dd40001077983 */ /* 0x000ea80000300800 */
[----:B------:R-:W2:Y:S04]  /*5cf80*/  LDL.LU R6, [R1+0x2e4c] ;  /* 0x002e4c0001067983 */ /* 0x000ea80000300800 */
[----:B------:R-:W2:Y:S04]  /*5cf90*/  LDL.LU R5, [R1+0x2dcc] ;  /* 0x002dcc0001057983 */ /* 0x000ea80000300800 */
[----:B------:R-:W2:Y:S04]  /*5cfa0*/  LDL.LU R4, [R1+0x2e48] ;  /* 0x002e480001047983 */ /* 0x000ea80000300800 */
[----:B------:R-:W2:Y:S04]  /*5cfb0*/  LDL.LU R3, [R1+0x2dc4] ;  /* 0x002dc40001037983 */ /* 0x000ea80000300800 */
[----:B0-----:R-:W2:Y:S01]  /*5cfc0*/  LDL.LU R0, [R1+0x2e44] ;  /* 0x002e440001007983 */ /* 0x001ea20000300800 */
[----:B---3--:R-:W-:Y:S01]  /*5cfd0*/  IMAD.X R17, R17, 0x1, R92, P6 ;  /* 0x0000000111117824 */ /* 0x008fe200030e065c */
[----:B----4-:R-:W-:-:S04]  /*5cfe0*/  IADD3 R16, P6, PT, R16, R93, RZ ;  /* 0x0000005d10107210 */ /* 0x010fc80007fde0ff */
[----:B------:R-:W-:Y:S01]  /*5cff0*/  STL [R1+0x2dfc], R17 ;  /* 0x002dfc1101007387 */ /* 0x000fe20000100800 */
[----:B------:R-:W-:-:S03]  /*5d000*/  IMAD.X R15, R15, 0x1, R92, P3 ;  /* 0x000000010f0f7824 */ /* 0x000fc600018e065c */
[----:B------:R-:W-:Y:S01]  /*5d010*/  STL [R1+0x2de8], R16 ;  /* 0x002de81001007387 */ /* 0x000fe20000100800 */
[----:B------:R-:W-:-:S03]  /*5d020*/  IADD3 R14, P3, PT, R14, R93, RZ ;  /* 0x0000005d0e0e7210 */ /* 0x000fc60007f7e0ff */
[----:B------:R-:W-:Y:S01]  /*5d030*/  STL [R1+0x2df4], R15 ;  /* 0x002df40f01007387 */ /* 0x000fe20000100800 */
[----:B------:R-:W-:-:S03]  /*5d040*/  IMAD.X R13, R13, 0x1, R92, P4 ;  /* 0x000000010d0d7824 */ /* 0x000fc600020e065c */
[----:B------:R-:W-:Y:S01]  /*5d050*/  STL [R1+0x2de0], R14 ;  /* 0x002de00e01007387 */ /* 0x000fe20000100800 */
[-C--:B------:R-:W-:Y:S01]  /*5d060*/  IADD3 R12, P4, PT, R12, R93.reuse, RZ ;  /* 0x0000005d0c0c7210 */ /* 0x080fe20007f9e0ff */
[----:B------:R-:W-:Y:S01]  /*5d070*/  IMAD.X R2, R2, 0x1, R92, P6 ;  /* 0x0000000102027824 */ /* 0x000fe200030e065c */
[----:B------:R-:W-:-:S04]  /*5d080*/  IADD3 R11, P6, PT, R11, R93, RZ ;  /* 0x0000005d0b0b7210 */ /* 0x000fc80007fde0ff */
[----:B------:R0:W-:Y:S01]  /*5d090*/  STL [R1+0x2de4], R2 ;  /* 0x002de40201007387 */ /* 0x0001e20000100800 */
[----:B------:R-:W-:-:S03]  /*5d0a0*/  IMAD.X R9, R9, 0x1, R92, P3 ;  /* 0x0000000109097824 */ /* 0x000fc600018e065c */
[----:B------:R1:W-:Y:S01]  /*5d0b0*/  STL [R1+0x2dec], R13 ;  /* 0x002dec0d01007387 */ /* 0x0003e20000100800 */
[----:B------:R-:W-:-:S03]  /*5d0c0*/  IADD3 R8, P3, PT, R8, R93, RZ ;  /* 0x0000005d08087210 */ /* 0x000fc60007f7e0ff */
[----:B0-----:R-:W3:Y:S04]  /*5d0d0*/  LDL.LU R2, [R1+0x2dc0] ;  /* 0x002dc00001027983 */ /* 0x001ee80000300800 */
[----:B------:R0:W-:Y:S04]  /*5d0e0*/  STL [R1+0x2dd8], R12 ;  /* 0x002dd80c01007387 */ /* 0x0001e80000100800 */
[----:B------:R-:W-:Y:S04]  /*5d0f0*/  STL [R1+0x2dd0], R11 ;  /* 0x002dd00b01007387 */ /* 0x000fe80000100800 */
[----:B------:R-:W-:Y:S04]  /*5d100*/  STL [R1+0x2ddc], R9 ;  /* 0x002ddc0901007387 */ /* 0x000fe80000100800 */
[----:B------:R-:W-:Y:S01]  /*5d110*/  STL [R1+0x2dc8], R8 ;  /* 0x002dc80801007387 */ /* 0x000fe20000100800 */
[----:B--2---:R-:W-:Y:S01]  /*5d120*/  IMAD.X R7, R7, 0x1, R92, P4 ;  /* 0x0000000107077824 */ /* 0x004fe200020e065c */
[----:B------:R-:W-:-:S04]  /*5d130*/  IADD3 R6, P4, PT, R6, R93, RZ ;  /* 0x0000005d06067210 */ /* 0x000fc80007f9e0ff */
[----:B------:R-:W-:Y:S01]  /*5d140*/  STL [R1+0x2dd4], R7 ;  /* 0x002dd40701007387 */ /* 0x000fe20000100800 */
[----:B------:R-:W-:-:S03]  /*5d150*/  IMAD.X R5, R5, 0x1, R92, P6 ;  /* 0x0000000105057824 */ /* 0x000fc600030e065c */
[----:B------:R-:W-:Y:S01]  /*5d160*/  STL [R1+0x2e4c], R6 ;  /* 0x002e4c0601007387 */ /* 0x000fe20000100800 */
[----:B------:R-:W-:-:S03]  /*5d170*/  IADD3 R4, P6, PT, R4, R93, RZ ;  /* 0x0000005d04047210 */ /* 0x000fc60007fde0ff */
[----:B------:R-:W-:Y:S01]  /*5d180*/  STL [R1+0x2dcc], R5 ;  /* 0x002dcc0501007387 */ /* 0x000fe20000100800 */
[----:B------:R-:W-:-:S03]  /*5d190*/  IMAD.X R3, R3, 0x1, R92, P3 ;  /* 0x0000000103037824 */ /* 0x000fc600018e065c */
[----:B------:R-:W2:Y:S01]  /*5d1a0*/  LDL.LU R17, [R1+0x2e64] ;  /* 0x002e640001117983 */ /* 0x000ea20000300800 */
[----:B------:R-:W-:-:S03]  /*5d1b0*/  IADD3 R0, P3, PT, R0, R93, RZ ;  /* 0x0000005d00007210 */ /* 0x000fc60007f7e0ff */
        /* <DEDUP_REMOVED lines=12> */
[----:B---3--:R-:W-:-:S05]  /*5d280*/  IMAD.X R2, R2, 0x1, R92, P4 ;  /* 0x0000000102027824 */ /* 0x008fca00020e065c */
[----:B------:R0:W-:Y:S04]  /*5d290*/  STL [R1+0x2dc0], R2 ;  /* 0x002dc00201007387 */ /* 0x0001e80000100800 */
[----:B------:R-:W3:Y:S04]  /*5d2a0*/  LDL.LU R7, [R1+0x2e74] ;  /* 0x002e740001077983 */ /* 0x000ee80000300800 */
[----:B------:R-:W3:Y:S04]  /*5d2b0*/  LDL.LU R6, [R1+0x2e58] ;  /* 0x002e580001067983 */ /* 0x000ee80000300800 */
[----:B------:R-:W3:Y:S04]  /*5d2c0*/  LDL.LU R5, [R1+0x2e94] ;  /* 0x002e940001057983 */ /* 0x000ee80000300800 */
[----:B------:R-:W3:Y:S04]  /*5d2d0*/  LDL.LU R4, [R1+0x2e68] ;  /* 0x002e680001047983 */ /* 0x000ee80000300800 */
[----:B------:R-:W3:Y:S04]  /*5d2e0*/  LDL.LU R3, [R1+0x2e90] ;  /* 0x002e900001037983 */ /* 0x000ee80000300800 */
[----:B0-----:R-:W3:Y:S01]  /*5d2f0*/  LDL.LU R2, [R1+0x2e6c] ;  /* 0x002e6c0001027983 */ /* 0x001ee20000300800 */
[----:B--2---:R-:W-:Y:S01]  /*5d300*/  IADD3 R17, P4, PT, R17, R93, RZ ;  /* 0x0000005d11117210 */ /* 0x004fe20007f9e0ff */
[----:B----4-:R-:W-:-:S04]  /*5d310*/  IMAD.X R16, R16, 0x1, R92, P6 ;  /* 0x0000000110107824 */ /* 0x010fc800030e065c */
[----:B------:R-:W-:Y:S01]  /*5d320*/  STL [R1+0x2e64], R17 ;  /* 0x002e641101007387 */ /* 0x000fe20000100800 */
[----:B------:R-:W-:-:S03]  /*5d330*/  IADD3 R15, P6, PT, R15, R93, RZ ;  /* 0x0000005d0f0f7210 */ /* 0x000fc60007fde0ff */
[----:B------:R-:W-:Y:S01]  /*5d340*/  STL [R1+0x2e38], R16 ;  /* 0x002e381001007387 */ /* 0x000fe20000100800 */
[----:B------:R-:W-:-:S03]  /*5d350*/  IMAD.X R14, R14, 0x1, R92, P3 ;  /* 0x000000010e0e7824 */ /* 0x000fc600018e065c */
[----:B------:R-:W-:Y:S01]  /*5d360*/  STL [R1+0x2e60], R15 ;  /* 0x002e600f01007387 */ /* 0x000fe20000100800 */
[-C--:B------:R-:W-:Y:S01]  /*5d370*/  IADD3 R13, P3, PT, R13, R93.reuse, RZ ;  /* 0x0000005d0d0d7210 */ /* 0x080fe20007f7e0ff */
[--C-:B------:R-:W-:Y:S01]  /*5d380*/  IMAD.X R12, R12, 0x1, R92.reuse, P4 ;  /* 0x000000010c0c7824 */ /* 0x100fe200020e065c */
[-C--:B------:R-:W-:Y:S01]  /*5d390*/  IADD3 R0, P4, PT, R0, R93.reuse, RZ ;  /* 0x0000005d00007210 */ /* 0x080fe20007f9e0ff */
[----:B------:R-:W-:Y:S04]  /*5d3a0*/  STL [R1+0x2e3c], R14 ;  /* 0x002e3c0e01007387 */ /* 0x000fe80000100800 */
[----:B------:R0:W-:Y:S04]  /*5d3b0*/  STL [R1+0x2e7c], R0 ;  /* 0x002e7c0001007387 */ /* 0x0001e80000100800 */
[----:B------:R1:W-:Y:S04]  /*5d3c0*/  STL [R1+0x2e5c], R13 ;  /* 0x002e5c0d01007387 */ /* 0x0003e80000100800 */
[----:B0-----:R-:W2:Y:S01]  /*5d3d0*/  LDL.LU R0, [R1+0x2e8c] ;  /* 0x002e8c0001007983 */ /* 0x001ea20000300800 */
[----:B------:R-:W-:Y:S01]  /*5d3e0*/  IADD3.X R11, PT, PT, R11, R92, RZ, P6, !PT ;  /* 0x0000005c0b0b7210 */ /* 0x000fe200037fe4ff */
[----:B------:R-:W-:Y:S01]  /*5d3f0*/  IMAD.X R8, R8, 0x1, R92, P3 ;  /* 0x0000000108087824 */ /* 0x000fe200018e065c */
[-C--:B------:R-:W-:Y:S01]  /*5d400*/  IADD3 R9, P6, PT, R9, R93.reuse, RZ ;  /* 0x0000005d09097210 */ /* 0x080fe20007fde0ff */
[----:B------:R0:W-:Y:S04]  /*5d410*/  STL [R1+0x2e40], R12 ;  /* 0x002e400c01007387 */ /* 0x0001e80000100800 */
[----:B------:R-:W-:Y:S04]  /*5d420*/  STL [R1+0x2e50], R11 ;  /* 0x002e500b01007387 */ /* 0x000fe80000100800 */
[----:B------:R-:W-:Y:S01]  /*5d430*/  STL [R1+0x2e78], R9 ;  /* 0x002e780901007387 */ /* 0x000fe20000100800 */
[----:B---3--:R-:W-:-:S03]  /*5d440*/  IADD3 R7, P3, PT, R7, R93, RZ ;  /* 0x0000005d07077210 */ /* 0x008fc60007f7e0ff */
        /* <DEDUP_REMOVED lines=8> */
[----:B------:R-:W3:Y:S01]  /*5d4d0*/  LDL.LU R17, [R1+0x2e70] ;  /* 0x002e700001117983 */ /* 0x000ee20000300800 */
[----:B------:R-:W-:-:S03]  /*5d4e0*/  IMAD.X R2, R2, 0x1, R92, P3 ;  /* 0x0000000102027824 */ /* 0x000fc600018e065c */
        /* <DEDUP_REMOVED lines=85> */
[--C-:B------:R-:W-:Y:S01]  /*5da40*/  IMAD.X R11, R11, 0x1, R92.reuse, P4 ;  /* 0x000000010b0b7824 */ /* 0x100fe200020e065c */
[-C--:B------:R-:W-:Y:S01]  /*5da50*/  IADD3 R9, P4, PT, R9, R93.reuse, RZ ;  /* 0x0000005d09097210 */ /* 0x080fe20007f9e0ff */
[----:B------:R-:W-:Y:S01]  /*5da60*/  IMAD.X R8, R8, 0x1, R92, P6 ;  /* 0x0000000108087824 */ /* 0x000fe200030e065c */
        /* <DEDUP_REMOVED lines=398> */
[-C--:B------:R-:W-:Y:S02]  /*5f350*/  IADD3 R13, P4, PT, R13, R93.reuse, RZ ;  /* 0x0000005d0d0d7210 */ /* 0x080fe40007f9e0ff */
[----:B------:R-:W-:Y:S02]  /*5f360*/  IADD3.X R12, PT, PT, R12, R92, RZ, P6, !PT ;  /* 0x0000005c0c0c7210 */ /* 0x000fe400037fe4ff */
        /* <DEDUP_REMOVED lines=9> */
[----:B------:R4:W-:Y:S04]  /*5f400*/  STL [R1+0x30f0], R11 ;  /* 0x0030f00b01007387 */ /* 0x0009e80000100800 */
[----:B------:R0:W-:Y:S01]  /*5f410*/  STL [R1+0x3128], R9 ;  /* 0x0031280901007387 */ /* 0x0001e20000100800 */
[----:B---3--:R-:W-:-:S03]  /*5f420*/  IADD3 R7, P4, PT, R7, R93, RZ ;  /* 0x0000005d07077210 */ /* 0x008fc60007f9e0ff */
[----:B------:R3:W-:Y:S01]  /*5f430*/  STL [R1+0x30f8], R8 ;  /* 0x0030f80801007387 */ /* 0x0007e20000100800 */
[----:B------:R-:W-:-:S03]  /*5f440*/  IMAD.X R6, R6, 0x1, R92, P6 ;  /* 0x0000000106067824 */ /* 0x000fc600030e065c */
[----:B------:R0:W-:Y:S01]  /*5f450*/  STL [R1+0x3130], R7 ;  /* 0x0031300701007387 */ /* 0x0001e20000100800 */
[----:B------:R-:W-:-:S03]  /*5f460*/  IADD3 R5, P6, PT, R5, R93, RZ ;  /* 0x0000005d05057210 */ /* 0x000fc60007fde0ff */
[----:B------:R0:W-:Y:S01]  /*5f470*/  STL [R1+0x3104], R6 ;  /* 0x0031040601007387 */ /* 0x0001e20000100800 */
[----:B------:R-:W-:-:S03]  /*5f480*/  IMAD.X R4, R4, 0x1, R92, P3 ;  /* 0x0000000104047824 */ /* 0x000fc600018e065c */
[----:B------:R0:W-:Y:S01]  /*5f490*/  STL [R1+0x3138], R5 ;  /* 0x0031380501007387 */ /* 0x0001e20000100800 */
[----:B------:R-:W-:-:S03]  /*5f4a0*/  IADD3 R3, P3, PT, R3, R93, RZ ;  /* 0x0000005d03037210 */ /* 0x000fc60007f7e0ff */
[----:B------:R-:W2:Y:S01]  /*5f4b0*/  LDL.LU R17, [R1+0x311c] ;  /* 0x00311c0001117983 */ /* 0x000ea20000300800 */
[----:B------:R-:W-:-:S03]  /*5f4c0*/  IMAD.X R2, R2, 0x1, R92, P4 ;  /* 0x0000000102027824 */ /* 0x000fc600020e065c */
[----:B------:R0:W-:Y:S04]  /*5f4d0*/  STL [R1+0x310c], R4 ;  /* 0x00310c0401007387 */ /* 0x0001e80000100800 */
[----:B------:R-:W2:Y:S04]  /*5f4e0*/  LDL.LU R16, [R1+0x3150] ;  /* 0x0031500001107983 */ /* 0x000ea80000300800 */
[----:B------:R0:W-:Y:S04]  /*5f4f0*/  STL [R1+0x3140], R3 ;  /* 0x0031400301007387 */ /* 0x0001e80000100800 */
[----:B------:R-:W2:Y:S04]  /*5f500*/  LDL.LU R15, [R1+0x3124] ;  /* 0x00312400010f7983 */ /* 0x000ea80000300800 */
[----:B------:R0:W-:Y:S04]  /*5f510*/  STL [R1+0x3114], R2 ;  /* 0x0031140201007387 */ /* 0x0001e80000100800 */
[----:B------:R-:W2:Y:S04]  /*5f520*/  LDL.LU R14, [R1+0x3158] ;  /* 0x00315800010e7983 */ /* 0x000ea80000300800 */
[----:B-1----:R-:W2:Y:S04]  /*5f530*/  LDL.LU R13, [R1+0x312c] ;  /* 0x00312c00010d7983 */ /* 0x002ea80000300800 */
[----:B0-----:R-:W2:Y:S04]  /*5f540*/  LDL.LU R12, [R1+0x3160] ;  /* 0x00316000010c7983 */ /* 0x001ea80000300800 */
[----:B----4-:R-:W4:Y:S04]  /*5f550*/  LDL.LU R11, [R1+0x3134] ;  /* 0x00313400010b7983 */ /* 0x010f280000300800 */
[----:B------:R-:W4:Y:S04]  /*5f560*/  LDL.LU R9, [R1+0x313c] ;  /* 0x00313c0001097983 */ /* 0x000f280000300800 */
[----:B---3--:R-:W3:Y:S04]  /*5f570*/  LDL.LU R8, [R1+0x3168] ;  /* 0x0031680001087983 */ /* 0x008ee80000300800 */
[----:B------:R-:W3:Y:S01]  /*5f580*/  LDL.LU R7, [R1+0x3144] ;  /* 0x0031440001077983 */ /* 0x000ee20000300800 */
        /* <DEDUP_REMOVED lines=8> */
[----:B------:R-:W-:Y:S01]  /*5f610*/  IMAD.X R17, R17, 0x1, R92, P6 ;  /* 0x0000000111117824 */ /* 0x000fe200030e065c */
[----:B------:R-:W-:-:S04]  /*5f620*/  IADD3 R16, P6, PT, R16, R93, RZ ;  /* 0x0000005d10107210 */ /* 0x000fc80007fde0ff */
[----:B------:R0:W-:Y:S01]  /*5f630*/  STL [R1+0x311c], R17 ;  /* 0x00311c1101007387 */ /* 0x0001e20000100800 */
[----:B------:R-:W-:-:S03]  /*5f640*/  IMAD.X R15, R15, 0x1, R92, P3 ;  /* 0x000000010f0f7824 */ /* 0x000fc600018e065c */
[----:B------:R1:W-:Y:S01]  /*5f650*/  STL [R1+0x3150], R16 ;  /* 0x0031501001007387 */ /* 0x0003e20000100800 */
[-C--:B------:R-:W-:Y:S01]  /*5f660*/  IADD3 R14, P3, PT, R14, R93.reuse, RZ ;  /* 0x0000005d0e0e7210 */ /* 0x080fe20007f7e0ff */
[--C-:B------:R-:W-:Y:S01]  /*5f670*/  IMAD.X R13, R13, 0x1, R92.reuse, P4 ;  /* 0x000000010d0d7824 */ /* 0x100fe200020e065c */
[----:B------:R-:W-:Y:S01]  /*5f680*/  IADD3 R12, P4, PT, R12, R93, RZ ;  /* 0x0000005d0c0c7210 */ /* 0x000fe20007f9e0ff */
[----:B------:R0:W-:Y:S01]  /*5f690*/  STL [R1+0x3124], R15 ;  /* 0x0031240f01007387 */ /* 0x0001e20000100800 */
[----:B----4-:R-:W-:-:S03]  /*5f6a0*/  IMAD.X R11, R11, 0x1, R92, P6 ;  /* 0x000000010b0b7824 */ /* 0x010fc600030e065c */
[----:B------:R4:W-:Y:S01]  /*5f6b0*/  STL [R1+0x3158], R14 ;  /* 0x0031580e01007387 */ /* 0x0009e20000100800 */
[----:B------:R0:W0:Y:S01]  /*5f6c0*/  SYNCS.PHASECHK.TRANS64.TRYWAIT P6, [UR4], R10 ;  /* 0x0000000aff0075a7 */ /* 0x00002200080c1104 */
[----:B------:R-:W-:Y:S02]  /*5f6d0*/  IMAD.X R9, R9, 0x1, R92, P3 ;  /* 0x0000000109097824 */ /* 0x000fe400018e065c */
[----:B------:R0:W-:Y:S01]  /*5f6e0*/  STL [R1+0x312c], R13 ;  /* 0x00312c0d01007387 */ /* 0x0001e20000100800 */
[----:B---3--:R-:W-:-:S03]  /*5f6f0*/  IADD3 R8, P3, PT, R8, R93, RZ ;  /* 0x0000005d08087210 */ /* 0x008fc60007f7e0ff */
[----:B------:R3:W-:Y:S01]  /*5f700*/  STL [R1+0x3160], R12 ;  /* 0x0031600c01007387 */ /* 0x0007e20000100800 */
[----:B------:R-:W-:-:S03]  /*5f710*/  IMAD.X R7, R7, 0x1, R92, P4 ;  /* 0x0000000107077824 */ /* 0x000fc600020e065c */
[----:B------:R0:W-:Y:S04]  /*5f720*/  STL [R1+0x3134], R11 ;  /* 0x0031340b01007387 */ /* 0x0001e80000100800 */
[----:B------:R0:W-:Y:S04]  /*5f730*/  STL [R1+0x313c], R9 ;  /* 0x00313c0901007387 */ /* 0x0001e80000100800 */
[----:B------:R0:W-:Y:S04]  /*5f740*/  STL [R1+0x3168], R8 ;  /* 0x0031680801007387 */ /* 0x0001e80000100800 */
[----:B------:R0:W-:Y:S01]  /*5f750*/  STL [R1+0x3144], R7 ;  /* 0x0031440701007387 */ /* 0x0001e20000100800 */
[----:B--2---:R-:W-:Y:S01]  /*5f760*/  IADD3 R6, P4, PT, R6, R93, RZ ;  /* 0x0000005d06067210 */ /* 0x004fe20007f9e0ff */
[----:B------:R-:W-:-:S04]  /*5f770*/  IMAD.X R5, R5, 0x1, R92, P3 ;  /* 0x0000000105057824 */ /* 0x000fc800018e065c */
[----:B------:R2:W-:Y:S01]  /*5f780*/  STL [R1+0x3170], R6 ;  /* 0x0031700601007387 */ /* 0x0005e20000100800 */
[----:B------:R-:W-:-:S03]  /*5f790*/  IADD3 R4, P3, PT, R4, R93, RZ ;  /* 0x0000005d04047210 */ /* 0x000fc60007f7e0ff */
[----:B------:R1:W-:Y:S01]  /*5f7a0*/  STL [R1+0x314c], R5 ;  /* 0x00314c0501007387 */ /* 0x0003e20000100800 */
[----:B------:R-:W-:-:S03]  /*5f7b0*/  IMAD.X R3, R3, 0x1, R92, P4 ;  /* 0x0000000103037824 */ /* 0x000fc600020e065c */
[----:B------:R1:W-:Y:S01]  /*5f7c0*/  STL [R1+0x3178], R4 ;  /* 0x0031780401007387 */ /* 0x0003e20000100800 */
[----:B------:R-:W-:-:S03]  /*5f7d0*/  IADD3 R2, P4, PT, R2, R93, RZ ;  /* 0x0000005d02027210 */ /* 0x000fc60007f9e0ff */
[----:B0-----:R-:W2:Y:S01]  /*5f7e0*/  LDL.LU R17, [R1+0x31b4] ;  /* 0x0031b40001117983 */ /* 0x001ea20000300800 */
[----:B------:R-:W-:-:S03]  /*5f7f0*/  IMAD.X R0, R0, 0x1, R92, P3 ;  /* 0x0000000100007824 */ /* 0x000fc600018e065c */
[----:B------:R0:W-:Y:S04]  /*5f800*/  STL [R1+0x3154], R3 ;  /* 0x0031540301007387 */ /* 0x0001e80000100800 */
[----:B-1----:R-:W2:Y:S04]  /*5f810*/  LDL.LU R16, [R1+0x3164] ;  /* 0x0031640001107983 */ /* 0x002ea80000300800 */
[----:B------:R1:W-:Y:S04]  /*5f820*/  STL [R1+0x3180], R2 ;  /* 0x0031800201007387 */ /* 0x0003e80000100800 */
[----:B------:R-:W2:Y:S04]  /*5f830*/  LDL.LU R15, [R1+0x31b0] ;  /* 0x0031b000010f7983 */ /* 0x000ea80000300800 */
[----:B------:R0:W-:Y:S04]  /*5f840*/  STL [R1+0x315c], R0 ;  /* 0x00315c0001007387 */ /* 0x0001e80000100800 */
[----:B----4-:R-:W4:Y:S04]  /*5f850*/  LDL.LU R14, [R1+0x316c] ;  /* 0x00316c00010e7983 */ /* 0x010f280000300800 */
[----:B------:R-:W4:Y:S04]  /*5f860*/  LDL.LU R13, [R1+0x31ac] ;  /* 0x0031ac00010d7983 */ /* 0x000f280000300800 */
[----:B---3--:R-:W3:Y:S04]  /*5f870*/  LDL.LU R12, [R1+0x3174] ;  /* 0x00317400010c7983 */ /* 0x008ee80000300800 */
[----:B------:R-:W3:Y:S04]  /*5f880*/  LDL.LU R11, [R1+0x31a8] ;  /* 0x0031a800010b7983 */ /* 0x000ee80000300800 */
[----:B------:R-:W3:Y:S04]  /*5f890*/  LDL.LU R10, [R1+0x317c] ;  /* 0x00317c00010a7983 */ /* 0x000ee80000300800 */
[----:B------:R-:W3:Y:S04]  /*5f8a0*/  LDL.LU R9, [R1+0x31a0] ;  /* 0x0031a00001097983 */ /* 0x000ee80000300800 */
[----:B------:R-:W3:Y:S04]  /*5f8b0*/  LDL.LU R8, [R1+0x31a4] ;  /* 0x0031a40001087983 */ /* 0x000ee80000300800 */
[----:B------:R-:W3:Y:S04]  /*5f8c0*/  LDL.LU R7, [R1+0x3198] ;  /* 0x0031980001077983 */ /* 0x000ee80000300800 */
[----:B--2---:R-:W2:Y:S04]  /*5f8d0*/  LDL.LU R6, [R1+0x319c] ;  /* 0x00319c0001067983 */ /* 0x004ea80000300800 */
[----:B------:R-:W2:Y:S04]  /*5f8e0*/  LDL.LU R5, [R1+0x3190] ;  /* 0x0031900001057983 */ /* 0x000ea80000300800 */
[----:B------:R-:W2:Y:S04]  /*5f8f0*/  LDL.LU R4, [R1+0x3194] ;  /* 0x0031940001047983 */ /* 0x000ea80000300800 */
[----:B0-----:R-:W2:Y:S04]  /*5f900*/  LDL.LU R3, [R1+0x3188] ;  /* 0x0031880001037983 */ /* 0x001ea80000300800 */
[----:B-1----:R-:W2:Y:S04]  /*5f910*/  LDL.LU R2, [R1+0x318c] ;  /* 0x00318c0001027983 */ /* 0x002ea80000300800 */
[----:B------:R-:W2:Y:S01]  /*5f920*/  LDL.LU R0, [R1+0x3184] ;  /* 0x0031840001007983 */ /* 0x000ea20000300800 */
[----:B------:R-:W-:-:S05]  /*5f930*/  IADD3 R17, P3, PT, R17, R93, RZ ;  /* 0x0000005d11117210 */ /* 0x000fca0007f7e0ff */
[----:B------:R0:W-:Y:S01]  /*5f940*/  STL [R1+0x31b4], R17 ;  /* 0x0031b41101007387 */ /* 0x0001e20000100800 */
[----:B------:R-:W-:-:S03]  /*5f950*/  IMAD.X R16, R16, 0x1, R92, P4 ;  /* 0x0000000110107824 */ /* 0x000fc600020e065c */
[----:B0-----:R0:W5:Y:S01]  /*5f960*/  LDL.LU R17, [R1+0x4168] ;  /* 0x0041680001117983 */ /* 0x0011620000300800 */
[----:B------:R-:W-:-:S03]  /*5f970*/  IADD3 R15, P4, PT, R15, R93, RZ ;  /* 0x0000005d0f0f7210 */ /* 0x000fc60007f9e0ff */
[----:B------:R1:W-:Y:S01]  /*5f980*/  STL [R1+0x3164], R16 ;  /* 0x0031641001007387 */ /* 0x0003e20000100800 */
[--C-:B----4-:R-:W-:Y:S01]  /*5f990*/  IMAD.X R14, R14, 0x1, R92.reuse, P3 ;  /* 0x000000010e0e7824 */ /* 0x110fe200018e065c */
[----:B------:R-:W-:Y:S02]  /*5f9a0*/  IADD3 R13, P3, PT, R13, R93, RZ ;  /* 0x0000005d0d0d7210 */ /* 0x000fe40007f7e0ff */
[----:B-1----:R0:W5:Y:S01]  /*5f9b0*/  LDL.LU R16, [R1+0x4164] ;  /* 0x0041640001107983 */ /* 0x0021620000300800 */
[----:B---3--:R-:W-:-:S03]  /*5f9c0*/  IMAD.X R12, R12, 0x1, R92, P4 ;  /* 0x000000010c0c7824 */ /* 0x008fc600020e065c */
[----:B------:R1:W-:Y:S01]  /*5f9d0*/  STL [R1+0x31b0], R15 ;  /* 0x0031b00f01007387 */ /* 0x0003e20000100800 */
[----:B------:R-:W-:-:S03]  /*5f9e0*/  IADD3 R11, P4, PT, R11, R93, RZ ;  /* 0x0000005d0b0b7210 */ /* 0x000fc60007f9e0ff */
[----:B-1----:R0:W5:Y:S01]  /*5f9f0*/  LDL.LU R15, [R1+0x4160] ;  /* 0x00416000010f7983 */ /* 0x0021620000300800 */
[----:B------:R-:W-:-:S03]  /*5fa00*/  IMAD.X R10, R10, 0x1, R92, P3 ;  /* 0x000000010a0a7824 */ /* 0x000fc600018e065c */
[----:B------:R1:W-:Y:S01]  /*5fa10*/  STL [R1+0x316c], R14 ;  /* 0x00316c0e01007387 */ /* 0x0003e20000100800 */
[-C--:B------:R-:W-:Y:S01]  /*5fa20*/  IADD3 R9, P3, PT, R9, R93.reuse, RZ ;  /* 0x0000005d09097210 */ /* 0x080fe20007f7e0ff */
[--C-:B------:R-:W-:Y:S02]  /*5fa30*/  IMAD.X R8, R8, 0x1, R92.reuse, P4 ;  /* 0x0000000108087824 */ /* 0x100fe400020e065c */
[----:B-1----:R0:W5:Y:S04]  /*5fa40*/  LDL.LU R14, [R1+0x415c] ;  /* 0x00415c00010e7983 */ /* 0x0021680000300800 */
[----:B------:R1:W-:Y:S01]  /*5fa50*/  STL [R1+0x31ac], R13 ;  /* 0x0031ac0d01007387 */ /* 0x0003e20000100800 */
[----:B------:R-:W-:Y:S01]  /*5fa60*/  IADD3 R7, P4, PT, R7, R93, RZ ;  /* 0x0000005d07077210 */ /* 0x000fe20007f9e0ff */
[----:B--2---:R-:W-:-:S02]  /*5fa70*/  IMAD.X R6, R6, 0x1, R92, P3 ;  /* 0x0000000106067824 */ /* 0x004fc400018e065c */
[----:B-1----:R0:W5:Y:S04]  /*5fa80*/  LDL.LU R13, [R1+0x4158] ;  /* 0x00415800010d7983 */ /* 0x0021680000300800 */
[----:B------:R1:W-:Y:S01]  /*5fa90*/  STL [R1+0x3174], R12 ;  /* 0x0031740c01007387 */ /* 0x0003e20000100800 */
[----:B------:R-:W-:-:S03]  /*5faa0*/  IADD3 R5, P3, PT, R5, R93, RZ ;  /* 0x0000005d05057210 */ /* 0x000fc60007f7e0ff */
[----:B-1----:R0:W5:Y:S04]  /*5fab0*/  LDL.LU R12, [R1+0x4154] ;  /* 0x00415400010c7983 */ /* 0x0021680000300800 */
[----:B------:R1:W-:Y:S01]  /*5fac0*/  STL [R1+0x31a8], R11 ;  /* 0x0031a80b01007387 */ /* 0x0003e20000100800 */
[----:B------:R-:W-:-:S03]  /*5fad0*/  IMAD.X R4, R4, 0x1, R92, P4 ;  /* 0x0000000104047824 */ /* 0x000fc600020e065c */
        /* <DEDUP_REMOVED lines=8> */
[----:B------:R-:W-:-:S03]  /*5fb60*/  IMAD.X R0, R0, 0x1, R92, P4 ;  /* 0x0000000100007824 */ /* 0x000fc600020e065c */
[----:B-1----:R0:W5:Y:S04]  /*5fb70*/  LDL.LU R8, [R1+0x4144] ;  /* 0x0041440001087983 */ /* 0x0021680000300800 */
[----:B------:R1:W-:Y:S04]  /*5fb80*/  STL [R1+0x3198], R7 ;  /* 0x0031980701007387 */ /* 0x0003e80000100800 */
        /* <DEDUP_REMOVED lines=12> */
[----:B-1----:R0:W5:Y:S01]  /*5fc50*/  LDL.LU R0, [R1+0x4128] ;  /* 0x0041280001007983 */ /* 0x0021620000300800 */
[----:B------:R-:W-:Y:S05]  /*5fc60*/  @!P6 BRA `(.L_x_8) ;  /* 0x000006500088e947 */ /* 0x000fea0003800000 */
.L_x_16:
[----:B-----5:R-:W-:Y:S04]  /*5fc70*/  STL [R1+0x7548], R3 ;  /* 0x0075480301007387 */ /* 0x020fe80000100800 */
        /* <DEDUP_REMOVED lines=26> */
[----:B------:R1:W-:Y:S04]  /*5fe20*/  STL.64 [R1+0x4450], R92 ;  /* 0x0044505c01007387 */ /* 0x0003e80000100a00 */
[----:B-1----:R-:W2:Y:S04]  /*5fe30*/  LDL.LU.64 R92, [R1+0x98] ;  /* 0x00009800015c7983 */ /* 0x002ea80000300a00 */
        /* <DEDUP_REMOVED lines=75> */
[----:B--2---:R-:W-:-:S03]  /*602f0*/  IADD3 R3, P3, PT, R92, R89, RZ ;  /* 0x000000595c037210 */ /* 0x004fc60007f7e0ff */
        /* <DEDUP_REMOVED lines=619> */
[----:B------:R2:W-:Y:S01]  /*629b0*/  STL [R1+0x21c8], R3 ;  /* 0x0021c80301007387 */ /* 0x0005e20000100800 */
[----:B-1----:R-:W-:Y:S01]  /*629c0*/  IADD3 R0, P4, PT, R90, R89, RZ ;  /* 0x000000595a007210 */ /* 0x002fe20007f9e0ff */
[----:B--2---:R-:W-:-:S04]  /*629d0*/  IMAD.X R3, R93, 0x1, R88, P3 ;  /* 0x000000015d037824 */ /* 0x004fc800018e0658 */
[----:B------:R1:W-:Y:S04]  /*629e0*/  STL [R1+0x21cc], R0 ;  /* 0x0021cc0001007387 */ /* 0x0003e80000100800 */
[----:B------:R-:W-:Y:S04]  /*629f0*/  STL [R1+0x7778], R90 ;  /* 0x0077785a01007387 */ /* 0x000fe80000100800 */
[----:B------:R2:W-:Y:S01]  /*62a00*/  STL [R1+0x1f20], R3 ;  /* 0x001f200301007387 */ /* 0x0005e20000100800 */
[----:B-1----:R-:W-:-:S03]  /*62a10*/  IMAD.X R0, R91, 0x1, R88, P4 ;  /* 0x000000015b007824 */ /* 0x002fc600020e0658 */
        /* <DEDUP_REMOVED lines=15> */
[----:B------:R-:W-:Y:S04]  /*62b10*/  STL [R1+0x7770], R91 ;  /* 0x0077705b01007387 */ /* 0x000fe80000100800 */
[----:B------:R-:W-:Y:S01]  /*62b20*/  STL [R1+0x777c], R91 ;  /* 0x00777c5b01007387 */ /* 0x000fe20000100800 */
[----:B-1----:R-:W-:-:S03]  /*62b30*/  IADD3 R90, P3, PT, R26, R89, RZ ;  /* 0x000000591a5a7210 */ /* 0x002fc60007f7e0ff */
[----:B------:R-:W-:Y:S02]  /*62b40*/  STL [R1+0x7794], R91 ;  /* 0x0077945b01007387 */ /* 0x000fe40000100800 */
[--C-:B------:R-:W-:Y:S02]  /*62b50*/  IMAD.X R0, R27, 0x1, R88.reuse, P3 ;  /* 0x000000011b007824 */ /* 0x100fe400018e0658 */
        /* <DEDUP_REMOVED lines=15> */
[----:B------:R-:W2:Y:S04]  /*62c50*/  LDL.LU.64 R92, [R1+0x3d8] ;  /* 0x0003d800015c7983 */ /* 0x000ea80000300a00 */
[----:B------:R-:W-:Y:S04]  /*62c60*/  STL [R1+0x21d4], R3 ;  /* 0x0021d40301007387 */ /* 0x000fe80000100800 */
[----:B-1----:R-:W3:Y:S04]  /*62c70*/  LDL.LU.64 R90, [R1+0x90] ;  /* 0x00009000015a7983 */ /* 0x002ee80000300a00 */
[----:B------:R1:W-:Y:S04]  /*62c80*/  STL [R1+0x1f28], R0 ;  /* 0x001f280001007387 */ /* 0x0003e80000100800 */
        /* <DEDUP_REMOVED lines=26> */
[----:B-1----:R-:W-:-:S03]  /*62e30*/  IMAD.X R0, R5, 0x1, R88, P4 ;  /* 0x0000000105007824 */ /* 0x002fc600020e0658 */
[----:B------:R-:W-:Y:S04]  /*62e40*/  STL [R1+0x78d4], R26 ;  /* 0x0078d41a01007387 */ /* 0x000fe80000100800 */
[----:B------:R-:W-:Y:S04]  /*62e50*/  STL [R1+0x7780], R27 ;  /* 0x0077801b01007387 */ /* 0x000fe80000100800 */
[----:B------:R1:W-:Y:S04]  /*62e60*/  STL.64 [R1+0x78d8], R26 ;  /* 0x0078d81a01007387 */ /* 0x0003e80000100a00 */
[----:B-1----:R-:W4:Y:S04]  /*62e70*/  LDL.LU.64 R26, [R1+0x88] ;  /* 0x00008800011a7983 */ /* 0x002f280000300a00 */
[----:B------:R-:W4:Y:S04]  /*62e80*/  LDL.LU.64 R4, [R1+0x3d0] ;  /* 0x0003d00001047983 */ /* 0x000f280000300a00 */
[----:B------:R3:W-:Y:S01]  /*62e90*/  STL [R1+0x1f2c], R0 ;  /* 0x001f2c0001007387 */ /* 0x0007e20000100800 */
[----:B--2---:R-:W-:-:S05]  /*62ea0*/  IADD3 R3, P3, PT, R92, R89, RZ ;  /* 0x000000595c037210 */ /* 0x004fca0007f7e0ff */
[----:B------:R1:W-:Y:S01]  /*62eb0*/  STL [R1+0x21d8], R3 ;  /* 0x0021d80301007387 */ /* 0x0003e20000100800 */
[----:B---3--:R-:W-:-:S05]  /*62ec0*/  IADD3 R0, P4, PT, R90, R89, RZ ;  /* 0x000000595a007210 */ /* 0x008fca0007f9e0ff */
[----:B------:R2:W-:Y:S01]  /*62ed0*/  STL [R1+0x21dc], R0 ;  /* 0x0021dc0001007387 */ /* 0x0005e20000100800 */
[----:B-1----:R-:W-:Y:S01]  /*62ee0*/  IMAD.X R3, R93, 0x1, R88, P3 ;  /* 0x000000015d037824 */ /* 0x002fe200018e0658 */
[----:B------:R-:W-:-:S04]  /*62ef0*/  IADD3 R90, P3, PT, R28, R89, RZ ;  /* 0x000000591c5a7210 */ /* 0x000fc80007f7e0ff */
[----:B------:R1:W-:Y:S01]  /*62f00*/  STL [R1+0x1f30], R3 ;  /* 0x001f300301007387 */ /* 0x0003e20000100800 */
[----:B--2---:R-:W-:-:S05]  /*62f10*/  IMAD.X R0, R91, 0x1, R88, P4 ;  /* 0x000000015b007824 */ /* 0x004fca00020e0658 */
[----:B------:R2:W-:Y:S01]  /*62f20*/  STL [R1+0x1f34], R0 ;  /* 0x001f340001007387 */ /* 0x0005e20000100800 */
[----:B-1----:R-:W-:-:S03]  /*62f30*/  IADD3 R3, P4, PT, R6, R89, RZ ;  /* 0x0000005906037210 */ /* 0x002fc60007f9e0ff */
[----:B------:R1:W-:Y:S04]  /*62f40*/  STL [R1+0x21e0], R90 ;  /* 0x0021e05a01007387 */ /* 0x0003e80000100800 */
[----:B------:R-:W3:Y:S01]  /*62f50*/  LDL.LU.64 R92, [R1+0x3c8] ;  /* 0x0003c800015c7983 */ /* 0x000ee20000300a00 */
[----:B--2---:R-:W-:-:S03]  /*62f60*/  IMAD.X R0, R29, 0x1, R88, P3 ;  /* 0x000000011d007824 */ /* 0x004fc600018e0658 */
[----:B------:R2:W-:Y:S04]  /*62f70*/  STL [R1+0x21e4], R3 ;  /* 0x0021e40301007387 */ /* 0x0005e80000100800 */
[----:B-1----:R-:W3:Y:S04]  /*62f80*/  LDL.LU.64 R90, [R1+0x3c0] ;  /* 0x0003c000015a7983 */ /* 0x002ee80000300a00 */
[----:B------:R-:W-:Y:S01]  /*62f90*/  STL [R1+0x1f38], R0 ;  /* 0x001f380001007387 */ /* 0x000fe20000100800 */
[----:B--2---:R-:W-:-:S03]  /*62fa0*/  IMAD.X R3, R7, 0x1, R88, P4 ;  /* 0x0000000107037824 */ /* 0x004fc600020e0658 */
[----:B------:R-:W-:Y:S04]  /*62fb0*/  STL.64 [R1+0x78e0], R28 ;  /* 0x0078e01c01007387 */ /* 0x000fe80000100a00 */
[----:B------:R4:W-:Y:S04]  /*62fc0*/  STL.64 [R1+0x78e8], R6 ;  /* 0x0078e80601007387 */ /* 0x0009e80000100a00 */
[----:B------:R1:W-:Y:S01]  /*62fd0*/  STL [R1+0x1f3c], R3 ;  /* 0x001f3c0301007387 */ /* 0x0003e20000100800 */
[-C--:B----4-:R-:W-:Y:S02]  /*62fe0*/  IADD3 R6, P4, PT, R26, R89.reuse, RZ ;  /* 0x000000591a067210 */ /* 0x090fe40007f9e0ff */
[----:B------:R-:W-:-:S05]  /*62ff0*/  IADD3 R0, P3, PT, R4, R89, RZ ;  /* 0x0000005904007210 */ /* 0x000fca0007f7e0ff */
[----:B-1----:R-:W-:Y:S01]  /*63000*/  IMAD.X R3, R5, 0x1, R88, P3 ;  /* 0x0000000105037824 */ /* 0x002fe200018e0658 */
[----:B------:R1:W-:Y:S01]  /*63010*/  STL [R1+0x21e8], R0 ;  /* 0x0021e80001007387 */ /* 0x0003e20000100800 */
[----:B------:R-:W-:-:S03]  /*63020*/  IADD3 R4, P3, PT, R30, R89, RZ ;  /* 0x000000591e047210 */ /* 0x000fc60007f7e0ff */
[----:B------:R-:W-:Y:S01]  /*63030*/  STL [R1+0x21ec], R6 ;  /* 0x0021ec0601007387 */ /* 0x000fe20000100800 */
[----:B-1----:R-:W-:-:S03]  /*63040*/  IMAD.X R0, R27, 0x1, R88, P4 ;  /* 0x000000011b007824 */ /* 0x002fc600020e0658 */
[----:B------:R1:W-:Y:S04]  /*63050*/  STL [R1+0x1f40], R3 ;  /* 0x001f400301007387 */ /* 0x0003e80000100800 */
[----:B------:R-:W-:Y:S04]  /*63060*/  STL [R1+0x1f44], R0 ;  /* 0x001f440001007387 */ /* 0x000fe80000100800 */
[----:B------:R2:W-:Y:S01]  /*63070*/  STL [R1+0x21f0], R4 ;  /* 0x0021f00401007387 */ /* 0x0005e20000100800 */
[----:B-1----:R-:W-:-:S03]  /*63080*/  IADD3 R3, P4, PT, R8, R89, RZ ;  /* 0x0000005908037210 */ /* 0x002fc60007f9e0ff */
[----:B------:R-:W4:Y:S04]  /*63090*/  LDL.LU.64 R26, [R1+0x3b8] ;  /* 0x0003b800011a7983 */ /* 0x000f280000300a00 */
[----:B------:R-:W-:Y:S04]  /*630a0*/  STL [R1+0x21f4], R3 ;  /* 0x0021f40301007387 */ /* 0x000fe80000100800 */
[----:B--2---:R-:W2:Y:S01]  /*630b0*/  LDL.LU.64 R4, [R1+0x80] ;  /* 0x0000800001047983 */ /* 0x004ea20000300a00 */
[----:B------:R-:W-:-:S05]  /*630c0*/  IMAD.X R0, R31, 0x1, R88, P3 ;  /* 0x000000011f007824 */ /* 0x000fca00018e0658 */
[----:B------:R1:W-:Y:S04]  /*630d0*/  STL [R1+0x1f48], R0 ;  /* 0x001f480001007387 */ /* 0x0003e80000100800 */
[----:B------:R-:W-:Y:S01]  /*630e0*/  STL.64 [R1+0x78f0], R30 ;  /* 0x0078f01e01007387 */ /* 0x000fe20000100a00 */
[----:B-1----:R-:W-:-:S03]  /*630f0*/  IMAD.X R0, R9, 0x1, R88, P4 ;  /* 0x0000000109007824 */ /* 0x002fc600020e0658 */
[----:B------:R-:W-:Y:S04]  /*63100*/  STL.64 [R1+0x78f8], R8 ;  /* 0x0078f80801007387 */ /* 0x000fe80000100a00 */
[----:B------:R1:W-:Y:S01]  /*63110*/  STL [R1+0x1f4c], R0 ;  /* 0x001f4c0001007387 */ /* 0x0003e20000100800 */
[----:B---3--:R-:W-:-:S05]  /*63120*/  IADD3 R3, P3, PT, R92, R89, RZ ;  /* 0x000000595c037210 */ /* 0x008fca0007f7e0ff */
[--C-:B------:R-:W-:Y:S01]  /*63130*/  IMAD.X R6, R93, 0x1, R88.reuse, P3 ;  /* 0x000000015d067824 */ /* 0x100fe200018e0658 */
[----:B-1----:R-:W-:Y:S01]  /*63140*/  IADD3 R0, P4, PT, R90, R89, RZ ;  /* 0x000000595a007210 */ /* 0x002fe20007f9e0ff */
[----:B------:R1:W-:Y:S04]  /*63150*/  STL [R1+0x21f8], R3 ;  /* 0x0021f80301007387 */ /* 0x0003e80000100800 */
[----:B------:R3:W-:Y:S04]  /*63160*/  STL [R1+0x21fc], R0 ;  /* 0x0021fc0001007387 */ /* 0x0007e80000100800 */
[----:B------:R0:W-:Y:S01]  /*63170*/  STL [R1+0x1f50], R6 ;  /* 0x001f500601007387 */ /* 0x0001e20000100800 */
[----:B-1----:R-:W-:-:S03]  /*63180*/  IMAD.X R3, R91, 0x1, R88, P4 ;  /* 0x000000015b037824 */ /* 0x002fc600020e0658 */
[----:B------:R-:W2:Y:S01]  /*63190*/  LDL.LU.64 R8, [R1+0x3b0] ;  /* 0x0003b00001087983 */ /* 0x000ea20000300a00 */
[----:B---3--:R-:W-:-:S03]  /*631a0*/  IADD3 R0, P3, PT, R68, R89, RZ ;  /* 0x0000005944007210 */ /* 0x008fc60007f7e0ff */
[----:B------:R1:W-:Y:S04]  /*631b0*/  STL [R1+0x1f54], R3 ;  /* 0x001f540301007387 */ /* 0x0003e80000100800 */
[----:B0-----:R-:W3:Y:S04]  /*631c0*/  LDL.LU.64 R6, [R1+0x78] ;  /* 0x0000780001067983 */ /* 0x001ee80000300a00 */
[----:B------:R0:W-:Y:S01]  /*631d0*/  STL [R1+0x2200], R0 ;  /* 0x0022000001007387 */ /* 0x0001e20000100800 */
[----:B-1----:R-:W-:-:S03]  /*631e0*/  IADD3 R3, P4, PT, R70, R89, RZ ;  /* 0x0000005946037210 */ /* 0x002fc60007f9e0ff */
[----:B------:R-:W-:Y:S01]  /*631f0*/  STL.64 [R1+0x7900], R68 ;  /* 0x0079004401007387 */ /* 0x000fe20000100a00 */
[----:B0-----:R-:W-:-:S03]  /*63200*/  IMAD.X R0, R69, 0x1, R88, P3 ;  /* 0x0000000145007824 */ /* 0x001fc600018e0658 */
[----:B------:R0:W-:Y:S04]  /*63210*/  STL [R1+0x2204], R3 ;  /* 0x0022040301007387 */ /* 0x0001e80000100800 */
[----:B------:R4:W-:Y:S01]  /*63220*/  STL [R1+0x1f58], R0 ;  /* 0x001f580001007387 */ /* 0x0009e20000100800 */
[----:B0-----:R-:W-:-:S05]  /*63230*/  IMAD.X R3, R71, 0x1, R88, P4 ;  /* 0x0000000147037824 */ /* 0x001fca00020e0658 */
[----:B------:R0:W-:Y:S01]  /*63240*/  STL [R1+0x1f5c], R3 ;  /* 0x001f5c0301007387 */ /* 0x0001e20000100800 */
[----:B----4-:R-:W-:-:S05]  /*63250*/  IADD3 R0, P3, PT, R26, R89, RZ ;  /* 0x000000591a007210 */ /* 0x010fca0007f7e0ff */
[--C-:B0-----:R-:W-:Y:S01]  /*63260*/  IMAD.X R3, R27, 0x1, R88.reuse, P3 ;  /* 0x000000011b037824 */ /* 0x101fe200018e0658 */
[----:B--2---:R-:W-:Y:S01]  /*63270*/  IADD3 R28, P4, PT, R4, R89, RZ ;  /* 0x00000059041c7210 */ /* 0x004fe20007f9e0ff */
[----:B------:R0:W-:Y:S04]  /*63280*/  STL [R1+0x31b8], R0 ;  /* 0x0031b80001007387 */ /* 0x0001e80000100800 */
[----:B------:R-:W-:Y:S04]  /*63290*/  STL [R1+0x31bc], R28 ;  /* 0x0031bc1c01007387 */ /* 0x000fe80000100800 */
[----:B------:R-:W2:Y:S01]  /*632a0*/  LDL.LU.64 R26, [R1+0x3a8] ;  /* 0x0003a800011a7983 */ /* 0x000ea20000300a00 */
[----:B0-----:R-:W-:-:S03]  /*632b0*/  IMAD.X R0, R5, 0x1, R88, P4 ;  /* 0x0000000105007824 */ /* 0x001fc600020e0658 */
[----:B------:R0:W-:Y:S04]  /*632c0*/  STL [R1+0x1f60], R3 ;  /* 0x001f600301007387 */ /* 0x0001e80000100800 */
[----:B------:R-:W4:Y:S04]  /*632d0*/  LDL.LU.64 R4, [R1+0x70] ;  /* 0x0000700001047983 */ /* 0x000f280000300a00 */
[----:B------:R1:W-:Y:S01]  /*632e0*/  STL [R1+0x1f64], R0 ;  /* 0x001f640001007387 */ /* 0x0003e20000100800 */
[----:B0-----:R-:W-:-:S05]  /*632f0*/  IADD3 R3, P3, PT, R32, R89, RZ ;  /* 0x0000005920037210 */ /* 0x001fca0007f7e0ff */
[--C-:B------:R-:W-:Y:S01]  /*63300*/  IMAD.X R28, R33, 0x1, R88.reuse, P3 ;  /* 0x00000001211c7824 */ /* 0x100fe200018e0658 */
[----:B-1----:R-:W-:Y:S01]  /*63310*/  IADD3 R0, P4, PT, R10, R89, RZ ;  /* 0x000000590a007210 */ /* 0x002fe20007f9e0ff */
[----:B------:R0:W-:Y:S04]  /*63320*/  STL [R1+0x31c0], R3 ;  /* 0x0031c00301007387 */ /* 0x0001e80000100800 */
[----:B------:R1:W-:Y:S01]  /*63330*/  STL [R1+0x31c4], R0 ;  /* 0x0031c40001007387 */ /* 0x0003e20000100800 */
[----:B0-----:R-:W-:-:S03]  /*63340*/  IMAD.X R3, R11, 0x1, R88, P4 ;  /* 0x000000010b037824 */ /* 0x001fc600020e0658 */
[----:B------:R-:W-:Y:S04]  /*63350*/  STL [R1+0x1f68], R28 ;  /* 0x001f681c01007387 */ /* 0x000fe80000100800 */
[----:B------:R0:W-:Y:S01]  /*63360*/  STL [R1+0x1f6c], R3 ;  /* 0x001f6c0301007387 */ /* 0x0001e20000100800 */
[----:B-1----:R-:W-:-:S05]  /*63370*/  IADD3 R0, P3, PT, R8, R89, RZ ;  /* 0x0000005908007210 */ /* 0x002fca0007f7e0ff */
[--C-:B0-----:R-:W-:Y:S01]  /*63380*/  IMAD.X R3, R9, 0x1, R88.reuse, P3 ;  /* 0x0000000109037824 */ /* 0x101fe200018e0658 */
[----:B---3--:R-:W-:Y:S01]  /*63390*/  IADD3 R28, P4, PT, R6, R89, RZ ;  /* 0x00000059061c7210 */ /* 0x008fe20007f9e0ff */
[----:B------:R0:W-:Y:S04]  /*633a0*/  STL [R1+0x31c8], R0 ;  /* 0x0031c80001007387 */ /* 0x0001e80000100800 */
[----:B------:R-:W-:Y:S04]  /*633b0*/  STL [R1+0x31cc], R28 ;  /* 0x0031cc1c01007387 */ /* 0x000fe80000100800 */
[----:B------:R-:W3:Y:S01]  /*633c0*/  LDL.LU.64 R8, [R1+0x3a0] ;  /* 0x0003a00001087983 */ /* 0x000ee20000300a00 */
[----:B0-----:R-:W-:-:S03]  /*633d0*/  IMAD.X R0, R7, 0x1, R88, P4 ;  /* 0x0000000107007824 */ /* 0x001fc600020e0658 */
[----:B------:R0:W-:Y:S04]  /*633e0*/  STL [R1+0x1f70], R3 ;  /* 0x001f700301007387 */ /* 0x0001e80000100800 */
[----:B------:R-:W3:Y:S04]  /*633f0*/  LDL.LU.64 R6, [R1+0x398] ;  /* 0x0003980001067983 */ /* 0x000ee80000300a00 */
[----:B------:R1:W-:Y:S01]  /*63400*/  STL [R1+0x1f74], R0 ;  /* 0x001f740001007387 */ /* 0x0003e20000100800 */
[----:B0-----:R-:W-:-:S05]  /*63410*/  IADD3 R3, P3, PT, R34, R89, RZ ;  /* 0x0000005922037210 */ /* 0x001fca0007f7e0ff */
[--C-:B------:R-:W-:Y:S01]  /*63420*/  IMAD.X R28, R35, 0x1, R88.reuse, P3 ;  /* 0x00000001231c7824 */ /* 0x100fe200018e0658 */
[----:B-1----:R-:W-:Y:S01]  /*63430*/  IADD3 R0, P4, PT, R12, R89, RZ ;  /* 0x000000590c007210 */ /* 0x002fe20007f9e0ff */
[----:B------:R0:W-:Y:S04]  /*63440*/  STL [R1+0x31d0], R3 ;  /* 0x0031d00301007387 */ /* 0x0001e80000100800 */
[----:B------:R2:W-:Y:S04]  /*63450*/  STL [R1+0x31d4], R0 ;  /* 0x0031d40001007387 */ /* 0x0005e80000100800 */
[----:B------:R-:W-:Y:S01]  /*63460*/  STL [R1+0x1f78], R28 ;  /* 0x001f781c01007387 */ /* 0x000fe20000100800 */
[----:B0-----:R-:W-:-:S05]  /*63470*/  IMAD.X R3, R13, 0x1, R88, P4 ;  /* 0x000000010d037824 */ /* 0x001fca00020e0658 */
[----:B------:R0:W-:Y:S01]  /*63480*/  STL [R1+0x1f7c], R3 ;  /* 0x001f7c0301007387 */ /* 0x0001e20000100800 */
[----:B--2---:R-:W-:-:S05]  /*63490*/  IADD3 R0, P3, PT, R26, R89, RZ ;  /* 0x000000591a007210 */ /* 0x004fca0007f7e0ff */
[--C-:B0-----:R-:W-:Y:S01]  /*634a0*/  IMAD.X R3, R27, 0x1, R88.reuse, P3 ;  /* 0x000000011b037824 */ /* 0x101fe200018e0658 */
[----:B----4-:R-:W-:Y:S01]  /*634b0*/  IADD3 R28, P4, PT, R4, R89, RZ ;  /* 0x00000059041c7210 */ /* 0x010fe20007f9e0ff */
        /* <DEDUP_REMOVED lines=15> */
[----:B---3--:R-:W-:-:S05]  /*635b0*/  IADD3 R0, P3, PT, R8, R89, RZ ;  /* 0x0000005908007210 */ /* 0x008fca0007f7e0ff */
[--C-:B0-----:R-:W-:Y:S01]  /*635c0*/  IMAD.X R3, R9, 0x1, R88.reuse, P3 ;  /* 0x0000000109037824 */ /* 0x101fe200018e0658 */
[----:B------:R-:W-:Y:S01]  /*635d0*/  IADD3 R28, P4, PT, R6, R89, RZ ;  /* 0x00000059061c7210 */ /* 0x000fe20007f9e0ff */
        /* <DEDUP_REMOVED lines=61> */
[-C--:B0-----:R-:W-:Y:S02]  /*639b0*/  IADD3 R3, P3, PT, R42, R89.reuse, RZ ;  /* 0x000000592a037210 */ /* 0x081fe40007f7e0ff */
[----:B-1----:R-:W-:-:S03]  /*639c0*/  IADD3 R0, P4, PT, R20, R89, RZ ;  /* 0x0000005914007210 */ /* 0x002fc60007f9e0ff */
[--C-:B------:R-:W-:Y:S01]  /*639d0*/  IMAD.X R28, R43, 0x1, R88.reuse, P3 ;  /* 0x000000012b1c7824 */ /* 0x100fe200018e0658 */
        /* <DEDUP_REMOVED lines=77> */
[----:B---3--:R-:W-:-:S04]  /*63eb0*/  IADD3 R0, P3, PT, R8, R89, RZ ;  /* 0x0000005908007210 */ /* 0x008fc80007f7e0ff */
[----:B0-----:R-:W-:Y:S02]  /*63ec0*/  IADD3.X R3, PT, PT, R9, R88, RZ, P3, !PT ;  /* 0x0000005809037210 */ /* 0x001fe40001ffe4ff */
        /* <DEDUP_REMOVED lines=42> */
[----:B------:R-:W3:Y:S01]  /*64170*/  LDL.LU.64 R6, [R1+0x300] ;  /* 0x0003000001067983 */ /* 0x000ee20000300a00 */
[----:B0-----:R-:W-:-:S03]  /*64180*/  IADD3 R3, P3, PT, R56, R89, RZ ;  /* 0x0000005938037210 */ /* 0x001fc60007f7e0ff */
[----:B------:R0:W-:Y:S02]  /*64190*/  STL [R1+0x2034], R0 ;  /* 0x0020340001007387 */ /* 0x0001e40000100800 */
[----:B------:R-:W-:Y:S02]  /*641a0*/  IMAD.X R20, R57, 0x1, R88, P3 ;  /* 0x0000000139147824 */ /* 0x000fe400018e0658 */
[----:B------:R1:W-:Y:S01]  /*641b0*/  STL [R1+0x3290], R3 ;  /* 0x0032900301007387 */ /* 0x0003e20000100800 */
[----:B0-----:R-:W-:-:S05]  /*641c0*/  IADD3 R0, P4, PT, R58, R89, RZ ;  /* 0x000000593a007210 */ /* 0x001fca0007f9e0ff */
[----:B-1----:R-:W-:Y:S01]  /*641d0*/  IMAD.X R3, R59, 0x1, R88, P4 ;  /* 0x000000013b037824 */ /* 0x002fe200020e0658 */
[----:B------:R2:W-:Y:S04]  /*641e0*/  STL [R1+0x3294], R0 ;  /* 0x0032940001007387 */ /* 0x0005e80000100800 */
[----:B------:R4:W-:Y:S04]  /*641f0*/  STL [R1+0x2038], R20 ;  /* 0x0020381401007387 */ /* 0x0009e80000100800 */
[----:B------:R0:W-:Y:S01]  /*64200*/  STL [R1+0x203c], R3 ;  /* 0x00203c0301007387 */ /* 0x0001e20000100800 */
[----:B--2---:R-:W-:-:S02]  /*64210*/  IADD3 R0, P3, PT, R26, R89, RZ ;  /* 0x000000591a007210 */ /* 0x004fc40007f7e0ff */
[----:B----4-:R-:W-:-:S03]  /*64220*/  IADD3 R20, P4, PT, R4, R89, RZ ;  /* 0x0000005904147210 */ /* 0x010fc60007f9e0ff */
[----:B------:R1:W-:Y:S01]  /*64230*/  STL [R1+0x3298], R0 ;  /* 0x0032980001007387 */ /* 0x0003e20000100800 */
[----:B0-----:R-:W-:-:S03]  /*64240*/  IMAD.X R3, R27, 0x1, R88, P3 ;  /* 0x000000011b037824 */ /* 0x001fc600018e0658 */
[----:B------:R0:W-:Y:S04]  /*64250*/  STL [R1+0x329c], R20 ;  /* 0x00329c1401007387 */ /* 0x0001e80000100800 */
[----:B------:R-:W2:Y:S01]  /*64260*/  LDL.LU.64 R26, [R1+0x2f8] ;  /* 0x0002f800011a7983 */ /* 0x000ea20000300a00 */
[----:B-1----:R-:W-:-:S03]  /*64270*/  IMAD.X R0, R5, 0x1, R88, P4 ;  /* 0x0000000105007824 */ /* 0x002fc600020e0658 */
[----:B------:R-:W-:Y:S04]  /*64280*/  STL [R1+0x2040], R3 ;  /* 0x0020400301007387 */ /* 0x000fe80000100800 */
[----:B------:R-:W4:Y:S04]  /*64290*/  LDL.LU.64 R4, [R1+0x2f0] ;  /* 0x0002f00001047983 */ /* 0x000f280000300a00 */
[----:B------:R1:W-:Y:S01]  /*642a0*/  STL [R1+0x2044], R0 ;  /* 0x0020440001007387 */ /* 0x0003e20000100800 */
[-C--:B0-----:R-:W-:Y:S02]  /*642b0*/  IADD3 R20, P4, PT, R62, R89.reuse, RZ ;  /* 0x000000593e147210 */ /* 0x081fe40007f9e0ff */
[----:B-1----:R-:W-:-:S05]  /*642c0*/  IADD3 R0, P3, PT, R60, R89, RZ ;  /* 0x000000593c007210 */ /* 0x002fca0007f7e0ff */
[--C-:B------:R-:W-:Y:S01]  /*642d0*/  IMAD.X R3, R61, 0x1, R88.reuse, P3 ;  /* 0x000000013d037824 */ /* 0x100fe200018e0658 */
[----:B------:R0:W-:Y:S04]  /*642e0*/  STL [R1+0x32a0], R0 ;  /* 0x0032a00001007387 */ /* 0x0001e80000100800 */
[----:B------:R3:W-:Y:S04]  /*642f0*/  STL [R1+0x32a4], R20 ;  /* 0x0032a41401007387 */ /* 0x0007e80000100800 */
[----:B------:R1:W-:Y:S01]  /*64300*/  STL [R1+0x2048], R3 ;  /* 0x0020480301007387 */ /* 0x0003e20000100800 */
[----:B0-----:R-:W-:-:S05]  /*64310*/  IMAD.X R0, R63, 0x1, R88, P4 ;  /* 0x000000013f007824 */ /* 0x001fca00020e0658 */
[----:B------:R0:W-:Y:S01]  /*64320*/  STL [R1+0x204c], R0 ;  /* 0x00204c0001007387 */ /* 0x0001e20000100800 */
[-C--:B---3--:R-:W-:Y:S02]  /*64330*/  IADD3 R20, P3, PT, R8, R89.reuse, RZ ;  /* 0x0000005908147210 */ /* 0x088fe40007f7e0ff */
[----:B-1----:R-:W-:-:S03]  /*64340*/  IADD3 R3, P4, PT, R6, R89, RZ ;  /* 0x0000005906037210 */ /* 0x002fc60007f9e0ff */
[--C-:B0-----:R-:W-:Y:S01]  /*64350*/  IMAD.X R0, R9, 0x1, R88.reuse, P3 ;  /* 0x0000000109007824 */ /* 0x101fe200018e0658 */
[----:B------:R-:W-:Y:S01]  /*64360*/  STL [R1+0x32a8], R20 ;  /* 0x0032a81401007387 */ /* 0x000fe20000100800 */
[----:B------:R-:W-:-:S03]  /*64370*/  IMAD.X R6, R7, 0x1, R88, P4 ;  /* 0x0000000107067824 */ /* 0x000fc600020e0658 */
[----:B------:R0:W-:Y:S04]  /*64380*/  STL [R1+0x32ac], R3 ;  /* 0x0032ac0301007387 */ /* 0x0001e80000100800 */
[----:B------:R1:W-:Y:S04]  /*64390*/  STL [R1+0x2050], R0 ;  /* 0x0020500001007387 */ /* 0x0003e80000100800 */
[----:B------:R3:W-:Y:S01]  /*643a0*/  STL [R1+0x2054], R6 ;  /* 0x0020540601007387 */ /* 0x0007e20000100800 */
[----:B0-----:R-:W-:-:S03]  /*643b0*/  IADD3 R3, P3, PT, R84, R89, RZ ;  /* 0x0000005954037210 */ /* 0x001fc60007f7e0ff */
[----:B------:R-:W4:Y:S01]  /*643c0*/  LDL.LU.64 R28, [R1+0x2e8] ;  /* 0x0002e800011c7983 */ /* 0x000f220000300a00 */
[----:B-1----:R-:W-:-:S03]  /*643d0*/  IADD3 R0, P4, PT, R86, R89, RZ ;  /* 0x0000005956007210 */ /* 0x002fc60007f9e0ff */
[----:B------:R-:W-:Y:S04]  /*643e0*/  STL [R1+0x32b0], R3 ;  /* 0x0032b00301007387 */ /* 0x000fe80000100800 */
[----:B---3--:R-:W3:Y:S01]  /*643f0*/  LDL.LU.64 R6, [R1+0x2e0] ;  /* 0x0002e00001067983 */ /* 0x008ee20000300a00 */
[----:B------:R-:W-:-:S03]  /*64400*/  IMAD.X R8, R87, 0x1, R88, P4 ;  /* 0x0000000157087824 */ /* 0x000fc600020e0658 */
[----:B------:R0:W-:Y:S02]  /*64410*/  STL [R1+0x32b4], R0 ;  /* 0x0032b40001007387 */ /* 0x0001e40000100800 */
[----:B0-----:R-:W-:-:S05]  /*64420*/  IMAD.X R0, R85, 0x1, R88, P3 ;  /* 0x0000000155007824 */ /* 0x001fca00018e0658 */
[----:B------:R4:W-:Y:S04]  /*64430*/  STL [R1+0x2058], R0 ;  /* 0x0020580001007387 */ /* 0x0009e80000100800 */
[----:B------:R0:W-:Y:S04]  /*64440*/  STL [R1+0x205c], R8 ;  /* 0x00205c0801007387 */ /* 0x0001e80000100800 */
[----:B------:R-:W3:Y:S01]  /*64450*/  LDL.LU.64 R30, [R1] ;  /* 0x00000000011e7983 */ /* 0x000ee20000300a00 */
[----:B--2---:R-:W-:-:S05]  /*64460*/  IADD3 R3, P3, PT, R26, R89, RZ ;  /* 0x000000591a037210 */ /* 0x004fca0007f7e0ff */
[----:B------:R-:W-:Y:S01]  /*64470*/  STL [R1+0x32b8], R3 ;  /* 0x0032b80301007387 */ /* 0x000fe20000100800 */
[----:B----4-:R-:W-:-:S03]  /*64480*/  IADD3 R0, P4, PT, R4, R89, RZ ;  /* 0x0000005904007210 */ /* 0x010fc60007f9e0ff */
[----:B0-----:R-:W2:Y:S04]  /*64490*/  LDL.LU.64 R8, [R1+0x8] ;  /* 0x0000080001087983 */ /* 0x001ea80000300a00 */
[----:B------:R0:W-:Y:S01]  /*644a0*/  STL [R1+0x32bc], R0 ;  /* 0x0032bc0001007387 */ /* 0x0001e20000100800 */
[--C-:B------:R-:W-:Y:S02]  /*644b0*/  IMAD.X R4, R5, 0x1, R88.reuse, P4 ;  /* 0x0000000105047824 */ /* 0x100fe400020e0658 */
[----:B0-----:R-:W-:Y:S01]  /*644c0*/  IMAD.X R0, R27, 0x1, R88, P3 ;  /* 0x000000011b007824 */ /* 0x001fe200018e0658 */
[----:B------:R-:W-:-:S04]  /*644d0*/  IADD3 R3, P3, PT, R64, R89, RZ ;  /* 0x0000005940037210 */ /* 0x000fc80007f7e0ff */
[----:B------:R-:W-:Y:S04]  /*644e0*/  STL [R1+0x2060], R0 ;  /* 0x0020600001007387 */ /* 0x000fe80000100800 */
[----:B------:R0:W-:Y:S04]  /*644f0*/  STL [R1+0x2064], R4 ;  /* 0x0020640401007387 */ /* 0x0001e80000100800 */
[----:B------:R-:W4:Y:S04]  /*64500*/  LDL.LU.64 R26, [R1+0x2d8] ;  /* 0x0002d800011a7983 */ /* 0x000f280000300a00 */
[----:B------:R1:W-:Y:S04]  /*64510*/  STL [R1+0x32c0], R3 ;  /* 0x0032c00301007387 */ /* 0x0003e80000100800 */
[----:B0-----:R-:W4:Y:S01]  /*64520*/  LDL.LU.64 R4, [R1+0x2d0] ;  /* 0x0002d00001047983 */ /* 0x001f220000300a00 */
[----:B------:R-:W-:Y:S01]  /*64530*/  IADD3 R0, P4, PT, R66, R89, RZ ;  /* 0x0000005942007210 */ /* 0x000fe20007f9e0ff */
[----:B------:R-:W-:-:S04]  /*64540*/  IMAD.X R20, R65, 0x1, R88, P3 ;  /* 0x0000000141147824 */ /* 0x000fc800018e0658 */
[----:B------:R0:W-:Y:S01]  /*64550*/  STL [R1+0x32c4], R0 ;  /* 0x0032c40001007387 */ /* 0x0001e20000100800 */
[----:B-1----:R-:W-:-:S03]  /*64560*/  IMAD.X R3, R67, 0x1, R88, P4 ;  /* 0x0000000143037824 */ /* 0x002fc600020e0658 */
[----:B------:R-:W-:Y:S04]  /*64570*/  STL [R1+0x2068], R20 ;  /* 0x0020681401007387 */ /* 0x000fe80000100800 */
[----:B------:R1:W-:Y:S01]  /*64580*/  STL [R1+0x206c], R3 ;  /* 0x00206c0301007387 */ /* 0x0003e20000100800 */
[----:B0-----:R-:W-:-:S05]  /*64590*/  IADD3 R0, P3, PT, R28, R89, RZ ;  /* 0x000000591c007210 */ /* 0x001fca0007f7e0ff */
[--C-:B-1----:R-:W-:Y:S01]  /*645a0*/  IMAD.X R3, R29, 0x1, R88.reuse, P3 ;  /* 0x000000011d037824 */ /* 0x102fe200018e0658 */
[----:B---3--:R-:W-:Y:S01]  /*645b0*/  IADD3 R20, P4, PT, R6, R89, RZ ;  /* 0x0000005906147210 */ /* 0x008fe20007f9e0ff */
[----:B------:R0:W-:Y:S04]  /*645c0*/  STL [R1+0x32c8], R0 ;  /* 0x0032c80001007387 */ /* 0x0001e80000100800 */
[----:B------:R-:W-:Y:S04]  /*645d0*/  STL [R1+0x32cc], R20 ;  /* 0x0032cc1401007387 */ /* 0x000fe80000100800 */
[----:B------:R-:W3:Y:S01]  /*645e0*/  LDL.LU.64 R28, [R1+0x10] ;  /* 0x00001000011c7983 */ /* 0x000ee20000300a00 */
[----:B0-----:R-:W-:-:S03]  /*645f0*/  IMAD.X R0, R7, 0x1, R88, P4 ;  /* 0x0000000107007824 */ /* 0x001fc600020e0658 */
[----:B------:R-:W-:Y:S04]  /*64600*/  STL [R1+0x2070], R3 ;  /* 0x0020700301007387 */ /* 0x000fe80000100800 */
[----:B------:R-:W3:Y:S04]  /*64610*/  LDL.LU.64 R6, [R1+0x18] ;  /* 0x0000180001067983 */ /* 0x000ee80000300a00 */
[----:B------:R0:W-:Y:S02]  /*64620*/  STL [R1+0x2074], R0 ;  /* 0x0020740001007387 */ /* 0x0001e40000100800 */
[----:B0-----:R-:W-:-:S05]  /*64630*/  IADD3 R0, P3, PT, R30, R89, RZ ;  /* 0x000000591e007210 */ /* 0x001fca0007f7e0ff */
[----:B------:R0:W-:Y:S01]  /*64640*/  STL [R1+0x32d0], R0 ;  /* 0x0032d00001007387 */ /* 0x0001e20000100800 */
[----:B------:R-:W-:Y:S01]  /*64650*/  IMAD.X R3, R31, 0x1, R88, P3 ;  /* 0x000000011f037824 */ /* 0x000fe200018e0658 */
[----:B--2---:R-:W-:-:S05]  /*64660*/  IADD3 R20, P4, PT, R8, R89, RZ ;  /* 0x0000005908147210 */ /* 0x004fca0007f9e0ff */
[----:B------:R-:W-:Y:S01]  /*64670*/  STL [R1+0x32d4], R20 ;  /* 0x0032d41401007387 */ /* 0x000fe20000100800 */
[----:B0-----:R-:W-:-:S03]  /*64680*/  IMAD.X R0, R9, 0x1, R88, P4 ;  /* 0x0000000109007824 */ /* 0x001fc600020e0658 */
[----:B------:R-:W2:Y:S04]  /*64690*/  LDL.LU.64 R30, [R1+0x2c8] ;  /* 0x0002c800011e7983 */ /* 0x000ea80000300a00 */
[----:B------:R-:W-:Y:S04]  /*646a0*/  STL [R1+0x2078], R3 ;  /* 0x0020780301007387 */ /* 0x000fe80000100800 */
[----:B------:R-:W2:Y:S04]  /*646b0*/  LDL.LU.64 R8, [R1+0x2c0] ;  /* 0x0002c00001087983 */ /* 0x000ea80000300a00 */
[----:B------:R4:W-:Y:S02]  /*646c0*/  STL [R1+0x207c], R0 ;  /* 0x00207c0001007387 */ /* 0x0009e40000100800 */
[----:B----4-:R-:W-:-:S02]  /*646d0*/  IADD3 R0, P3, PT, R26, R89, RZ ;  /* 0x000000591a007210 */ /* 0x010fc40007f7e0ff */
[----:B------:R-:W-:-:S05]  /*646e0*/  IADD3 R92, P4, PT, R4, R89, RZ ;  /* 0x00000059045c7210 */ /* 0x000fca0007f9e0ff */
[----:B------:R-:W-:Y:S04]  /*646f0*/  STL [R1+0x74c0], R92 ;  /* 0x0074c05c01007387 */ /* 0x000fe80000100800 */
[----:B------:R0:W-:Y:S04]  /*64700*/  STL [R1+0x32d8], R0 ;  /* 0x0032d80001007387 */ /* 0x0001e80000100800 */
[----:B------:R-:W4:Y:S01]  /*64710*/  LDL.LU.64 R90, [R1+0x20] ;  /* 0x00002000015a7983 */ /* 0x000f220000300a00 */
[--C-:B------:R-:W-:Y:S02]  /*64720*/  IMAD.X R93, R5, 0x1, R88.reuse, P4 ;  /* 0x00000001055d7824 */ /* 0x100fe400020e0658 */
[----:B0-----:R-:W-:-:S02]  /*64730*/  IMAD.X R0, R27, 0x1, R88, P3 ;  /* 0x000000011b007824 */ /* 0x001fc400018e0658 */
[----:B------:R-:W4:Y:S04]  /*64740*/  LDL.LU.64 R26, [R1+0x28] ;  /* 0x00002800011a7983 */ /* 0x000f280000300a00 */
[----:B------:R0:W-:Y:S04]  /*64750*/  STL [R1+0x2080], R0 ;  /* 0x0020800001007387 */ /* 0x0001e80000100800 */
[----:B------:R-:W-:Y:S04]  /*64760*/  STL [R1+0x74c4], R93 ;  /* 0x0074c45d01007387 */ /* 0x000fe80000100800 */
[----:B------:R-:W4:Y:S01]  /*64770*/  LDL.LU.64 R68, [R1+0x2b8] ;  /* 0x0002b80001447983 */ /* 0x000f220000300a00 */
[----:B---3--:R-:W-:-:S05]  /*64780*/  IADD3 R3, P3, PT, R28, R89, RZ ;  /* 0x000000591c037210 */ /* 0x008fca0007f7e0ff */
[----:B------:R-:W-:Y:S01]  /*64790*/  STL [R1+0x32e0], R3 ;  /* 0x0032e00301007387 */ /* 0x000fe20000100800 */
[----:B0-----:R-:W-:-:S03]  /*647a0*/  IADD3 R0, P4, PT, R6, R89, RZ ;  /* 0x0000005906007210 */ /* 0x001fc60007f9e0ff */
[----:B------:R-:W3:Y:S04]  /*647b0*/  LDL.LU.64 R4, [R1+0x2b0] ;  /* 0x0002b00001047983 */ /* 0x000ee80000300a00 */
[----:B------:R0:W-:Y:S01]  /*647c0*/  STL [R1+0x32e4], R0 ;  /* 0x0032e40001007387 */ /* 0x0001e20000100800 */
[--C-:B------:R-:W-:Y:S02]  /*647d0*/  IMAD.X R6, R7, 0x1, R88.reuse, P4 ;  /* 0x0000000107067824 */ /* 0x100fe400020e0658 */
[----:B0-----:R-:W-:-:S05]  /*647e0*/  IMAD.X R0, R29, 0x1, R88, P3 ;  /* 0x000000011d007824 */ /* 0x001fca00018e0658 */
[----:B------:R0:W-:Y:S04]  /*647f0*/  STL [R1+0x2088], R0 ;  /* 0x0020880001007387 */ /* 0x0001e80000100800 */
[----:B------:R1:W-:Y:S04]  /*64800*/  STL [R1+0x208c], R6 ;  /* 0x00208c0601007387 */ /* 0x0003e80000100800 */
[----:B------:R-:W3:Y:S01]  /*64810*/  LDL.LU.64 R28, [R1+0x30] ;  /* 0x00003000011c7983 */ /* 0x000ee20000300a00 */
[----:B--2---:R-:W-:-:S05]  /*64820*/  IADD3 R3, P3, PT, R30, R89, RZ ;  /* 0x000000591e037210 */ /* 0x004fca0007f7e0ff */
[----:B------:R-:W-:Y:S01]  /*64830*/  STL [R1+0x32e8], R3 ;  /* 0x0032e80301007387 */ /* 0x000fe20000100800 */
[----:B0-----:R-:W-:-:S03]  /*64840*/  IADD3 R0, P4, PT, R8, R89, RZ ;  /* 0x0000005908007210 */ /* 0x001fc60007f9e0ff */
[----:B-1----:R-:W2:Y:S04]  /*64850*/  LDL.LU.64 R6, [R1+0x38] ;  /* 0x0000380001067983 */ /* 0x002ea80000300a00 */
[----:B------:R0:W-:Y:S01]  /*64860*/  STL [R1+0x32ec], R0 ;  /* 0x0032ec0001007387 */ /* 0x0001e20000100800 */
[--C-:B------:R-:W-:Y:S02]  /*64870*/  IMAD.X R8, R9, 0x1, R88.reuse, P4 ;  /* 0x0000000109087824 */ /* 0x100fe400020e0658 */
[----:B0-----:R-:W-:-:S05]  /*64880*/  IMAD.X R0, R31, 0x1, R88, P3 ;  /* 0x000000011f007824 */ /* 0x001fca00018e0658 */
[----:B------:R0:W-:Y:S04]  /*64890*/  STL [R1+0x2090], R0 ;  /* 0x0020900001007387 */ /* 0x0001e80000100800 */
[----:B------:R1:W-:Y:S04]  /*648a0*/  STL [R1+0x2094], R8 ;  /* 0x0020940801007387 */ /* 0x0003e80000100800 */
[----:B------:R-:W2:Y:S01]  /*648b0*/  LDL.LU.64 R30, [R1+0x2a8] ;  /* 0x0002a800011e7983 */ /* 0x000ea20000300a00 */
[----:B----4-:R-:W-:-:S05]  /*648c0*/  IADD3 R3, P3, PT, R90, R89, RZ ;  /* 0x000000595a037210 */ /* 0x010fca0007f7e0ff */
[----:B------:R-:W-:Y:S01]  /*648d0*/  STL [R1+0x32f0], R3 ;  /* 0x0032f00301007387 */ /* 0x000fe20000100800 */
[----:B0-----:R-:W-:-:S03]  /*648e0*/  IADD3 R0, P4, PT, R26, R89, RZ ;  /* 0x000000591a007210 */ /* 0x001fc60007f9e0ff */
[----:B-1----:R-:W4:Y:S04]  /*648f0*/  LDL.LU.64 R8, [R1+0x2a0] ;  /* 0x0002a00001087983 */ /* 0x002f280000300a00 */
[----:B------:R0:W-:Y:S01]  /*64900*/  STL [R1+0x32f4], R0 ;  /* 0x0032f40001007387 */ /* 0x0001e20000100800 */
[--C-:B------:R-:W-:Y:S02]  /*64910*/  IMAD.X R20, R27, 0x1, R88.reuse, P4 ;  /* 0x000000011b147824 */ /* 0x100fe400020e0658 */
[----:B0-----:R-:W-:Y:S01]  /*64920*/  IMAD.X R0, R91, 0x1, R88, P3 ;  /* 0x000000015b007824 */ /* 0x001fe200018e0658 */
[----:B------:R-:W-:-:S04]  /*64930*/  IADD3 R3, P3, PT, R68, R89, RZ ;  /* 0x0000005944037210 */ /* 0x000fc80007f7e0ff */
[----:B------:R3:W-:Y:S04]  /*64940*/  STL [R1+0x2098], R0 ;  /* 0x0020980001007387 */ /* 0x0007e80000100800 */
[----:B------:R-:W-:Y:S04]  /*64950*/  STL [R1+0x209c], R20 ;  /* 0x00209c1401007387 */ /* 0x000fe80000100800 */
[----:B------:R-:W4:Y:S04]  /*64960*/  LDL.LU.64 R90, [R1+0x40] ;  /* 0x00004000015a7983 */ /* 0x000f280000300a00 */
[----:B------:R-:W-:Y:S04]  /*64970*/  STL [R1+0x32f8], R3 ;  /* 0x0032f80301007387 */ /* 0x000fe80000100800 */
[----:B------:R-:W4:Y:S01]  /*64980*/  LDL.LU.64 R26, [R1+0xa0] ;  /* 0x0000a000011a7983 */ /* 0x000f220000300a00 */
[----:B---3--:R-:W-:-:S05]  /*64990*/  IADD3 R0, P4, PT, R4, R89, RZ ;  /* 0x0000005904007210 */ /* 0x008fca0007f9e0ff */
[----:B------:R0:W-:Y:S01]  /*649a0*/  STL [R1+0x32fc], R0 ;  /* 0x0032fc0001007387 */ /* 0x0001e20000100800 */
[--C-:B------:R-:W-:Y:S02]  /*649b0*/  IMAD.X R4, R5, 0x1, R88.reuse, P4 ;  /* 0x0000000105047824 */ /* 0x100fe400020e0658 */
[----:B0-----:R-:W-:-:S05]  /*649c0*/  IMAD.X R0, R69, 0x1, R88, P3 ;  /* 0x0000000145007824 */ /* 0x001fca00018e0658 */
[----:B------:R-:W-:Y:S04]  /*649d0*/  STL [R1+0x20a0], R0 ;  /* 0x0020a00001007387 */ /* 0x000fe80000100800 */
[----:B------:R0:W-:Y:S01]  /*649e0*/  STL [R1+0x20a4], R4 ;  /* 0x0020a40401007387 */ /* 0x0001e20000100800 */
[----:B------:R-:W-:-:S03]  /*649f0*/  IADD3 R3, P3, PT, R28, R89, RZ ;  /* 0x000000591c037210 */ /* 0x000fc60007f7e0ff */
[----:B------:R-:W3:Y:S04]  /*64a00*/  LDL.LU.64 R68, [R1+0x298] ;  /* 0x0002980001447983 */ /* 0x000ee80000300a00 */
[----:B------:R-:W-:Y:S04]  /*64a10*/  STL [R1+0x3300], R3 ;  /* 0x0033000301007387 */ /* 0x000fe80000100800 */
[----:B0-----:R-:W3:Y:S01]  /*64a20*/  LDL.LU.64 R4, [R1+0x290] ;  /* 0x0002900001047983 */ /* 0x001ee20000300a00 */
[----:B--2---:R-:W-:-:S05]  /*64a30*/  IADD3 R0, P4, PT, R6, R89, RZ ;  /* 0x0000005906007210 */ /* 0x004fca0007f9e0ff */
[----:B------:R0:W-:Y:S01]  /*64a40*/  STL [R1+0x3304], R0 ;  /* 0x0033040001007387 */ /* 0x0001e20000100800 */
[--C-:B------:R-:W-:Y:S02]  /*64a50*/  IMAD.X R6, R7, 0x1, R88.reuse, P4 ;  /* 0x0000000107067824 */ /* 0x100fe400020e0658 */
[----:B0-----:R-:W-:-:S05]  /*64a60*/  IMAD.X R0, R29, 0x1, R88, P3 ;  /* 0x000000011d007824 */ /* 0x001fca00018e0658 */
[----:B------:R-:W-:Y:S04]  /*64a70*/  STL [R1+0x20a8], R0 ;  /* 0x0020a80001007387 */ /* 0x000fe80000100800 */
[----:B------:R0:W-:Y:S01]  /*64a80*/  STL [R1+0x20ac], R6 ;  /* 0x0020ac0601007387 */ /* 0x0001e20000100800 */
[----:B------:R-:W-:-:S03]  /*64a90*/  IADD3 R3, P3, PT, R30, R89, RZ ;  /* 0x000000591e037210 */ /* 0x000fc60007f7e0ff */
[----:B------:R-:W2:Y:S04]  /*64aa0*/  LDL.LU.64 R28, [R1+0xa8] ;  /* 0x0000a800011c7983 */ /* 0x000ea80000300a00 */
[----:B------:R-:W-:Y:S04]  /*64ab0*/  STL [R1+0x3308], R3 ;  /* 0x0033080301007387 */ /* 0x000fe80000100800 */
[----:B0-----:R-:W2:Y:S01]  /*64ac0*/  LDL.LU.64 R6, [R1+0xb0] ;  /* 0x0000b00001067983 */ /* 0x001ea20000300a00 */
[----:B----4-:R-:W-:-:S05]  /*64ad0*/  IADD3 R0, P4, PT, R8, R89, RZ ;  /* 0x0000005908007210 */ /* 0x010fca0007f9e0ff */
[----:B------:R0:W-:Y:S01]  /*64ae0*/  STL [R1+0x330c], R0 ;  /* 0x00330c0001007387 */ /* 0x0001e20000100800 */
[--C-:B------:R-:W-:Y:S02]  /*64af0*/  IMAD.X R8, R9, 0x1, R88.reuse, P4 ;  /* 0x0000000109087824 */ /* 0x100fe400020e0658 */
[----:B0-----:R-:W-:-:S05]  /*64b00*/  IMAD.X R0, R31, 0x1, R88, P3 ;  /* 0x000000011f007824 */ /* 0x001fca00018e0658 */
[----:B------:R0:W-:Y:S04]  /*64b10*/  STL [R1+0x20b0], R0 ;  /* 0x0020b00001007387 */ /* 0x0001e80000100800 */
[----:B------:R1:W-:Y:S01]  /*64b20*/  STL [R1+0x20b4], R8 ;  /* 0x0020b40801007387 */ /* 0x0003e20000100800 */
[----:B------:R-:W-:-:S03]  /*64b30*/  IADD3 R3, P3, PT, R90, R89, RZ ;  /* 0x000000595a037210 */ /* 0x000fc60007f7e0ff */
[----:B------:R-:W4:Y:S04]  /*64b40*/  LDL.LU.64 R30, [R1+0x288] ;  /* 0x00028800011e7983 */ /* 0x000f280000300a00 */
[----:B------:R-:W-:Y:S01]  /*64b50*/  STL [R1+0x3310], R3 ;  /* 0x0033100301007387 */ /* 0x000fe20000100800 */
[----:B0-----:R-:W-:-:S03]  /*64b60*/  IADD3 R0, P4, PT, R26, R89, RZ ;  /* 0x000000591a007210 */ /* 0x001fc60007f9e0ff */
[----:B-1----:R-:W4:Y:S04]  /*64b70*/  LDL.LU.64 R8, [R1+0x280] ;  /* 0x0002800001087983 */ /* 0x002f280000300a00 */
[----:B------:R0:W-:Y:S01]  /*64b80*/  STL [R1+0x3314], R0 ;  /* 0x0033140001007387 */ /* 0x0001e20000100800 */
[--C-:B------:R-:W-:Y:S02]  /*64b90*/  IMAD.X R20, R27, 0x1, R88.reuse, P4 ;  /* 0x000000011b147824 */ /* 0x100fe400020e0658 */
[----:B0-----:R-:W-:-:S05]  /*64ba0*/  IMAD.X R0, R91, 0x1, R88, P3 ;  /* 0x000000015b007824 */ /* 0x001fca00018e0658 */
        /* <DEDUP_REMOVED lines=29> */
[----:B0-----:R-:W-:-:S05]  /*64d80*/  IMAD.X R0, R31, 0x1, R88, P3 ;  /* 0x000000011f007824 */ /* 0x001fca00018e0658 */
[----:B------:R-:W-:Y:S04]  /*64d90*/  STL [R1+0x20d0], R0 ;  /* 0x0020d00001007387 */ /* 0x000fe80000100800 */
[----:B------:R0:W-:Y:S01]  /*64da0*/  STL [R1+0x20d4], R8 ;  /* 0x0020d40801007387 */ /* 0x0001e20000100800 */
[----:B------:R-:W-:-:S03]  /*64db0*/  IADD3 R3, P3, PT, R90, R89, RZ ;  /* 0x000000595a037210 */ /* 0x000fc60007f7e0ff */
[----:B------:R-:W4:Y:S04]  /*64dc0*/  LDL.LU.64 R30, [R1+0x268] ;  /* 0x00026800011e7983 */ /* 0x000f280000300a00 */
[----:B------:R-:W-:Y:S04]  /*64dd0*/  STL [R1+0x3330], R3 ;  /* 0x0033300301007387 */ /* 0x000fe80000100800 */
[----:B0-----:R-:W4:Y:S01]  /*64de0*/  LDL.LU.64 R8, [R1+0x260] ;  /* 0x0002600001087983 */ /* 0x001f220000300a00 */
[----:B---3--:R-:W-:-:S05]  /*64df0*/  IADD3 R0, P4, PT, R26, R89, RZ ;  /* 0x000000591a007210 */ /* 0x008fca0007f9e0ff */
[----:B------:R0:W-:Y:S01]  /*64e00*/  STL [R1+0x3334], R0 ;  /* 0x0033340001007387 */ /* 0x0001e20000100800 */
[--C-:B------:R-:W-:Y:S02]  /*64e10*/  IMAD.X R20, R27, 0x1, R88.reuse, P4 ;  /* 0x000000011b147824 */ /* 0x100fe400020e0658 */
[----:B0-----:R-:W-:-:S05]  /*64e20*/  IMAD.X R0, R91, 0x1, R88, P3 ;  /* 0x000000015b007824 */ /* 0x001fca00018e0658 */
[----:B------:R2:W-:Y:S04]  /*64e30*/  STL [R1+0x20d8], R0 ;  /* 0x0020d80001007387 */ /* 0x0005e80000100800 */
[----:B------:R-:W-:Y:S01]  /*64e40*/  STL [R1+0x20dc], R20 ;  /* 0x0020dc1401007387 */ /* 0x000fe20000100800 */
[----:B------:R-:W-:-:S03]  /*64e50*/  IADD3 R3, P3, PT, R68, R89, RZ ;  /* 0x0000005944037210 */ /* 0x000fc60007f7e0ff */
[----:B------:R-:W3:Y:S04]  /*64e60*/  LDL.LU.64 R90, [R1+0xd8] ;  /* 0x0000d800015a7983 */ /* 0x000ee80000300a00 */
[----:B------:R-:W-:Y:S04]  /*64e70*/  STL [R1+0x3338], R3 ;  /* 0x0033380301007387 */ /* 0x000fe80000100800 */
[----:B------:R-:W3:Y:S01]  /*64e80*/  LDL.LU.64 R26, [R1+0xe0] ;  /* 0x0000e000011a7983 */ /* 0x000ee20000300a00 */
        /* <DEDUP_REMOVED lines=25> */
[----:B------:R1:W-:Y:S04]  /*65020*/  STL [R1+0x20f4], R8 ;  /* 0x0020f40801007387 */ /* 0x0003e80000100800 */
[----:B------:R-:W4:Y:S01]  /*65030*/  LDL.LU.64 R30, [R1+0x248] ;  /* 0x00024800011e7983 */ /* 0x000f220000300a00 */
[----:B---3--:R-:W-:-:S05]  /*65040*/  IADD3 R3, P3, PT, R90, R89, RZ ;  /* 0x000000595a037210 */ /* 0x008fca0007f7e0ff */
[----:B------:R-:W-:Y:S01]  /*65050*/  STL [R1+0x3350], R3 ;  /* 0x0033500301007387 */ /* 0x000fe20000100800 */
[----:B0-----:R-:W-:-:S03]  /*65060*/  IADD3 R0, P4, PT, R26, R89, RZ ;  /* 0x000000591a007210 */ /* 0x001fc60007f9e0ff */
[----:B-1----:R-:W3:Y:S04]  /*65070*/  LDL.LU.64 R8, [R1+0x240] ;  /* 0x0002400001087983 */ /* 0x002ee80000300a00 */
[----:B------:R0:W-:Y:S01]  /*65080*/  STL [R1+0x3354], R0 ;  /* 0x0033540001007387 */ /* 0x0001e20000100800 */
[--C-:B------:R-:W-:Y:S02]  /*65090*/  IMAD.X R20, R27, 0x1, R88.reuse, P4 ;  /* 0x000000011b147824 */ /* 0x100fe400020e0658 */
[----:B0-----:R-:W-:-:S05]  /*650a0*/  IMAD.X R0, R91, 0x1, R88, P3 ;  /* 0x000000015b007824 */ /* 0x001fca00018e0658 */
[----:B------:R0:W-:Y:S04]  /*650b0*/  STL [R1+0x20f8], R0 ;  /* 0x0020f80001007387 */ /* 0x0001e80000100800 */
[----:B------:R-:W-:Y:S04]  /*650c0*/  STL [R1+0x20fc], R20 ;  /* 0x0020fc1401007387 */ /* 0x000fe80000100800 */
[----:B------:R-:W3:Y:S01]  /*650d0*/  LDL.LU.64 R90, [R1+0xf8] ;  /* 0x0000f800015a7983 */ /* 0x000ee20000300a00 */
[----:B--2---:R-:W-:-:S05]  /*650e0*/  IADD3 R3, P3, PT, R68, R89, RZ ;  /* 0x0000005944037210 */ /* 0x004fca0007f7e0ff */
[----:B------:R-:W-:Y:S01]  /*650f0*/  STL [R1+0x3358], R3 ;  /* 0x0033580301007387 */ /* 0x000fe20000100800 */
[----:B0-----:R-:W-:-:S03]  /*65100*/  IADD3 R0, P4, PT, R4, R89, RZ ;  /* 0x0000005904007210 */ /* 0x001fc60007f9e0ff */
[----:B------:R-:W2:Y:S04]  /*65110*/  LDL.LU.64 R26, [R1+0x100] ;  /* 0x00010000011a7983 */ /* 0x000ea80000300a00 */
        /* <DEDUP_REMOVED lines=33> */
[----:B------:R4:W-:Y:S04]  /*65330*/  STL [R1+0x2118], R0 ;  /* 0x0021180001007387 */ /* 0x0009e80000100800 */
[----:B------:R-:W-:Y:S01]  /*65340*/  STL [R1+0x211c], R20 ;  /* 0x00211c1401007387 */ /* 0x000fe20000100800 */
[----:B------:R-:W-:-:S03]  /*65350*/  IADD3 R3, P3, PT, R68, R89, RZ ;  /* 0x0000005944037210 */ /* 0x000fc60007f7e0ff */
[----:B------:R-:W2:Y:S04]  /*65360*/  LDL.LU.64 R90, [R1+0x118] ;  /* 0x00011800015a7983 */ /* 0x000ea80000300a00 */
[----:B------:R-:W-:Y:S04]  /*65370*/  STL [R1+0x3378], R3 ;  /* 0x0033780301007387 */ /* 0x000fe80000100800 */
[----:B------:R-:W2:Y:S01]  /*65380*/  LDL.LU.64 R26, [R1+0x120] ;  /* 0x00012000011a7983 */ /* 0x000ea20000300a00 */
        /* <DEDUP_REMOVED lines=35> */
[----:B------:R-:W-:Y:S04]  /*655c0*/  STL [R1+0x213c], R20 ;  /* 0x00213c1401007387 */ /* 0x000fe80000100800 */
[----:B------:R-:W2:Y:S01]  /*655d0*/  LDL.LU.64 R90, [R1+0x138] ;  /* 0x00013800015a7983 */ /* 0x000ea20000300a00 */
[----:B----4-:R-:W-:-:S05]  /*655e0*/  IADD3 R3, P3, PT, R68, R89, RZ ;  /* 0x0000005944037210 */ /* 0x010fca0007f7e0ff */
[----:B------:R-:W-:Y:S01]  /*655f0*/  STL [R1+0x3398], R3 ;  /* 0x0033980301007387 */ /* 0x000fe20000100800 */
[----:B0-----:R-:W-:-:S03]  /*65600*/  IADD3 R0, P4, PT, R4, R89, RZ ;  /* 0x0000005904007210 */ /* 0x001fc60007f9e0ff */
[----:B------:R-:W4:Y:S04]  /*65610*/  LDL.LU.64 R26, [R1+0x140] ;  /* 0x00014000011a7983 */ /* 0x000f280000300a00 */
        /* <DEDUP_REMOVED lines=31> */
[----:B------:R-:W-:Y:S01]  /*65810*/  IADD3.X R20, PT, PT, R27, R88, RZ, P4, !PT ;  /* 0x000000581b147210 */ /* 0x000fe200027fe4ff */
[----:B0-----:R-:W-:-:S05]  /*65820*/  IMAD.X R0, R91, 0x1, R88, P3 ;  /* 0x000000015b007824 */ /* 0x001fca00018e0658 */
[----:B------:R0:W-:Y:S04]  /*65830*/  STL [R1+0x2158], R0 ;  /* 0x0021580001007387 */ /* 0x0001e80000100800 */
[----:B------:R-:W-:Y:S01]  /*65840*/  STL [R1+0x215c], R20 ;  /* 0x00215c1401007387 */ /* 0x000fe20000100800 */
[----:B------:R-:W-:-:S03]  /*65850*/  IADD3 R3, P3, PT, R68, R89, RZ ;  /* 0x0000005944037210 */ /* 0x000fc60007f7e0ff */
[----:B------:R-:W4:Y:S04]  /*65860*/  LDL.LU.64 R90, [R1+0x158] ;  /* 0x00015800015a7983 */ /* 0x000f280000300a00 */
[----:B------:R-:W-:Y:S01]  /*65870*/  STL [R1+0xe70], R3 ;  /* 0x000e700301007387 */ /* 0x000fe20000100800 */
[----:B0-----:R-:W-:-:S03]  /*65880*/  IADD3 R0, P4, PT, R4, R89, RZ ;  /* 0x0000005904007210 */ /* 0x001fc60007f9e0ff */
[----:B------:R-:W4:Y:S04]  /*65890*/  LDL.LU.64 R26, [R1+0x160] ;  /* 0x00016000011a7983 */ /* 0x000f280000300a00 */
        /* <DEDUP_REMOVED lines=33> */
[----:B------:R3:W-:Y:S04]  /*65ab0*/  STL [R1+0x2168], R0 ;  /* 0x0021680001007387 */ /* 0x0007e80000100800 */
[----:B------:R-:W-:Y:S01]  /*65ac0*/  STL [R1+0x216c], R20 ;  /* 0x00216c1401007387 */ /* 0x000fe20000100800 */
[----:B------:R-:W-:-:S03]  /*65ad0*/  IADD3 R3, P3, PT, R68, R89, RZ ;  /* 0x0000005944037210 */ /* 0x000fc60007f7e0ff */
        /* <DEDUP_REMOVED lines=375> */
[----:B------:R-:W-:Y:S01]  /*67250*/  IMAD.X R6, R7, 0x1, R88, P4 ;  /* 0x0000000107067824 */ /* 0x000fe200020e0658 */
[----:B0-----:R-:W-:-:S05]  /*67260*/  IADD3.X R0, PT, PT, R29, R88, RZ, P3, !PT ;  /* 0x000000581d007210 */ /* 0x001fca0001ffe4ff */
        /* <DEDUP_REMOVED lines=408> */
[----:B------:R-:W-:Y:S01]  /*68bf0*/  IADD3.X R8, PT, PT, R9, R88, RZ, P4, !PT ;  /* 0x0000005809087210 */ /* 0x000fe200027fe4ff */
        /* <DEDUP_REMOVED lines=419> */
[----:B------:R-:W-:Y:S01]  /*6a630*/  IMAD.X R4, R5, 0x1, R88, P4 ;  /* 0x0000000105047824 */ /* 0x000fe200020e0658 */
[----:B0-----:R-:W-:-:S05]  /*6a640*/  IADD3.X R0, PT, PT, R69, R88, RZ, P3, !PT ;  /* 0x0000005845007210 */ /* 0x001fca0001ffe4ff */
        /* <DEDUP_REMOVED lines=408> */
[----:B------:R-:W-:Y:S01]  /*6bfd0*/  IADD3.X R6, PT, PT, R7, R88, RZ, P4, !PT ;  /* 0x0000005807067210 */ /* 0x000fe200027fe4ff */
        /* <DEDUP_REMOVED lines=12> */
[----:B------:R0:W-:Y:S04]  /*6c0a0*/  STL [R1+0xc68], R8 ;  /* 0x000c680801007387 */ /* 0x0001e80000100800 */
[----:B------:R-:W2:Y:S01]  /*6c0b0*/  LDL.LU.64 R30, [R1+0xcc0] ;  /* 0x000cc000011e7983 */ /* 0x000ea20000300a00 */
[----:B------:R-:W-:-:S03]  /*6c0c0*/  IADD3 R3, P3, PT, R90, R89, RZ ;  /* 0x000000595a037210 */ /* 0x000fc60007f7e0ff */
        /* <DEDUP_REMOVED lines=16> */
[----:B------:R-:W-:Y:S04]  /*6c1d0*/  STL [R1+0xc98], R5 ;  /* 0x000c980501007387 */ /* 0x000fe80000100800 */
[----:B------:R-:W4:Y:S01]  /*6c1e0*/  LDL.LU.64 R68, [R1+0xd00] ;  /* 0x000d000001447983 */ /* 0x000f220000300a00 */
[----:B---3--:R-:W-:-:S05]  /*6c1f0*/  IADD3 R4, P3, PT, R28, R89, RZ ;  /* 0x000000591c047210 */ /* 0x008fca0007f7e0ff */
[----:B------:R1:W-:Y:S01]  /*6c200*/  STL [R1+0x37fc], R4 ;  /* 0x0037fc0401007387 */ /* 0x0003e20000100800 */
[----:B0-----:R-:W-:-:S03]  /*6c210*/  IADD3 R0, P4, PT, R6, R89, RZ ;  /* 0x0000005906007210 */ /* 0x001fc60007f9e0ff */
[----:B-1----:R-:W3:Y:S02]  /*6c220*/  LDL.LU.64 R4, [R1+0xd18] ;  /* 0x000d180001047983 */ /* 0x002ee40000300a00 */
[--C-:B------:R-:W-:Y:S02]  /*6c230*/  IMAD.X R7, R7, 0x1, R88.reuse, P4 ;  /* 0x0000000107077824 */ /* 0x100fe400020e0658 */
[----:B------:R0:W-:Y:S02]  /*6c240*/  STL [R1+0x3800], R0 ;  /* 0x0038000001007387 */ /* 0x0001e40000100800 */
[----:B0-----:R-:W-:-:S05]  /*6c250*/  IMAD.X R0, R29, 0x1, R88, P3 ;  /* 0x000000011d007824 */ /* 0x001fca00018e0658 */
[----:B------:R0:W-:Y:S04]  /*6c260*/  STL [R1+0xca0], R0 ;  /* 0x000ca00001007387 */ /* 0x0001e80000100800 */
[----:B------:R-:W-:Y:S04]  /*6c270*/  STL [R1+0xcb8], R7 ;  /* 0x000cb80701007387 */ /* 0x000fe80000100800 */
[----:B------:R-:W3:Y:S01]  /*6c280*/  LDL.LU.64 R28, [R1+0xd20] ;  /* 0x000d2000011c7983 */ /* 0x000ee20000300a00 */
[-C--:B--2---:R-:W-:Y:S02]  /*6c290*/  IADD3 R6, P3, PT, R30, R89.reuse, RZ ;  /* 0x000000591e067210 */ /* 0x084fe40007f7e0ff */
[----:B0-----:R-:W-:-:S03]  /*6c2a0*/  IADD3 R0, P4, PT, R8, R89, RZ ;  /* 0x0000005908007210 */ /* 0x001fc60007f9e0ff */
[----:B------:R0:W-:Y:S02]  /*6c2b0*/  STL [R1+0x3804], R6 ;  /* 0x0038040601007387 */ /* 0x0001e40000100800 */
[--C-:B------:R-:W-:Y:S02]  /*6c2c0*/  IMAD.X R9, R9, 0x1, R88.reuse, P4 ;  /* 0x0000000109097824 */ /* 0x100fe400020e0658 */
[----:B0-----:R-:W2:Y:S04]  /*6c2d0*/  LDL.LU.64 R6, [R1+0xd38] ;  /* 0x000d380001067983 */ /* 0x001ea80000300a00 */
[----:B------:R0:W-:Y:S02]  /*6c2e0*/  STL [R1+0x3808], R0 ;  /* 0x0038080001007387 */ /* 0x0001e40000100800 */
[----:B0-----:R-:W-:-:S05]  /*6c2f0*/  IMAD.X R0, R31, 0x1, R88, P3 ;  /* 0x000000011f007824 */ /* 0x001fca00018e0658 */
[----:B------:R0:W-:Y:S01]  /*6c300*/  STL [R1+0xcc0], R0 ;  /* 0x000cc00001007387 */ /* 0x0001e20000100800 */
[----:B----4-:R-:W-:-:S03]  /*6c310*/  IADD3 R8, P3, PT, R90, R89, RZ ;  /* 0x000000595a087210 */ /* 0x010fc60007f7e0ff */
[----:B------:R-:W-:Y:S04]  /*6c320*/  STL [R1+0xcd8], R9 ;  /* 0x000cd80901007387 */ /* 0x000fe80000100800 */
[----:B------:R-:W4:Y:S01]  /*6c330*/  LDL.LU.64 R30, [R1+0xd40] ;  /* 0x000d4000011e7983 */ /* 0x000f220000300a00 */
[----:B0-----:R-:W-:-:S03]  /*6c340*/  IADD3 R0, P4, PT, R26, R89, RZ ;  /* 0x000000591a007210 */ /* 0x001fc60007f9e0ff */
[----:B------:R0:W-:Y:S02]  /*6c350*/  STL [R1+0x380c], R8 ;  /* 0x00380c0801007387 */ /* 0x0001e40000100800 */
[--C-:B------:R-:W-:Y:S02]  /*6c360*/  IMAD.X R22, R27, 0x1, R88.reuse, P4 ;  /* 0x000000011b167824 */ /* 0x100fe400020e0658 */
[----:B0-----:R-:W4:Y:S04]  /*6c370*/  LDL.LU.64 R8, [R1+0xd58] ;  /* 0x000d580001087983 */ /* 0x001f280000300a00 */
[----:B------:R0:W-:Y:S02]  /*6c380*/  STL [R1+0x3810], R0 ;  /* 0x0038100001007387 */ /* 0x0001e40000100800 */
        /* <DEDUP_REMOVED lines=12> */
[----:B------:R-:W-:Y:S01]  /*6c450*/  STL [R1+0xd18], R5 ;  /* 0x000d180501007387 */ /* 0x000fe20000100800 */
[----:B------:R-:W-:-:S03]  /*6c460*/  IADD3 R4, P3, PT, R28, R89, RZ ;  /* 0x000000591c047210 */ /* 0x000fc60007f7e0ff */
[----:B------:R-:W3:Y:S04]  /*6c470*/  LDL.LU.64 R68, [R1+0xd70] ;  /* 0x000d700001447983 */ /* 0x000ee80000300a00 */
[----:B------:R0:W-:Y:S04]  /*6c480*/  STL [R1+0x381c], R4 ;  /* 0x00381c0401007387 */ /* 0x0001e80000100800 */
[----:B0-----:R-:W3:Y:S01]  /*6c490*/  LDL.LU.64 R4, [R1+0xd88] ;  /* 0x000d880001047983 */ /* 0x001ee20000300a00 */
[----:B--2---:R-:W-:-:S05]  /*6c4a0*/  IADD3 R0, P4, PT, R6, R89, RZ ;  /* 0x0000005906007210 */ /* 0x004fca0007f9e0ff */
[----:B------:R0:W-:Y:S01]  /*6c4b0*/  STL [R1+0x3820], R0 ;  /* 0x0038200001007387 */ /* 0x0001e20000100800 */
[--C-:B------:R-:W-:Y:S02]  /*6c4c0*/  IMAD.X R7, R7, 0x1, R88.reuse, P4 ;  /* 0x0000000107077824 */ /* 0x100fe400020e0658 */
[----:B0-----:R-:W-:-:S05]  /*6c4d0*/  IMAD.X R0, R29, 0x1, R88, P3 ;  /* 0x000000011d007824 */ /* 0x001fca00018e0658 */
[----:B------:R0:W-:Y:S04]  /*6c4e0*/  STL [R1+0xd20], R0 ;  /* 0x000d200001007387 */ /* 0x0001e80000100800 */
[----:B------:R-:W-:Y:S01]  /*6c4f0*/  STL [R1+0xd38], R7 ;  /* 0x000d380701007387 */ /* 0x000fe20000100800 */
[----:B----4-:R-:W-:-:S03]  /*6c500*/  IADD3 R6, P3, PT, R30, R89, RZ ;  /* 0x000000591e067210 */ /* 0x010fc60007f7e0ff */
[----:B------:R-:W2:Y:S04]  /*6c510*/  LDL.LU.64 R28, [R1+0xd90] ;  /* 0x000d9000011c7983 */ /* 0x000ea80000300a00 */
[----:B------:R1:W-:Y:S01]  /*6c520*/  STL [R1+0x3824], R6 ;  /* 0x0038240601007387 */ /* 0x0003e20000100800 */
        /* <DEDUP_REMOVED lines=9> */
[----:B------:R1:W-:Y:S01]  /*6c5c0*/  STL [R1+0x3dc], R8 ;  /* 0x0003dc0801007387 */ /* 0x0003e20000100800 */
[----:B0-----:R-:W-:-:S03]  /*6c5d0*/  IADD3 R0, P4, PT, R26, R89, RZ ;  /* 0x000000591a007210 */ /* 0x001fc60007f9e0ff */
[----:B-1----:R-:W4:Y:S02]  /*6c5e0*/  LDL.LU.64 R8, [R1+0xdc8] ;  /* 0x000dc80001087983 */ /* 0x002f240000300a00 */
[--C-:B------:R-:W-:Y:S02]  /*6c5f0*/  IMAD.X R22, R27, 0x1, R88.reuse, P4 ;  /* 0x000000011b167824 */ /* 0x100fe400020e0658 */
[----:B------:R0:W-:Y:S02]  /*6c600*/  STL [R1+0x3e0], R0 ;  /* 0x0003e00001007387 */ /* 0x0001e40000100800 */
[----:B0-----:R-:W-:-:S05]  /*6c610*/  IMAD.X R0, R91, 0x1, R88, P3 ;  /* 0x000000015b007824 */ /* 0x001fca00018e0658 */
[----:B------:R0:W-:Y:S04]  /*6c620*/  STL [R1+0x3d4], R0 ;  /* 0x0003d40001007387 */ /* 0x0001e80000100800 */
[----:B------:R-:W-:Y:S04]  /*6c630*/  STL [R1+0x3d8], R22 ;  /* 0x0003d81601007387 */ /* 0x000fe80000100800 */
[----:B------:R-:W4:Y:S01]  /*6c640*/  LDL.LU.64 R90, [R1+0xdd0] ;  /* 0x000dd000015a7983 */ /* 0x000f220000300a00 */
[----:B---3--:R-:W-:-:S05]  /*6c650*/  IADD3 R20, P3, PT, R68, R89, RZ ;  /* 0x0000005944147210 */ /* 0x008fca0007f7e0ff */
[----:B------:R-:W-:Y:S04]  /*6c660*/  STL [R1+0x382c], R20 ;  /* 0x00382c1401007387 */ /* 0x000fe80000100800 */
[----:B------:R-:W3:Y:S01]  /*6c670*/  LDL.LU.64 R26, [R1+0xde8] ;  /* 0x000de800011a7983 */ /* 0x000ee20000300a00 */
[----:B0-----:R-:W-:-:S05]  /*6c680*/  IADD3 R0, P4, PT, R4, R89, RZ ;  /* 0x0000005904007210 */ /* 0x001fca0007f9e0ff */
[----:B------:R0:W-:Y:S01]  /*6c690*/  STL [R1+0x3830], R0 ;  /* 0x0038300001007387 */ /* 0x0001e20000100800 */
[--C-:B------:R-:W-:Y:S02]  /*6c6a0*/  IMAD.X R5, R5, 0x1, R88.reuse, P4 ;  /* 0x0000000105057824 */ /* 0x100fe400020e0658 */
[----:B0-----:R-:W-:-:S05]  /*6c6b0*/  IMAD.X R0, R69, 0x1, R88, P3 ;  /* 0x0000000145007824 */ /* 0x001fca00018e0658 */
[----:B------:R4:W-:Y:S04]  /*6c6c0*/  STL [R1+0xd70], R0 ;  /* 0x000d700001007387 */ /* 0x0009e80000100800 */
[----:B------:R-:W-:Y:S04]  /*6c6d0*/  STL [R1+0xd88], R5 ;  /* 0x000d880501007387 */ /* 0x000fe80000100800 */
[----:B------:R-:W3:Y:S01]  /*6c6e0*/  LDL.LU.64 R68, [R1+0xdf0] ;  /* 0x000df00001447983 */ /* 0x000ee20000300a00 */
[----:B--2---:R-:W-:-:S05]  /*6c6f0*/  IADD3 R4, P3, PT, R28, R89, RZ ;  /* 0x000000591c047210 */ /* 0x004fca0007f7e0ff */
[----:B------:R0:W-:Y:S01]  /*6c700*/  STL [R1+0x3834], R4 ;  /* 0x0038340401007387 */ /* 0x0001e20000100800 */
[----:B----4-:R-:W-:-:S03]  /*6c710*/  IADD3 R0, P4, PT, R6, R89, RZ ;  /* 0x0000005906007210 */ /* 0x010fc60007f9e0ff */
[----:B0-----:R-:W2:Y:S04]  /*6c720*/  LDL.LU.64 R4, [R1+0xe08] ;  /* 0x000e080001047983 */ /* 0x001ea80000300a00 */
        /* <DEDUP_REMOVED lines=9> */
[----:B-1----:R-:W4:Y:S04]  /*6c7c0*/  LDL.LU.64 R6, [R1+0xe28] ;  /* 0x000e280001067983 */ /* 0x002f280000300a00 */
[----:B------:R0:W-:Y:S01]  /*6c7d0*/  STL [R1+0x3840], R0 ;  /* 0x0038400001007387 */ /* 0x0001e20000100800 */
[--C-:B------:R-:W-:Y:S02]  /*6c7e0*/  IMAD.X R9, R9, 0x1, R88.reuse, P4 ;  /* 0x0000000109097824 */ /* 0x100fe400020e0658 */
[----:B0-----:R-:W-:-:S05]  /*6c7f0*/  IMAD.X R0, R31, 0x1, R88, P3 ;  /* 0x000000011f007824 */ /* 0x001fca00018e0658 */
[----:B------:R-:W-:Y:S04]  /*6c800*/  STL [R1+0xdb0], R0 ;  /* 0x000db00001007387 */ /* 0x000fe80000100800 */
[----:B------:R-:W-:Y:S01]  /*6c810*/  STL [R1+0xdc8], R9 ;  /* 0x000dc80901007387 */ /* 0x000fe20000100800 */
[----:B------:R-:W-:-:S03]  /*6c820*/  IADD3 R8, P3, PT, R90, R89, RZ ;  /* 0x000000595a087210 */ /* 0x000fc60007f7e0ff */
[----:B------:R-:W4:Y:S04]  /*6c830*/  LDL.LU.64 R30, [R1+0xe30] ;  /* 0x000e3000011e7983 */ /* 0x000f280000300a00 */
[----:B------:R0:W-:Y:S04]  /*6c840*/  STL [R1+0x3844], R8 ;  /* 0x0038440801007387 */ /* 0x0001e80000100800 */
[----:B0-----:R-:W4:Y:S01]  /*6c850*/  LDL.LU.64 R8, [R1+0xe48] ;  /* 0x000e480001087983 */ /* 0x001f220000300a00 */
[----:B---3--:R-:W-:-:S05]  /*6c860*/  IADD3 R0, P4, PT, R26, R89, RZ ;  /* 0x000000591a007210 */ /* 0x008fca0007f9e0ff */
[----:B------:R0:W-:Y:S01]  /*6c870*/  STL [R1+0x3848], R0 ;  /* 0x0038480001007387 */ /* 0x0001e20000100800 */
[--C-:B------:R-:W-:Y:S02]  /*6c880*/  IMAD.X R22, R27, 0x1, R88.reuse, P4 ;  /* 0x000000011b167824 */ /* 0x100fe400020e0658 */
[----:B0-----:R-:W-:-:S05]  /*6c890*/  IMAD.X R0, R91, 0x1, R88, P3 ;  /* 0x000000015b007824 */ /* 0x001fca00018e0658 */
[----:B------:R2:W-:Y:S04]  /*6c8a0*/  STL [R1+0xdd0], R0 ;  /* 0x000dd00001007387 */ /* 0x0005e80000100800 */
[----:B------:R-:W-:Y:S04]  /*6c8b0*/  STL [R1+0xde8], R22 ;  /* 0x000de81601007387 */ /* 0x000fe80000100800 */
[----:B------:R-:W3:Y:S01]  /*6c8c0*/  LDL.LU.64 R90, [R1+0x1c10] ;  /* 0x001c1000015a7983 */ /* 0x000ee20000300a00 */
[----:B------:R-:W-:-:S05]  /*6c8d0*/  IADD3 R20, P3, PT, R68, R89, RZ ;  /* 0x0000005944147210 */ /* 0x000fca0007f7e0ff */
[----:B------:R-:W-:Y:S04]  /*6c8e0*/  STL [R1+0x384c], R20 ;  /* 0x00384c1401007387 */ /* 0x000fe80000100800 */
[----:B------:R-:W3:Y:S01]  /*6c8f0*/  LDL.LU.64 R26, [R1+0x1c18] ;  /* 0x001c1800011a7983 */ /* 0x000ee20000300a00 */
        /* <DEDUP_REMOVED lines=38> */
[----:B------:R-:W-:Y:S04]  /*6cb60*/  STL [R1+0x3864], R20 ;  /* 0x0038641401007387 */ /* 0x000fe80000100800 */
[----:B------:R-:W2:Y:S01]  /*6cb70*/  LDL.LU.64 R26, [R1+0xea8] ;  /* 0x000ea800011a7983 */ /* 0x000ea20000300a00 */
        /* <DEDUP_REMOVED lines=35> */
[----:B------:R-:W-:Y:S04]  /*6cdb0*/  STL [R1+0xea8], R22 ;  /* 0x000ea81601007387 */ /* 0x000fe80000100800 */
[----:B------:R-:W2:Y:S01]  /*6cdc0*/  LDL.LU.64 R90, [R1+0x1c20] ;  /* 0x001c2000015a7983 */ /* 0x000ea20000300a00 */
[----:B----4-:R-:W-:-:S05]  /*6cdd0*/  IADD3 R20, P3, PT, R68, R89, RZ ;  /* 0x0000005944147210 */ /* 0x010fca0007f7e0ff */
[----:B------:R-:W-:Y:S04]  /*6cde0*/  STL [R1+0x3884], R20 ;  /* 0x0038841401007387 */ /* 0x000fe80000100800 */
[----:B------:R-:W4:Y:S01]  /*6cdf0*/  LDL.LU.64 R26, [R1+0x1c28] ;  /* 0x001c2800011a7983 */ /* 0x000f220000300a00 */
[----:B0-----:R-:W-:-:S05]  /*6ce00*/  IADD3 R0, P4, PT, R4, R89, RZ ;  /* 0x0000005904007210 */ /* 0x001fca0007f9e0ff */
        /* <DEDUP_REMOVED lines=34> */
[----:B------:R-:W-:Y:S04]  /*6d030*/  STL [R1+0x3b8], R22 ;  /* 0x0003b81601007387 */ /* 0x000fe80000100800 */
[----:B------:R-:W4:Y:S01]  /*6d040*/  LDL.LU.64 R90, [R1+0xf10] ;  /* 0x000f1000015a7983 */ /* 0x000f220000300a00 */
[----:B------:R-:W-:-:S05]  /*6d050*/  IADD3 R20, P3, PT, R68, R89, RZ ;  /* 0x0000005944147210 */ /* 0x000fca0007f7e0ff */
[----:B------:R-:W-:Y:S04]  /*6d060*/  STL [R1+0x389c], R20 ;  /* 0x00389c1401007387 */ /* 0x000fe80000100800 */
[----:B------:R-:W4:Y:S01]  /*6d070*/  LDL.LU.64 R26, [R1+0xf18] ;  /* 0x000f1800011a7983 */ /* 0x000f220000300a00 */
[----:B0-----:R-:W-:-:S05]  /*6d080*/  IADD3 R0, P4, PT, R4, R89, RZ ;  /* 0x0000005904007210 */ /* 0x001fca0007f9e0ff */
        /* <DEDUP_REMOVED lines=151> */
[----:B------:R-:W-:Y:S01]  /*6da00*/  IMAD.X R22, R27, 0x1, R88, P4 ;  /* 0x000000011b167824 */ /* 0x000fe200020e0658 */
[----:B0-----:R-:W-:-:S05]  /*6da10*/  IADD3.X R0, PT, PT, R91, R88, RZ, P3, !PT ;  /* 0x000000585b007210 */ /* 0x001fca0001ffe4ff */
        /* <DEDUP_REMOVED lines=408> */
[----:B------:R-:W-:Y:S01]  /*6f3a0*/  IADD3.X R5, PT, PT, R5, R88, RZ, P4, !PT ;  /* 0x0000005805057210 */ /* 0x000fe200027fe4ff */
        /* <DEDUP_REMOVED lines=419> */
[----:B------:R-:W-:Y:S01]  /*70de0*/  IMAD.X R9, R9, 0x1, R88, P4 ;  /* 0x0000000109097824 */ /* 0x000fe200020e0658 */
[----:B0-----:R-:W-:-:S05]  /*70df0*/  IADD3.X R0, PT, PT, R31, R88, RZ, P3, !PT ;  /* 0x000000581f007210 */ /* 0x001fca0001ffe4ff */
        /* <DEDUP_REMOVED lines=408> */
[----:B------:R-:W-:Y:S01]  /*72780*/  IADD3.X R22, PT, PT, R27, R88, RZ, P4, !PT ;  /* 0x000000581b167210 */ /* 0x000fe200027fe4ff */
        /* <DEDUP_REMOVED lines=419> */
[----:B------:R-:W-:Y:S01]  /*741c0*/  IMAD.X R7, R7, 0x1, R88, P4 ;  /* 0x0000000107077824 */ /* 0x000fe200020e0658 */
[----:B0-----:R-:W-:-:S05]  /*741d0*/  IADD3.X R0, PT, PT, R29, R88, RZ, P3, !PT ;  /* 0x000000581d007210 */ /* 0x001fca0001ffe4ff */
        /* <DEDUP_REMOVED lines=408> */
[----:B------:R-:W-:Y:S01]  /*75b60*/  IADD3.X R9, PT, PT, R9, R88, RZ, P4, !PT ;  /* 0x0000005809097210 */ /* 0x000fe200027fe4ff */
        /* <DEDUP_REMOVED lines=22> */
[----:B------:R0:W-:Y:S01]  /*75cd0*/  STL [R1+0x1b28], R4 ;  /* 0x001b280401007387 */ /* 0x0001e20000100800 */
[----:B------:R-:W-:-:S03]  /*75ce0*/  IADD3 R20, P3, PT, R28, R89, RZ ;  /* 0x000000591c147210 */ /* 0x000fc60007f7e0ff */
[----:B0-----:R-:W4:Y:S04]  /*75cf0*/  LDL.LU.64 R4, [R1+0x1b60] ;  /* 0x001b600001047983 */ /* 0x001f280000300a00 */
        /* <DEDUP_REMOVED lines=16> */
[----:B------:R-:W-:Y:S04]  /*75e00*/  STL [R1+0x1b40], R0 ;  /* 0x001b400001007387 */ /* 0x000fe80000100800 */
[----:B------:R-:W-:Y:S01]  /*75e10*/  STL [R1+0x1b48], R9 ;  /* 0x001b480901007387 */ /* 0x000fe20000100800 */
[----:B----4-:R-:W-:-:S03]  /*75e20*/  IADD3 R8, P3, PT, R90, R89, RZ ;  /* 0x000000595a087210 */ /* 0x010fc60007f7e0ff */
[----:B------:R-:W2:Y:S04]  /*75e30*/  LDL.LU.64 R30, [R1+0x1b80] ;  /* 0x001b8000011e7983 */ /* 0x000ea80000300a00 */
[----:B------:R0:W-:Y:S01]  /*75e40*/  STL [R1+0x3ed4], R8 ;  /* 0x003ed40801007387 */ /* 0x0001e20000100800 */
[----:B------:R-:W-:-:S03]  /*75e50*/  IMAD.X R20, R91, 0x1, R88, P3 ;  /* 0x000000015b147824 */ /* 0x000fc600018e0658 */
[----:B0-----:R-:W4:Y:S01]  /*75e60*/  LDL.LU.64 R8, [R1+0x1b88] ;  /* 0x001b880001087983 */ /* 0x001f220000300a00 */
[----:B------:R-:W-:-:S05]  /*75e70*/  IADD3 R0, P4, PT, R26, R89, RZ ;  /* 0x000000591a007210 */ /* 0x000fca0007f9e0ff */
[----:B------:R-:W-:Y:S01]  /*75e80*/  IMAD.X R22, R27, 0x1, R88, P4 ;  /* 0x000000011b167824 */ /* 0x000fe200020e0658 */
[----:B------:R0:W-:Y:S04]  /*75e90*/  STL [R1+0x3ed8], R0 ;  /* 0x003ed80001007387 */ /* 0x0001e80000100800 */
[----:B------:R1:W-:Y:S04]  /*75ea0*/  STL [R1+0x1b50], R20 ;  /* 0x001b501401007387 */ /* 0x0003e80000100800 */
[----:B------:R-:W-:Y:S04]  /*75eb0*/  STL [R1+0x1b58], R22 ;  /* 0x001b581601007387 */ /* 0x000fe80000100800 */
[----:B------:R-:W4:Y:S01]  /*75ec0*/  LDL.LU.64 R26, [R1+0x1bd0] ;  /* 0x001bd000011a7983 */ /* 0x000f220000300a00 */
[----:B0-----:R-:W-:-:S02]  /*75ed0*/  IADD3 R0, P3, PT, R4, R89, RZ ;  /* 0x0000005904007210 */ /* 0x001fc40007f7e0ff */
[----:B-1----:R-:W-:-:S03]  /*75ee0*/  IADD3 R20, P4, PT, R68, R89, RZ ;  /* 0x0000005944147210 */ /* 0x002fc60007f9e0ff */
[----:B------:R0:W-:Y:S04]  /*75ef0*/  STL [R1+0x3edc], R0 ;  /* 0x003edc0001007387 */ /* 0x0001e80000100800 */
[----:B------:R-:W-:Y:S01]  /*75f00*/  STL [R1+0x3ee0], R20 ;  /* 0x003ee01401007387 */ /* 0x000fe20000100800 */
[----:B0-----:R-:W-:-:S03]  /*75f10*/  IMAD.X R0, R5, 0x1, R88, P3 ;  /* 0x0000000105007824 */ /* 0x001fc600018e0658 */
[----:B------:R-:W4:Y:S01]  /*75f20*/  LDL.LU.64 R4, [R1+0x1bd8] ;  /* 0x001bd80001047983 */ /* 0x000f220000300a00 */
[----:B------:R-:W-:-:S03]  /*75f30*/  IMAD.X R22, R69, 0x1, R88, P4 ;  /* 0x0000000145167824 */ /* 0x000fc600020e0658 */
[----:B------:R-:W-:Y:S04]  /*75f40*/  STL [R1+0x1b60], R0 ;  /* 0x001b600001007387 */ /* 0x000fe80000100800 */
[----:B------:R0:W-:Y:S04]  /*75f50*/  STL [R1+0x1b68], R22 ;  /* 0x001b681601007387 */ /* 0x0001e80000100800 */
[----:B------:R-:W4:Y:S01]  /*75f60*/  LDL.LU.64 R68, [R1+0x1b90] ;  /* 0x001b900001447983 */ /* 0x000f220000300a00 */
[----:B0-----:R-:W0:Y:S01]  /*75f70*/  LDC R22, c[0x0][0x3a0] ;  /* 0x0000e800ff167b82 */ /* 0x001e220000000800 */
[----:B---3--:R-:W-:-:S05]  /*75f80*/  IADD3 R0, P3, PT, R28, R89, RZ ;  /* 0x000000591c007210 */ /* 0x008fca0007f7e0ff */
[----:B------:R1:W-:Y:S01]  /*75f90*/  STL [R1+0x3ee4], R0 ;  /* 0x003ee40001007387 */ /* 0x0003e20000100800 */
[----:B------:R-:W-:Y:S01]  /*75fa0*/  IADD3 R20, P4, PT, R6, R89, RZ ;  /* 0x0000005906147210 */ /* 0x000fe20007f9e0ff */
[----:B-1----:R-:W-:-:S04]  /*75fb0*/  IMAD.X R0, R29, 0x1, R88, P3 ;  /* 0x000000011d007824 */ /* 0x002fc800018e0658 */
[----:B------:R-:W-:Y:S01]  /*75fc0*/  STL [R1+0x3ee8], R20 ;  /* 0x003ee81401007387 */ /* 0x000fe20000100800 */
[----:B------:R-:W-:-:S03]  /*75fd0*/  IMAD.X R6, R7, 0x1, R88, P4 ;  /* 0x0000000107067824 */ /* 0x000fc600020e0658 */
[----:B------:R-:W3:Y:S04]  /*75fe0*/  LDL.LU.64 R28, [R1+0x1b98] ;  /* 0x001b9800011c7983 */ /* 0x000ee80000300a00 */
[----:B------:R-:W-:Y:S04]  /*75ff0*/  STL [R1+0x1b70], R0 ;  /* 0x001b700001007387 */ /* 0x000fe80000100800 */
[----:B------:R1:W-:Y:S04]  /*76000*/  STL [R1+0x1b78], R6 ;  /* 0x001b780601007387 */ /* 0x0003e80000100800 */
[----:B-1----:R-:W3:Y:S01]  /*76010*/  LDL.LU.64 R6, [R1+0x1ba0] ;  /* 0x001ba00001067983 */ /* 0x002ee20000300a00 */
[----:B--2---:R-:W-:-:S05]  /*76020*/  IADD3 R0, P3, PT, R30, R89, RZ ;  /* 0x000000591e007210 */ /* 0x004fca0007f7e0ff */
[----:B------:R1:W-:Y:S01]  /*76030*/  STL [R1+0x3eec], R0 ;  /* 0x003eec0001007387 */ /* 0x0003e20000100800 */
[----:B----4-:R-:W-:Y:S01]  /*76040*/  IADD3 R20, P4, PT, R8, R89, RZ ;  /* 0x0000005908147210 */ /* 0x010fe20007f9e0ff */
[----:B-1----:R-:W-:-:S04]  /*76050*/  IMAD.X R0, R31, 0x1, R88, P3 ;  /* 0x000000011f007824 */ /* 0x002fc800018e0658 */
[----:B------:R1:W-:Y:S02]  /*76060*/  STL [R1+0x3ef0], R20 ;  /* 0x003ef01401007387 */ /* 0x0003e40000100800 */
[----:B-1----:R-:W-:Y:S02]  /*76070*/  IMAD.X R20, R9, 0x1, R88, P4 ;  /* 0x0000000109147824 */ /* 0x002fe400020e0658 */
[----:B------:R-:W2:Y:S04]  /*76080*/  LDL.LU.64 R8, [R1+0x1ba8] ;  /* 0x001ba80001087983 */ /* 0x000ea80000300a00 */
[----:B------:R1:W-:Y:S04]  /*76090*/  STL [R1+0x1b80], R0 ;  /* 0x001b800001007387 */ /* 0x0003e80000100800 */
[----:B------:R-:W-:Y:S04]  /*760a0*/  STL [R1+0x1b88], R20 ;  /* 0x001b881401007387 */ /* 0x000fe80000100800 */
[----:B------:R-:W4:Y:S01]  /*760b0*/  LDL.LU.64 R30, [R1+0x1bb0] ;  /* 0x001bb000011e7983 */ /* 0x000f220000300a00 */
[----:B-1----:R-:W-:-:S05]  /*760c0*/  IADD3 R0, P3, PT, R26, R89, RZ ;  /* 0x000000591a007210 */ /* 0x002fca0007f7e0ff */
[----:B------:R1:W-:Y:S02]  /*760d0*/  STL [R1+0x1c8], R0 ;  /* 0x0001c80001007387 */ /* 0x0003e40000100800 */
[----:B-1----:R-:W-:Y:S01]  /*760e0*/  IMAD.X R0, R27, 0x1, R88, P3 ;  /* 0x000000011b007824 */ /* 0x002fe200018e0658 */
[----:B------:R-:W-:-:S05]  /*760f0*/  IADD3 R20, P4, PT, R4, R89, RZ ;  /* 0x0000005904147210 */ /* 0x000fca0007f9e0ff */
[----:B------:R-:W-:Y:S04]  /*76100*/  STL [R1+0x1f0], R20 ;  /* 0x0001f01401007387 */ /* 0x000fe80000100800 */
[----:B------:R-:W4:Y:S01]  /*76110*/  LDL.LU.64 R26, [R1+0x1bb8] ;  /* 0x001bb800011a7983 */ /* 0x000f220000300a00 */
[----:B------:R-:W-:-:S03]  /*76120*/  IMAD.X R4, R5, 0x1, R88, P4 ;  /* 0x0000000105047824 */ /* 0x000fc600020e0658 */
[----:B------:R1:W-:Y:S04]  /*76130*/  STL [R1+0x1c4], R0 ;  /* 0x0001c40001007387 */ /* 0x0003e80000100800 */
[----:B------:R0:W-:Y:S04]  /*76140*/  STL [R1+0x1cc], R4 ;  /* 0x0001cc0401007387 */ /* 0x0001e80000100800 */
[----:B------:R-:W4:Y:S01]  /*76150*/  LDL.LU.64 R90, [R1+0x1bc0] ;  /* 0x001bc000015a7983 */ /* 0x000f220000300a00 */
[----:B-1----:R-:W-:-:S05]  /*76160*/  IADD3 R0, P3, PT, R68, R89, RZ ;  /* 0x0000005944007210 */ /* 0x002fca0007f7e0ff */
[----:B------:R1:W-:Y:S04]  /*76170*/  STL [R1+0x3ef4], R0 ;  /* 0x003ef40001007387 */ /* 0x0003e80000100800 */
[----:B0-----:R-:W4:Y:S01]  /*76180*/  LDL.LU.64 R4, [R1+0x1be0] ;  /* 0x001be00001047983 */ /* 0x001f220000300a00 */
[----:B-1----:R-:W-:Y:S01]  /*76190*/  IMAD.X R0, R69, 0x1, R88, P3 ;  /* 0x0000000145007824 */ /* 0x002fe200018e0658 */
[----:B---3--:R-:W-:-:S05]  /*761a0*/  IADD3 R20, P4, PT, R28, R89, RZ ;  /* 0x000000591c147210 */ /* 0x008fca0007f9e0ff */
[----:B------:R0:W-:Y:S04]  /*761b0*/  STL [R1+0x3ef8], R20 ;  /* 0x003ef81401007387 */ /* 0x0001e80000100800 */
[----:B------:R-:W3:Y:S04]  /*761c0*/  LDL.LU.64 R68, [R1+0x7900] ;  /* 0x0079000001447983 */ /* 0x000ee80000300a00 */
[----:B------:R1:W-:Y:S01]  /*761d0*/  STL [R1+0x1b90], R0 ;  /* 0x001b900001007387 */ /* 0x0003e20000100800 */
[----:B0-----:R-:W-:-:S03]  /*761e0*/  IADD3 R20, P3, PT, R6, R89, RZ ;  /* 0x0000005906147210 */ /* 0x001fc60007f7e0ff */
[----:B-1----:R-:W3:Y:S04]  /*761f0*/  LDL.LU R0, [R1+0x1ed0] ;  /* 0x001ed00001007983 */ /* 0x002ee80000300800 */
[----:B------:R0:W-:Y:S01]  /*76200*/  STL [R1+0x3efc], R20 ;  /* 0x003efc1401007387 */ /* 0x0001e20000100800 */
[--C-:B------:R-:W-:Y:S02]  /*76210*/  IMAD.X R28, R7, 0x1, R88.reuse, P3 ;  /* 0x00000001071c7824 */ /* 0x100fe400018e0658 */
[----:B0-----:R-:W-:-:S05]  /*76220*/  IMAD.X R20, R29, 0x1, R88, P4 ;  /* 0x000000011d147824 */ /* 0x001fca00020e0658 */
[----:B------:R4:W-:Y:S01]  /*76230*/  STL [R1+0x1b98], R20 ;  /* 0x001b981401007387 */ /* 0x0009e20000100800 */
[----:B--2---:R-:W-:-:S05]  /*76240*/  IADD3 R29, P4, PT, R8, R89, RZ ;  /* 0x00000059081d7210 */ /* 0x004fca0007f9e0ff */
[----:B------:R-:W-:Y:S04]  /*76250*/  STL [R1+0x3f00], R29 ;  /* 0x003f001d01007387 */ /* 0x000fe80000100800 */
[----:B------:R-:W2:Y:S01]  /*76260*/  LDL.LU.64 R6, [R1+0x1df0] ;  /* 0x001df00001067983 */ /* 0x000ea20000300a00 */
[----:B----4-:R-:W-:-:S03]  /*76270*/  IADD3 R20, P3, PT, R30, R89, RZ ;  /* 0x000000591e147210 */ /* 0x010fc60007f7e0ff */
[----:B------:R0:W-:Y:S04]  /*76280*/  STL [R1+0x1ba0], R28 ;  /* 0x001ba01c01007387 */ /* 0x0001e80000100800 */
[----:B0-----:R-:W4:Y:S04]  /*76290*/  LDL.LU.64 R28, [R1+0x1df8] ;  /* 0x001df800011c7983 */ /* 0x001f280000300a00 */
[----:B------:R0:W-:Y:S02]  /*762a0*/  STL [R1+0x3f04], R20 ;  /* 0x003f041401007387 */ /* 0x0001e40000100800 */
[----:B0-----:R-:W-:-:S02]  /*762b0*/  IMAD.X R20, R9, 0x1, R88, P4 ;  /* 0x0000000109147824 */ /* 0x001fc400020e0658 */
[----:B------:R-:W4:Y:S04]  /*762c0*/  LDL.LU.64 R8, [R1+0x78f8] ;  /* 0x0078f80001087983 */ /* 0x000f280000300a00 */
[----:B------:R0:W-:Y:S02]  /*762d0*/  STL [R1+0x1ba8], R20 ;  /* 0x001ba81401007387 */ /* 0x0001e40000100800 */
[----:B0-----:R-:W-:-:S05]  /*762e0*/  IADD3 R20, P4, PT, R26, R89, RZ ;  /* 0x000000591a147210 */ /* 0x001fca0007f9e0ff */
[----:B------:R0:W-:Y:S02]  /*762f0*/  STL [R1+0x3f08], R20 ;  /* 0x003f081401007387 */ /* 0x0001e40000100800 */
[----:B0-----:R-:W-:Y:S02]  /*76300*/  IMAD.X R20, R31, 0x1, R88, P3 ;  /* 0x000000011f147824 */ /* 0x001fe400018e0658 */
        /* <DEDUP_REMOVED lines=9> */
[----:B0-----:R-:W0:Y:S01]  /*763a0*/  S2R R20, SR_TID.X ;  /* 0x0000000000147919 */ /* 0x001e220000002100 */
[--C-:B------:R-:W-:Y:S02]  /*763b0*/  IMAD.X R90, R91, 0x1, R88.reuse, P3 ;  /* 0x000000015b5a7824 */ /* 0x100fe400018e0658 */
[----:B------:R-:W-:-:S03]  /*763c0*/  IMAD.X R4, R5, 0x1, R88, P4 ;  /* 0x0000000105047824 */ /* 0x000fc600020e0658 */
[----:B------:R1:W-:Y:S04]  /*763d0*/  STL [R1+0x1bc0], R90 ;  /* 0x001bc05a01007387 */ /* 0x0003e80000100800 */
[----:B------:R-:W4:Y:S04]  /*763e0*/  LDL R5, [R1+0x3188] ;  /* 0x0031880001057983 */ /* 0x000f280000100800 */
[----:B-1----:R-:W4:Y:S04]  /*763f0*/  LDL R90, [R1+0x3184] ;  /* 0x00318400015a7983 */ /* 0x002f280000100800 */
[----:B------:R0:W-:Y:S02]  /*76400*/  STL [R1+0x1d0], R4 ;  /* 0x0001d00401007387 */ /* 0x0001e40000100800 */
[----:B0-----:R-:W-:-:S04]  /*76410*/  SHF.R.U32.HI R4, RZ, 0x6, R20 ;  /* 0x00000006ff047819 */ /* 0x001fc80000011614 */
[----:B------:R-:W-:Y:S01]  /*76420*/  SGXT.U32 R4, R4, 0x1 ;  /* 0x000000010404781a */ /* 0x000fe20000000000 */
[----:B---3--:R-:W-:-:S05]  /*76430*/  VIADD R0, R0, 0x1 ;  /* 0x0000000100007836 */ /* 0x008fca0000000000 */
[----:B------:R0:W-:Y:S01]  /*76440*/  STL [R1+0x1ed0], R0 ;  /* 0x001ed00001007387 */ /* 0x0001e20000100800 */
[----:B------:R-:W-:-:S05]  /*76450*/  IMAD R22, R0, -0x100, R22 ;  /* 0xffffff0000167824 */ /* 0x000fca00078e0216 */
[----:B------:R-:W-:Y:S02]  /*76460*/  ISETP.GE.AND P6, PT, R4, R22, PT ;  /* 0x000000160400720c */ /* 0x000fe40003fc6270 */
[----:B--2---:R-:W-:-:S05]  /*76470*/  IADD3 R91, P3, PT, R6, R89, RZ ;  /* 0x00000059065b7210 */ /* 0x004fca0007f7e0ff */
[----:B------:R4:W-:Y:S01]  /*76480*/  STL [R1+0x1dc], R91 ;  /* 0x0001dc5b01007387 */ /* 0x0009e20000100800 */
[----:B0-----:R-:W-:Y:S01]  /*76490*/  IMAD.X R0, R7, 0x1, R88, P3 ;  /* 0x0000000107007824 */ /* 0x001fe200018e0658 */
[----:B----4-:R-:W-:-:S05]  /*764a0*/  IADD3 R91, P4, PT, R28, R89, RZ ;  /* 0x000000591c5b7210 */ /* 0x010fca0007f9e0ff */
[----:B------:R0:W-:Y:S04]  /*764b0*/  STL [R1+0x1e4], R91 ;  /* 0x0001e45b01007387 */ /* 0x0001e80000100800 */
[----:B------:R-:W2:Y:S01]  /*764c0*/  LDL.LU.64 R6, [R1+0x78e8] ;  /* 0x0078e80001067983 */ /* 0x000ea20000300a00 */
[----:B0-----:R-:W-:-:S03]  /*764d0*/  IMAD.X R91, R29, 0x1, R88, P4 ;  /* 0x000000011d5b7824 */ /* 0x001fc600020e0658 */
[----:B------:R-:W3:Y:S04]  /*764e0*/  LDL.LU.64 R28, [R1+0x78e0] ;  /* 0x0078e000011c7983 */ /* 0x000ee80000300a00 */
[----:B------:R-:W-:Y:S04]  /*764f0*/  STL [R1+0x1d8], R0 ;  /* 0x0001d80001007387 */ /* 0x000fe80000100800 */
[----:B------:R0:W-:Y:S02]  /*76500*/  STL [R1+0x1e0], R91 ;  /* 0x0001e05b01007387 */ /* 0x0001e40000100800 */
[----:B0-----:R-:W-:-:S05]  /*76510*/  IADD3 R91, P3, PT, R26, R89, RZ ;  /* 0x000000591a5b7210 */ /* 0x001fca0007f7e0ff */
[----:B------:R-:W-:Y:S01]  /*76520*/  IMAD.X R4, R27, 0x1, R88, P3 ;  /* 0x000000011b047824 */ /* 0x000fe200018e0658 */
[----:B------:R-:W-:Y:S04]  /*76530*/  STL [R1+0x1ec], R91 ;  /* 0x0001ec5b01007387 */ /* 0x000fe80000100800 */
[----:B------:R-:W4:Y:S04]  /*76540*/  LDL.LU.64 R26, [R1+0x78d8] ;  /* 0x0078d800011a7983 */ /* 0x000f280000300a00 */
[----:B------:R0:W-:Y:S02]  /*76550*/  STL [R1+0x1e8], R4 ;  /* 0x0001e80401007387 */ /* 0x0001e40000100800 */
[----:B0-----:R-:W-:-:S02]  /*76560*/  @!P6 IMAD.MOV.U32 R4, RZ, RZ, R5 ;  /* 0x000000ffff04e224 */ /* 0x001fc400078e0005 */
[----:B------:R-:W-:Y:S01]  /*76570*/  @!P6 IMAD.MOV.U32 R5, RZ, RZ, R90 ;  /* 0x000000ffff05e224 */ /* 0x000fe200078e005a */
[----:B------:R-:W0:Y:S01]  /*76580*/  S2R R0, SR_TID.X ;  /* 0x0000000000007919 */ /* 0x000e220000002100 */
[----:B----4-:R-:W-:-:S06]  /*76590*/  PRMT R26, RZ, 0x7610, R26 ;  /* 0x00007610ff1a7816 */ /* 0x010fcc000000001a */
[----:B------:R-:W4:Y:S01]  /*765a0*/  @!P6 LDG.E.U16 R26, desc[UR6][R4.64] ;  /* 0x00000006041ae981 */ /* 0x000f22000c1e1500 */
[----:B0-----:R-:W-:-:S04]  /*765b0*/  SHF.R.U32.HI R91, RZ, 0x6, R0 ;  /* 0x00000006ff5b7819 */ /* 0x001fc80000011600 */
[----:B------:R-:W-:-:S04]  /*765c0*/  SGXT.U32 R91, R91, 0x1 ;  /* 0x000000015b5b781a */ /* 0x000fc80000000000 */
[----:B------:R-:W-:-:S04]  /*765d0*/  LOP3.LUT R91, R91, 0x2, RZ, 0xfc, !PT ;  /* 0x000000025b5b7812 */ /* 0x000fc800078efcff */
[----:B------:R-:W-:Y:S02]  /*765e0*/  ISETP.GE.AND P4, PT, R91, R22, PT ;  /* 0x000000165b00720c */ /* 0x000fe40003f86270 */
[----:B------:R-:W2:Y:S04]  /*765f0*/  LDL R91, [R1+0x31a0] ;  /* 0x0031a000015b7983 */ /* 0x000ea80000100800 */
[----:B----4-:R0:W-:Y:S04]  /*76600*/  STL [R1+0x1c0], R26 ;  /* 0x0001c01a01007387 */ /* 0x0101e80000100800 */
[----:B0-----:R-:W4:Y:S04]  /*76610*/  LDL.LU R26, [R1+0x78d4] ;  /* 0x0078d400011a7983 */ /* 0x001f280000300800 */
[----:B------:R-:W2:Y:S04]  /*76620*/  LDL R4, [R1+0x318c] ;  /* 0x00318c0001047983 */ /* 0x000ea80000100800 */
[----:B------:R-:W2:Y:S01]  /*76630*/  LDL R5, [R1+0x3190] ;  /* 0x0031900001057983 */ /* 0x000ea20000100800 */
[----:B------:R-:W-:-:S02]  /*76640*/  PRMT R2, RZ, 0x7610, R2 ;  /* 0x00007610ff027816 */ /* 0x000fc40000000002 */
[----:B------:R-:W-:-:S04]  /*76650*/  SHF.R.U32.HI R0, RZ, 0x6, R0 ;  /* 0x00000006ff007819 */ /* 0x000fc80000011600 */
[----:B------:R-:W-:-:S04]  /*76660*/  SGXT.U32 R0, R0, 0x1 ;  /* 0x000000010000781a */ /* 0x000fc80000000000 */
[----:B------:R-:W-:-:S04]  /*76670*/  LOP3.LUT R0, R0, 0x4, RZ, 0xfc, !PT ;  /* 0x0000000400007812 */ /* 0x000fc800078efcff */
[----:B------:R-:W-:Y:S02]  /*76680*/  ISETP.GE.AND P3, PT, R0, R22, PT ;  /* 0x000000160000720c */ /* 0x000fe40003f66270 */
[----:B------:R-:W0:Y:S01]  /*76690*/  S2R R0, SR_TID.X ;  /* 0x0000000000007919 */ /* 0x000e220000002100 */
[----:B--2---:R-:W-:-:S04]  /*766a0*/  @!P4 LOP3.LUT R5, R5, R4, RZ, 0x3c, !PT ;  /* 0x000000040505c212 */ /* 0x004fc800078e3cff */
[----:B------:R-:W-:-:S04]  /*766b0*/  @!P4 LOP3.LUT R4, R5, R4, RZ, 0x3c, !PT ;  /* 0x000000040504c212 */ /* 0x000fc800078e3cff */
[----:B------:R-:W-:-:S05]  /*766c0*/  @!P4 LOP3.LUT R5, R5, R4, RZ, 0x3c, !PT ;  /* 0x000000040505c212 */ /* 0x000fca00078e3cff */
[----:B------:R-:W2:Y:S01]  /*766d0*/  @!P4 LDG.E.U16 R2, desc[UR6][R4.64] ;  /* 0x000000060402c981 */ /* 0x000ea2000c1e1500 */
[----:B0-----:R-:W-:-:S04]  /*766e0*/  SHF.R.U32.HI R0, RZ, 0x6, R0 ;  /* 0x00000006ff007819 */ /* 0x001fc80000011600 */
[----:B------:R-:W-:-:S04]  /*766f0*/  SGXT.U32 R0, R0, 0x1 ;  /* 0x000000010000781a */ /* 0x000fc80000000000 */
[----:B------:R-:W-:-:S04]  /*76700*/  LOP3.LUT R0, R0, 0x6, RZ, 0xfc, !PT ;  /* 0x0000000600007812 */ /* 0x000fc800078efcff */
[----:B------:R-:W-:Y:S02]  /*76710*/  ISETP.GE.AND P6, PT, R0, R22, PT ;  /* 0x000000160000720c */ /* 0x000fe40003fc6270 */
[----:B------:R-:W3:Y:S04]  /*76720*/  LDL.LU R0, [R1+0x78d0] ;  /* 0x0078d00001007983 */ /* 0x000ee80000300800 */
[----:B--2---:R0:W-:Y:S04]  /*76730*/  STL [R1+0x1bc], R2 ;  /* 0x0001bc0201007387 */ /* 0x0041e80000100800 */
[----:B0-----:R-:W2:Y:S04]  /*76740*/  LDL.LU R2, [R1+0x78cc] ;  /* 0x0078cc0001027983 */ /* 0x001ea80000300800 */
[----:B------:R-:W2:Y:S04]  /*76750*/  LDL R4, [R1+0x3194] ;  /* 0x0031940001047983 */ /* 0x000ea80000100800 */
[----:B------:R-:W2:Y:S01]  /*76760*/  LDL R5, [R1+0x3198] ;  /* 0x0031980001057983 */ /* 0x000ea20000100800 */
[----:B---3--:R-:W-:-:S02]  /*76770*/  PRMT R0, RZ, 0x7610, R0 ;  /* 0x00007610ff007816 */ /* 0x008fc40000000000 */
[----:B--2---:R-:W-:-:S04]  /*76780*/  @!P3 LOP3.LUT R5, R5, R4, RZ, 0x3c, !PT ;  /* 0x000000040505b212 */ /* 0x004fc800078e3cff */
[----:B------:R-:W-:-:S04]  /*76790*/  @!P3 LOP3.LUT R4, R5, R4, RZ, 0x3c, !PT ;  /* 0x000000040504b212 */ /* 0x000fc800078e3cff */
[----:B------:R-:W-:-:S05]  /*767a0*/  @!P3 LOP3.LUT R5, R5, R4, RZ, 0x3c, !PT ;  /* 0x000000040505b212 */ /* 0x000fca00078e3cff */
[----:B------:R0:W2:Y:S04]  /*767b0*/  @!P3 LDG.E.U16 R0, desc[UR6][R4.64] ;  /* 0x000000060400b981 */ /* 0x0000a8000c1e1500 */
[----:B------:R-:W3:Y:S01]  /*767c0*/  LDL R5, [R1+0x319c] ;  /* 0x00319c0001057983 */ /* 0x000ee20000100800 */
[----:B----4-:R-:W-:Y:S01]  /*767d0*/  PRMT R26, RZ, 0x7610, R26 ;  /* 0x00007610ff1a7816 */ /* 0x010fe2000000001a */
[----:B0-----:R-:W-:-:S05]  /*767e0*/  @!P6 IMAD.MOV.U32 R4, RZ, RZ, R91 ;  /* 0x000000ffff04e224 */ /* 0x001fca00078e005b */
[----:B---3--:R-:W3:Y:S04]  /*767f0*/  @!P6 LDG.E.U16 R26, desc[UR6][R4.64] ;  /* 0x00000006041ae981 */ /* 0x008ee8000c1e1500 */
[----:B--2---:R0:W-:Y:S04]  /*76800*/  STL [R1+0x1b8], R0 ;  /* 0x0001b80001007387 */ /* 0x0041e80000100800 */
[----:B0-----:R-:W2:Y:S01]  /*76810*/  LDL R0, [R1+0x31b0] ;  /* 0x0031b00001007983 */ /* 0x001ea20000100800 */
[----:B------:R-:W0:Y:S03]  /*76820*/  S2R R90, SR_TID.X ;  /* 0x00000000005a7919 */ /* 0x000e260000002100 */
[----:B---3--:R1:W-:Y:S04]  /*76830*/  STL [R1+0x1b4], R26 ;  /* 0x0001b41a01007387 */ /* 0x0083e80000100800 */
[----:B-1----:R-:W3:Y:S04]  /*76840*/  LDL.LU R26, [R1+0x78c8] ;  /* 0x0078c800011a7983 */ /* 0x002ee80000300800 */
[----:B------:R-:W4:Y:S04]  /*76850*/  LDL R4, [R1+0x31a4] ;  /* 0x0031a40001047983 */ /* 0x000f280000100800 */
[----:B------:R-:W4:Y:S01]  /*76860*/  LDL R5, [R1+0x31a8] ;  /* 0x0031a80001057983 */ /* 0x000f220000100800 */
[----:B0-----:R-:W-:-:S04]  /*76870*/  SHF.R.U32.HI R90, RZ, 0x6, R90 ;  /* 0x00000006ff5a7819 */ /* 0x001fc8000001165a */
[----:B------:R-:W-:-:S04]  /*76880*/  SGXT.U32 R90, R90, 0x1 ;  /* 0x000000015a5a781a */ /* 0x000fc80000000000 */
[----:B------:R-:W-:-:S04]  /*76890*/  LOP3.LUT R90, R90, 0x8, RZ, 0xfc, !PT ;  /* 0x000000085a5a7812 */ /* 0x000fc800078efcff */
[----:B------:R-:W-:Y:S02]  /*768a0*/  ISETP.GE.AND P4, PT, R90, R22, PT ;  /* 0x000000165a00720c */ /* 0x000fe40003f86270 */
[----:B------:R-:W-:Y:S01]  /*768b0*/  PRMT R2, RZ, 0x7610, R2 ;  /* 0x00007610ff027816 */ /* 0x000fe20000000002 */
[----:B------:R-:W0:Y:S02]  /*768c0*/  S2R R90, SR_TID.X ;  /* 0x00000000005a7919 */ /* 0x000e240000002100 */
[----:B0-----:R-:W-:-:S08]  /*768d0*/  SHF.R.U32.HI R90, RZ, 0x6, R90 ;  /* 0x00000006ff5a7819 */ /* 0x001fd0000001165a */
[----:B----4-:R-:W-:-:S04]  /*768e0*/  @!P4 LOP3.LUT R5, R5, R4, RZ, 0x3c, !PT ;  /* 0x000000040505c212 */ /* 0x010fc800078e3cff */
[----:B------:R-:W-:-:S04]  /*768f0*/  @!P4 LOP3.LUT R4, R5, R4, RZ, 0x3c, !PT ;  /* 0x000000040504c212 */ /* 0x000fc800078e3cff */
[----:B------:R-:W-:-:S05]  /*76900*/  @!P4 LOP3.LUT R5, R5, R4, RZ, 0x3c, !PT ;  /* 0x000000040505c212 */ /* 0x000fca00078e3cff */
[----:B------:R-:W4:Y:S01]  /*76910*/  @!P4 LDG.E.U16 R2, desc[UR6][R4.64] ;  /* 0x000000060402c981 */ /* 0x000f22000c1e1500 */
[----:B------:R-:W-:-:S04]  /*76920*/  SGXT.U32 R90, R90, 0x1 ;  /* 0x000000015a5a781a */ /* 0x000fc80000000000 */
[----:B------:R-:W-:-:S04]  /*76930*/  LOP3.LUT R90, R90, 0xa, RZ, 0xfc, !PT ;  /* 0x0000000a5a5a7812 */ /* 0x000fc800078efcff */
[----:B------:R-:W-:Y:S02]  /*76940*/  ISETP.GE.AND P3, PT, R90, R22, PT ;  /* 0x000000165a00720c */ /* 0x000fe40003f66270 */
[----:B------:R-:W0:Y:S02]  /*76950*/  S2R R90, SR_TID.X ;  /* 0x00000000005a7919 */ /* 0x000e240000002100 */
[----:B0-----:R-:W-:-:S04]  /*76960*/  SHF.R.U32.HI R90, RZ, 0x6, R90 ;  /* 0x00000006ff5a7819 */ /* 0x001fc8000001165a */
[----:B------:R-:W-:-:S04]  /*76970*/  SGXT.U32 R90, R90, 0x1 ;  /* 0x000000015a5a781a */ /* 0x000fc80000000000 */
[----:B------:R-:W-:-:S04]  /*76980*/  LOP3.LUT R90, R90, 0xc, RZ, 0xfc, !PT ;  /* 0x0000000c5a5a7812 */ /* 0x000fc800078efcff */
[----:B------:R-:W-:Y:S02]  /*76990*/  ISETP.GE.AND P6, PT, R90, R22, PT ;  /* 0x000000165a00720c */ /* 0x000fe40003fc6270 */
[----:B------:R-:W2:Y:S04]  /*769a0*/  LDL.LU R90, [R1+0x78c4] ;  /* 0x0078c400015a7983 */ /* 0x000ea80000300800 */
[----:B----4-:R0:W-:Y:S04]  /*769b0*/  STL [R1+0x1b0], R2 ;  /* 0x0001b00201007387 */ /* 0x0101e80000100800 */
[----:B0-----:R-:W4:Y:S04]  /*769c0*/  LDL.LU R2, [R1+0x78c0] ;  /* 0x0078c00001027983 */ /* 0x001f280000300800 */
[----:B------:R-:W3:Y:S04]  /*769d0*/  LDL R4, [R1+0x317c] ;  /* 0x00317c0001047983 */ /* 0x000ee80000100800 */
[----:B------:R-:W3:Y:S01]  /*769e0*/  LDL R5, [R1+0x31ac] ;  /* 0x0031ac0001057983 */ /* 0x000ee20000100800 */
[----:B--2---:R-:W-:-:S02]  /*769f0*/  PRMT R90, RZ, 0x7610, R90 ;  /* 0x00007610ff5a7816 */ /* 0x004fc4000000005a */
[----:B---3--:R-:W-:-:S04]  /*76a00*/  @!P3 LOP3.LUT R5, R5, R4, RZ, 0x3c, !PT ;  /* 0x000000040505b212 */ /* 0x008fc800078e3cff */
[----:B------:R-:W-:-:S04]  /*76a10*/  @!P3 LOP3.LUT R4, R5, R4, RZ, 0x3c, !PT ;  /* 0x000000040504b212 */ /* 0x000fc800078e3cff */
[----:B------:R-:W-:-:S05]  /*76a20*/  @!P3 LOP3.LUT R5, R5, R4, RZ, 0x3c, !PT ;  /* 0x000000040505b212 */ /* 0x000fca00078e3cff */
[----:B------:R0:W2:Y:S04]  /*76a30*/  @!P3 LDG.E.U16 R90, desc[UR6][R4.64] ;  /* 0x00000006045ab981 */ /* 0x0000a8000c1e1500 */
[----:B------:R-:W3:Y:S01]  /*76a40*/  LDL R5, [R1+0x3174] ;  /* 0x0031740001057983 */ /* 0x000ee20000100800 */
[----:B------:R-:W-:Y:S01]  /*76a50*/  PRMT R26, RZ, 0x7610, R26 ;  /* 0x00007610ff1a7816 */ /* 0x000fe2000000001a */
[----:B0-----:R-:W-:-:S05]  /*76a60*/  @!P6 IMAD.MOV.U32 R4, RZ, RZ, R0 ;  /* 0x000000ffff04e224 */ /* 0x001fca00078e0000 */
[----:B---3--:R-:W3:Y:S04]  /*76a70*/  @!P6 LDG.E.U16 R26, desc[UR6][R4.64] ;  /* 0x00000006041ae981 */ /* 0x008ee8000c1e1500 */
[----:B--2---:R0:W-:Y:S04]  /*76a80*/  STL [R1+0x1ac], R90 ;  /* 0x0001ac5a01007387 */ /* 0x0041e80000100800 */
[----:B0-----:R-:W2:Y:S01]  /*76a90*/  LDL R90, [R1+0x3178] ;  /* 0x00317800015a7983 */ /* 0x001ea20000100800 */
[----:B------:R-:W0:Y:S03]  /*76aa0*/  S2R R91, SR_TID.X ;  /* 0x00000000005b7919 */ /* 0x000e260000002100 */
[----:B---3--:R1:W-:Y:S04]  /*76ab0*/  STL [R1+0x1a8], R26 ;  /* 0x0001a81a01007387 */ /* 0x0083e80000100800 */
[----:B-1----:R-:W3:Y:S04]  /*76ac0*/  LDL.LU R26, [R1+0x78bc] ;  /* 0x0078bc00011a7983 */ /* 0x002ee80000300800 */
[----:B------:R-:W2:Y:S04]  /*76ad0*/  LDL R4, [R1+0x316c] ;  /* 0x00316c0001047983 */ /* 0x000ea80000100800 */
[----:B------:R-:W2:Y:S01]  /*76ae0*/  LDL R5, [R1+0x31b4] ;  /* 0x0031b40001057983 */ /* 0x000ea20000100800 */
[----:B0-----:R-:W-:-:S04]  /*76af0*/  SHF.R.U32.HI R91, RZ, 0x6, R91 ;  /* 0x00000006ff5b7819 */ /* 0x001fc8000001165b */
[----:B------:R-:W-:-:S04]  /*76b00*/  SGXT.U32 R91, R91, 0x1 ;  /* 0x000000015b5b781a */ /* 0x000fc80000000000 */
[----:B------:R-:W-:-:S04]  /*76b10*/  LOP3.LUT R91, R91, 0xe, RZ, 0xfc, !PT ;  /* 0x0000000e5b5b7812 */ /* 0x000fc800078efcff */
[----:B------:R-:W-:Y:S02]  /*76b20*/  ISETP.GE.AND P4, PT, R91, R22, PT ;  /* 0x000000165b00720c */ /* 0x000fe40003f86270 */
[----:B----4-:R-:W-:Y:S01]  /*76b30*/  PRMT R2, RZ, 0x7610, R2 ;  /* 0x00007610ff027816 */ /* 0x010fe20000000002 */
[----:B------:R-:W0:Y:S02]  /*76b40*/  S2R R91, SR_TID.X ;  /* 0x00000000005b7919 */ /* 0x000e240000002100 */
[----:B0-----:R-:W-:-:S08]  /*76b50*/  SHF.R.U32.HI R91, RZ, 0x6, R91 ;  /* 0x00000006ff5b7819 */ /* 0x001fd0000001165b */
[----:B--2---:R-:W-:-:S04]  /*76b60*/  @!P4 LOP3.LUT R5, R5, R4, RZ, 0x3c, !PT ;  /* 0x000000040505c212 */ /* 0x004fc800078e3cff */
[----:B------:R-:W-:-:S04]  /*76b70*/  @!P4 LOP3.LUT R4, R5, R4, RZ, 0x3c, !PT ;  /* 0x000000040504c212 */ /* 0x000fc800078e3cff */
[----:B------:R-:W-:-:S05]  /*76b80*/  @!P4 LOP3.LUT R5, R5, R4, RZ, 0x3c, !PT ;  /* 0x000000040505c212 */ /* 0x000fca00078e3cff */
[----:B------:R-:W2:Y:S01]  /*76b90*/  @!P4 LDG.E.U16 R2, desc[UR6][R4.64] ;  /* 0x000000060402c981 */ /* 0x000ea2000c1e1500 */
        /* <DEDUP_REMOVED lines=8> */
[----:B------:R-:W4:Y:S04]  /*76c20*/  LDL.LU R91, [R1+0x78b8] ;  /* 0x0078b800015b7983 */ /* 0x000f280000300800 */
[----:B--2---:R0:W-:Y:S04]  /*76c30*/  STL [R1+0x1a4], R2 ;  /* 0x0001a40201007387 */ /* 0x0041e80000100800 */
[----:B0-----:R-:W2:Y:S04]  /*76c40*/  LDL.LU R2, [R1+0x78b4] ;  /* 0x0078b40001027983 */ /* 0x001ea80000300800 */
[----:B------:R-:W2:Y:S04]  /*76c50*/  LDL R4, [R1+0x3164] ;  /* 0x0031640001047983 */ /* 0x000ea80000100800 */
[----:B------:R-:W2:Y:S01]  /*76c60*/  LDL R5, [R1+0x3180] ;  /* 0x0031800001057983 */ /* 0x000ea20000100800 */
[----:B----4-:R-:W-:-:S02]  /*76c70*/  PRMT R91, RZ, 0x7610, R91 ;  /* 0x00007610ff5b7816 */ /* 0x010fc4000000005b */
[----:B--2---:R-:W-:-:S04]  /*76c80*/  @!P3 LOP3.LUT R5, R5, R4, RZ, 0x3c, !PT ;  /* 0x000000040505b212 */ /* 0x004fc800078e3cff */
[----:B------:R-:W-:-:S04]  /*76c90*/  @!P3 LOP3.LUT R4, R5, R4, RZ, 0x3c, !PT ;  /* 0x000000040504b212 */ /* 0x000fc800078e3cff */
[----:B------:R-:W-:-:S05]  /*76ca0*/  @!P3 LOP3.LUT R5, R5, R4, RZ, 0x3c, !PT ;  /* 0x000000040505b212 */ /* 0x000fca00078e3cff */
[----:B------:R0:W2:Y:S04]  /*76cb0*/  @!P3 LDG.E.U16 R91, desc[UR6][R4.64] ;  /* 0x00000006045bb981 */ /* 0x0000a8000c1e1500 */
[----:B------:R-:W4:Y:S01]  /*76cc0*/  LDL R5, [R1+0x315c] ;  /* 0x00315c0001057983 */ /* 0x000f220000100800 */
[----:B---3--:R-:W-:Y:S01]  /*76cd0*/  PRMT R26, RZ, 0x7610, R26 ;  /* 0x00007610ff1a7816 */ /* 0x008fe2000000001a */
[----:B0-----:R-:W-:-:S05]  /*76ce0*/  @!P6 IMAD.MOV.U32 R4, RZ, RZ, R90 ;  /* 0x000000ffff04e224 */ /* 0x001fca00078e005a */
[----:B----4-:R-:W3:Y:S04]  /*76cf0*/  @!P6 LDG.E.U16 R26, desc[UR6][R4.64] ;  /* 0x00000006041ae981 */ /* 0x010ee8000c1e1500 */
        /* <DEDUP_REMOVED lines=757> */
[----:B----4-:R-:W-:Y:S01]  /*79c50*/  PRMT R2, RZ, 0x7610, R2 ;  /* 0x00007610ff027816 */ /* 0x010fe20000000002 */
[----:B0-----:R-:W-:Y:S01]  /*79c60*/  @!P6 IMAD.MOV.U32 R4, RZ, RZ, R26 ;  /* 0x000000ffff04e224 */ /* 0x001fe200078e001a */
[----:B------:R-:W0:Y:S01]  /*79c70*/  S2R R90, SR_TID.X ;  /* 0x00000000005a7919 */ /* 0x000e220000002100 */
[----:B--2---:R1:W-:Y:S04]  /*79c80*/  STL [R1+0xbc], R0 ;  /* 0x0000bc0001007387 */ /* 0x0043e80000100800 */
[----:B---3--:R2:W3:Y:S01]  /*79c90*/  @!P6 LDG.E.U16 R2, desc[UR6][R4.64] ;  /* 0x000000060402e981 */ /* 0x0084e2000c1e1500 */
[----:B0-----:R-:W-:-:S02]  /*79ca0*/  SHF.R.U32.HI R90, RZ, 0x6, R90 ;  /* 0x00000006ff5a7819 */ /* 0x001fc4000001165a */
[----:B------:R-:W-:Y:S01]  /*79cb0*/  PRMT R91, RZ, 0x7610, R91 ;  /* 0x00007610ff5b7816 */ /* 0x000fe2000000005b */
[----:B-1----:R-:W4:Y:S04]  /*79cc0*/  LDL R0, [R1+0x2f9c] ;  /* 0x002f9c0001007983 */ /* 0x002f280000100800 */
[----:B------:R-:W2:Y:S04]  /*79cd0*/  LDL R4, [R1+0x2f8c] ;  /* 0x002f8c0001047983 */ /* 0x000ea80000100800 */
[----:B------:R-:W2:Y:S01]  /*79ce0*/  LDL R5, [R1+0x2f94] ;  /* 0x002f940001057983 */ /* 0x000ea20000100800 */
[----:B------:R-:W-:-:S04]  /*79cf0*/  SGXT.U32 R90, R90, 0x1 ;  /* 0x000000015a5a781a */ /* 0x000fc80000000000 */
[----:B------:R-:W-:-:S04]  /*79d00*/  LOP3.LUT R90, R90, 0x86, RZ, 0xfc, !PT ;  /* 0x000000865a5a7812 */ /* 0x000fc800078efcff */
[----:B------:R-:W-:Y:S02]  /*79d10*/  ISETP.GE.AND P4, PT, R90, R22, PT ;  /* 0x000000165a00720c */ /* 0x000fe40003f86270 */
[----:B------:R-:W0:Y:S02]  /*79d20*/  S2R R90, SR_TID.X ;  /* 0x00000000005a7919 */ /* 0x000e240000002100 */
[----:B0-----:R-:W-:-:S04]  /*79d30*/  SHF.R.U32.HI R90, RZ, 0x6, R90 ;  /* 0x00000006ff5a7819 */ /* 0x001fc8000001165a */
[----:B------:R-:W-:-:S05]  /*79d40*/  SGXT.U32 R90, R90, 0x1 ;  /* 0x000000015a5a781a */ /* 0x000fca0000000000 */
[----:B--2---:R-:W-:-:S04]  /*79d50*/  @!P4 LOP3.LUT R5, R5, R4, RZ, 0x3c, !PT ;  /* 0x000000040505c212 */ /* 0x004fc800078e3cff */
[----:B------:R-:W-:-:S04]  /*79d60*/  @!P4 LOP3.LUT R4, R5, R4, RZ, 0x3c, !PT ;  /* 0x000000040504c212 */ /* 0x000fc800078e3cff */
[----:B------:R-:W-:-:S05]  /*79d70*/  @!P4 LOP3.LUT R5, R5, R4, RZ, 0x3c, !PT ;  /* 0x000000040505c212 */ /* 0x000fca00078e3cff */
[----:B------:R-:W2:Y:S01]  /*79d80*/  @!P4 LDG.E.U16 R91, desc[UR6][R4.64] ;  /* 0x00000006045bc981 */ /* 0x000ea2000c1e1500 */
[----:B------:R-:W-:-:S04]  /*79d90*/  LOP3.LUT R90, R90, 0x88, RZ, 0xfc, !PT ;  /* 0x000000885a5a7812 */ /* 0x000fc800078efcff */
[----:B------:R-:W-:Y:S02]  /*79da0*/  ISETP.GE.AND P3, PT, R90, R22, PT ;  /* 0x000000165a00720c */ /* 0x000fe40003f66270 */
[----:B------:R-:W0:Y:S01]  /*79db0*/  S2R R90, SR_TID.X ;  /* 0x00000000005a7919 */ /* 0x000e220000002100 */
[----:B---3--:R-:W-:Y:S01]  /*79dc0*/  STL [R1+0x7538], R2 ;  /* 0x0075380201007387 */ /* 0x008fe20000100800 */
[----:B0-----:R-:W-:-:S04]  /*79dd0*/  SHF.R.U32.HI R26, RZ, 0x6, R90 ;  /* 0x00000006ff1a7819 */ /* 0x001fc8000001165a */
[----:B------:R-:W-:Y:S02]  /*79de0*/  SGXT.U32 R26, R26, 0x1 ;  /* 0x000000011a1a781a */ /* 0x000fe40000000000 */
[----:B------:R-:W-:Y:S02]  /*79df0*/  SHF.R.U32.HI R90, RZ, 0x6, R90 ;  /* 0x00000006ff5a7819 */ /* 0x000fe4000001165a */
[----:B------:R-:W-:Y:S02]  /*79e00*/  LOP3.LUT R26, R26, 0x8a, RZ, 0xfc, !PT ;  /* 0x0000008a1a1a7812 */ /* 0x000fe400078efcff */
[----:B------:R-:W-:Y:S02]  /*79e10*/  SGXT.U32 R90, R90, 0x1 ;  /* 0x000000015a5a781a */ /* 0x000fe40000000000 */
[----:B------:R-:W-:Y:S02]  /*79e20*/  ISETP.GE.AND P6, PT, R26, R22, PT ;  /* 0x000000161a00720c */ /* 0x000fe40003fc6270 */
[----:B------:R-:W3:Y:S01]  /*79e30*/  LDL.LU R26, [R1+0x77cc] ;  /* 0x0077cc00011a7983 */ /* 0x000ee20000300800 */
[----:B------:R-:W-:-:S03]  /*79e40*/  LOP3.LUT R90, R90, 0x8c, RZ, 0xfc, !PT ;  /* 0x0000008c5a5a7812 */ /* 0x000fc600078efcff */
[----:B------:R-:W3:Y:S04]  /*79e50*/  LDL R4, [R1+0x2f88] ;  /* 0x002f880001047983 */ /* 0x000ee80000100800 */
[----:B------:R-:W3:Y:S01]  /*79e60*/  LDL R5, [R1+0x2f98] ;  /* 0x002f980001057983 */ /* 0x000ee20000100800 */
[----:B------:R-:W-:-:S03]  /*79e70*/  ISETP.GE.AND P4, PT, R90, R22, PT ;  /* 0x000000165a00720c */ /* 0x000fc60003f86270 */
[----:B--2---:R-:W-:Y:S04]  /*79e80*/  STL [R1+0xb4], R91 ;  /* 0x0000b45b01007387 */ /* 0x004fe80000100800 */
[----:B------:R-:W2:Y:S01]  /*79e90*/  LDL.LU R90, [R1+0x77c8] ;  /* 0x0077c800015a7983 */ /* 0x000ea20000300800 */
[----:B---3--:R-:W-:-:S04]  /*79ea0*/  @!P3 LOP3.LUT R5, R5, R4, RZ, 0x3c, !PT ;  /* 0x000000040505b212 */ /* 0x008fc800078e3cff */
[----:B------:R-:W-:-:S04]  /*79eb0*/  @!P3 LOP3.LUT R4, R5, R4, RZ, 0x3c, !PT ;  /* 0x000000040504b212 */ /* 0x000fc800078e3cff */
[----:B------:R-:W-:Y:S02]  /*79ec0*/  @!P3 LOP3.LUT R5, R5, R4, RZ, 0x3c, !PT ;  /* 0x000000040505b212 */ /* 0x000fe400078e3cff */
[----:B--2---:R-:W-:-:S06]  /*79ed0*/  PRMT R90, RZ, 0x7610, R90 ;  /* 0x00007610ff5a7816 */ /* 0x004fcc000000005a */
[----:B------:R-:W2:Y:S01]  /*79ee0*/  @!P3 LDG.E.U16 R90, desc[UR6][R4.64] ;  /* 0x00000006045ab981 */ /* 0x000ea2000c1e1500 */
[----:B------:R-:W-:-:S03]  /*79ef0*/  PRMT R26, RZ, 0x7610, R26 ;  /* 0x00007610ff1a7816 */ /* 0x000fc6000000001a */
[----:B--2---:R0:W-:Y:S04]  /*79f00*/  STL [R1+0xb0], R90 ;  /* 0x0000b05a01007387 */ /* 0x0041e80000100800 */
[----:B0-----:R-:W2:Y:S04]  /*79f10*/  LDL.LU R90, [R1+0x77c4] ;  /* 0x0077c400015a7983 */ /* 0x001ea80000300800 */
[----:B------:R-:W3:Y:S01]  /*79f20*/  LDL R5, [R1+0x2f78] ;  /* 0x002f780001057983 */ /* 0x000ee20000100800 */
[----:B----4-:R-:W-:-:S05]  /*79f30*/  @!P6 IMAD.MOV.U32 R4, RZ, RZ, R0 ;  /* 0x000000ffff04e224 */ /* 0x010fca00078e0000 */
[----:B---3--:R-:W3:Y:S04]  /*79f40*/  @!P6 LDG.E.U16 R26, desc[UR6][R4.64] ;  /* 0x00000006041ae981 */ /* 0x008ee8000c1e1500 */
[----:B---3--:R0:W-:Y:S04]  /*79f50*/  STL [R1+0xac], R26 ;  /* 0x0000ac1a01007387 */ /* 0x0081e80000100800 */
[----:B0-----:R-:W3:Y:S04]  /*79f60*/  LDL.LU R26, [R1+0x77c0] ;  /* 0x0077c000011a7983 */ /* 0x001ee80000300800 */
[----:B------:R-:W4:Y:S04]  /*79f70*/  LDL R4, [R1+0x2f74] ;  /* 0x002f740001047983 */ /* 0x000f280000100800 */
[----:B------:R-:W4:Y:S01]  /*79f80*/  LDL R5, [R1+0x2f7c] ;  /* 0x002f7c0001057983 */ /* 0x000f220000100800 */
[----:B--2---:R-:W-:Y:S01]  /*79f90*/  PRMT R90, RZ, 0x7610, R90 ;  /* 0x00007610ff5a7816 */ /* 0x004fe2000000005a */
[----:B------:R-:W0:Y:S02]  /*79fa0*/  S2R R91, SR_TID.X ;  /* 0x00000000005b7919 */ /* 0x000e240000002100 */
[----:B0-----:R-:W-:-:S04]  /*79fb0*/  SHF.R.U32.HI R91, RZ, 0x6, R91 ;  /* 0x00000006ff5b7819 */ /* 0x001fc8000001165b */
[----:B------:R-:W-:Y:S02]  /*79fc0*/  SGXT.U32 R91, R91, 0x1 ;  /* 0x000000015b5b781a */ /* 0x000fe40000000000 */
[----:B----4-:R-:W-:-:S04]  /*79fd0*/  @!P4 LOP3.LUT R5, R5, R4, RZ, 0x3c, !PT ;  /* 0x000000040505c212 */ /* 0x010fc800078e3cff */
[----:B------:R-:W-:-:S04]  /*79fe0*/  @!P4 LOP3.LUT R4, R5, R4, RZ, 0x3c, !PT ;  /* 0x000000040504c212 */ /* 0x000fc800078e3cff */
[----:B------:R-:W-:-:S05]  /*79ff0*/  @!P4 LOP3.LUT R5, R5, R4, RZ, 0x3c, !PT ;  /* 0x000000040505c212 */ /* 0x000fca00078e3cff */
[----:B------:R-:W2:Y:S01]  /*7a000*/  @!P4 LDG.E.U16 R90, desc[UR6][R4.64] ;  /* 0x00000006045ac981 */ /* 0x000ea2000c1e1500 */
        /* <DEDUP_REMOVED lines=10> */
[----:B------:R-:W3:Y:S04]  /*7a0b0*/  LDL R4, [R1+0x2f70] ;  /* 0x002f700001047983 */ /* 0x000ee80000100800 */
[----:B------:R-:W3:Y:S01]  /*7a0c0*/  LDL R5, [R1+0x2f80] ;  /* 0x002f800001057983 */ /* 0x000ee20000100800 */
[----:B--2---:R-:W-:-:S02]  /*7a0d0*/  PRMT R90, RZ, 0x7610, R90 ;  /* 0x00007610ff5a7816 */ /* 0x004fc4000000005a */
[----:B---3--:R-:W-:-:S04]  /*7a0e0*/  @!P3 LOP3.LUT R5, R5, R4, RZ, 0x3c, !PT ;  /* 0x000000040505b212 */ /* 0x008fc800078e3cff */
[----:B------:R-:W-:-:S04]  /*7a0f0*/  @!P3 LOP3.LUT R4, R5, R4, RZ, 0x3c, !PT ;  /* 0x000000040504b212 */ /* 0x000fc800078e3cff */
[----:B------:R-:W-:-:S05]  /*7a100*/  @!P3 LOP3.LUT R5, R5, R4, RZ, 0x3c, !PT ;  /* 0x000000040505b212 */ /* 0x000fca00078e3cff */
[----:B------:R-:W2:Y:S04]  /*7a110*/  @!P3 LDG.E.U16 R90, desc[UR6][R4.64] ;  /* 0x00000006045ab981 */ /* 0x000ea8000c1e1500 */
[----:B--2---:R0:W-:Y:S04]  /*7a120*/  STL [R1+0xa4], R90 ;  /* 0x0000a45a01007387 */ /* 0x0041e80000100800 */
[----:B0-----:R-:W2:Y:S04]  /*7a130*/  LDL.LU R90, [R1+0x77b4] ;  /* 0x0077b400015a7983 */ /* 0x001ea80000300800 */
[----:B------:R-:W3:Y:S04]  /*7a140*/  LDL R4, [R1+0x2f60] ;  /* 0x002f600001047983 */ /* 0x000ee80000100800 */
[----:B------:R-:W3:Y:S01]  /*7a150*/  LDL R5, [R1+0x2f84] ;  /* 0x002f840001057983 */ /* 0x000ee20000100800 */
[----:B----4-:R-:W-:-:S02]  /*7a160*/  PRMT R91, RZ, 0x7610, R91 ;  /* 0x00007610ff5b7816 */ /* 0x010fc4000000005b */
[----:B---3--:R-:W-:-:S04]  /*7a170*/  @!P6 LOP3.LUT R5, R5, R4, RZ, 0x3c, !PT ;  /* 0x000000040505e212 */ /* 0x008fc800078e3cff */
[----:B------:R-:W-:-:S04]  /*7a180*/  @!P6 LOP3.LUT R4, R5, R4, RZ, 0x3c, !PT ;  /* 0x000000040504e212 */ /* 0x000fc800078e3cff */
[----:B------:R-:W-:-:S05]  /*7a190*/  @!P6 LOP3.LUT R5, R5, R4, RZ, 0x3c, !PT ;  /* 0x000000040505e212 */ /* 0x000fca00078e3cff */
[----:B------:R-:W3:Y:S01]  /*7a1a0*/  @!P6 LDG.E.U16 R91, desc[UR6][R4.64] ;  /* 0x00000006045be981 */ /* 0x000ee2000c1e1500 */
[----:B------:R-:W0:Y:S03]  /*7a1b0*/  S2R R0, SR_TID.X ;  /* 0x0000000000007919 */ /* 0x000e260000002100 */
[----:B---3--:R1:W-:Y:S04]  /*7a1c0*/  STL [R1+0xa0], R91 ;  /* 0x0000a05b01007387 */ /* 0x0083e80000100800 */
[----:B------:R-:W3:Y:S04]  /*7a1d0*/  LDL R4, [R1+0x2f5c] ;  /* 0x002f5c0001047983 */ /* 0x000ee80000100800 */
[----:B------:R-:W3:Y:S01]  /*7a1e0*/  LDL R5, [R1+0x2f64] ;  /* 0x002f640001057983 */ /* 0x000ee20000100800 */
[----:B0-----:R-:W-:-:S04]  /*7a1f0*/  SHF.R.U32.HI R0, RZ, 0x6, R0 ;  /* 0x00000006ff007819 */ /* 0x001fc80000011600 */
[----:B------:R-:W-:-:S04]  /*7a200*/  SGXT.U32 R0, R0, 0x1 ;  /* 0x000000010000781a */ /* 0x000fc80000000000 */
[----:B------:R-:W-:-:S04]  /*7a210*/  LOP3.LUT R0, R0, 0x92, RZ, 0xfc, !PT ;  /* 0x0000009200007812 */ /* 0x000fc800078efcff */
[----:B------:R-:W-:Y:S02]  /*7a220*/  ISETP.GE.AND P4, PT, R0, R22, PT ;  /* 0x000000160000720c */ /* 0x000fe40003f86270 */
[----:B--2---:R-:W-:Y:S01]  /*7a230*/  PRMT R90, RZ, 0x7610, R90 ;  /* 0x00007610ff5a7816 */ /* 0x004fe2000000005a */
[----:B------:R-:W0:Y:S02]  /*7a240*/  S2R R0, SR_TID.X ;  /* 0x0000000000007919 */ /* 0x000e240000002100 */
[----:B0-----:R-:W-:-:S08]  /*7a250*/  SHF.R.U32.HI R0, RZ, 0x6, R0 ;  /* 0x00000006ff007819 */ /* 0x001fd00000011600 */
[----:B---3--:R-:W-:-:S04]  /*7a260*/  @!P4 LOP3.LUT R5, R5, R4, RZ, 0x3c, !PT ;  /* 0x000000040505c212 */ /* 0x008fc800078e3cff */
[----:B------:R-:W-:-:S04]  /*7a270*/  @!P4 LOP3.LUT R4, R5, R4, RZ, 0x3c, !PT ;  /* 0x000000040504c212 */ /* 0x000fc800078e3cff */
[----:B------:R-:W-:-:S05]  /*7a280*/  @!P4 LOP3.LUT R5, R5, R4, RZ, 0x3c, !PT ;  /* 0x000000040505c212 */ /* 0x000fca00078e3cff */
[----:B------:R-:W2:Y:S01]  /*7a290*/  @!P4 LDG.E.U16 R90, desc[UR6][R4.64] ;  /* 0x00000006045ac981 */ /* 0x000ea2000c1e1500 */
[----:B------:R-:W-:-:S04]  /*7a2a0*/  SGXT.U32 R0, R0, 0x1 ;  /* 0x000000010000781a */ /* 0x000fc80000000000 */
[----:B------:R-:W-:-:S04]  /*7a2b0*/  LOP3.LUT R0, R0, 0x94, RZ, 0xfc, !PT ;  /* 0x0000009400007812 */ /* 0x000fc800078efcff */
[----:B------:R-:W-:Y:S02]  /*7a2c0*/  ISETP.GE.AND P3, PT, R0, R22, PT ;  /* 0x000000160000720c */ /* 0x000fe40003f66270 */
[----:B------:R-:W1:Y:S02]  /*7a2d0*/  S2R R0, SR_TID.X ;  /* 0x0000000000007919 */ /* 0x000e640000002100 */
[----:B-1----:R-:W-:-:S04]  /*7a2e0*/  SHF.R.U32.HI R91, RZ, 0x6, R0 ;  /* 0x00000006ff5b7819 */ /* 0x002fc80000011600 */
[----:B------:R-:W-:-:S04]  /*7a2f0*/  SGXT.U32 R91, R91, 0x1 ;  /* 0x000000015b5b781a */ /* 0x000fc80000000000 */
[----:B------:R-:W-:-:S04]  /*7a300*/  LOP3.LUT R91, R91, 0x96, RZ, 0xfc, !PT ;  /* 0x000000965b5b7812 */ /* 0x000fc800078efcff */
[----:B------:R-:W-:Y:S02]  /*7a310*/  ISETP.GE.AND P6, PT, R91, R22, PT ;  /* 0x000000165b00720c */ /* 0x000fe40003fc6270 */
[----:B------:R-:W3:Y:S04]  /*7a320*/  LDL.LU R91, [R1+0x77b0] ;  /* 0x0077b000015b7983 */ /* 0x000ee80000300800 */
[----:B--2---:R0:W-:Y:S04]  /*7a330*/  STL [R1+0x9c], R90 ;  /* 0x00009c5a01007387 */ /* 0x0041e80000100800 */
[----:B------:R-:W2:Y:S04]  /*7a340*/  LDL R4, [R1+0x2f58] ;  /* 0x002f580001047983 */ /* 0x000ea80000100800 */
[----:B------:R-:W2:Y:S01]  /*7a350*/  LDL R5, [R1+0x2f68] ;  /* 0x002f680001057983 */ /* 0x000ea20000100800 */
[----:B---3--:R-:W-:-:S02]  /*7a360*/  PRMT R91, RZ, 0x7610, R91 ;  /* 0x00007610ff5b7816 */ /* 0x008fc4000000005b */
[----:B--2---:R-:W-:-:S04]  /*7a370*/  @!P3 LOP3.LUT R5, R5, R4, RZ, 0x3c, !PT ;  /* 0x000000040505b212 */ /* 0x004fc800078e3cff */
[----:B------:R-:W-:-:S04]  /*7a380*/  @!P3 LOP3.LUT R4, R5, R4, RZ, 0x3c, !PT ;  /* 0x000000040504b212 */ /* 0x000fc800078e3cff */
[----:B------:R-:W-:-:S05]  /*7a390*/  @!P3 LOP3.LUT R5, R5, R4, RZ, 0x3c, !PT ;  /* 0x000000040505b212 */ /* 0x000fca00078e3cff */
[----:B------:R-:W2:Y:S01]  /*7a3a0*/  @!P3 LDG.E.U16 R91, desc[UR6][R4.64] ;  /* 0x00000006045bb981 */ /* 0x000ea2000c1e1500 */
[----:B0-----:R-:W-:-:S03]  /*7a3b0*/  SHF.R.U32.HI R90, RZ, 0x6, R0 ;  /* 0x00000006ff5a7819 */ /* 0x001fc60000011600 */
[----:B------:R-:W3:Y:S04]  /*7a3c0*/  LDL R0, [R1+0x2f50] ;  /* 0x002f500001007983 */ /* 0x000ee80000100800 */
[----:B--2---:R0:W-:Y:S04]  /*7a3d0*/  STL [R1+0x98], R91 ;  /* 0x0000985b01007387 */ /* 0x0041e80000100800 */
[----:B0-----:R-:W2:Y:S04]  /*7a3e0*/  LDL.LU R91, [R1+0x77ac] ;  /* 0x0077ac00015b7983 */ /* 0x001ea80000300800 */
[----:B------:R-:W4:Y:S04]  /*7a3f0*/  LDL R4, [R1+0x2f48] ;  /* 0x002f480001047983 */ /* 0x000f280000100800 */
[----:B------:R-:W4:Y:S01]  /*7a400*/  LDL R5, [R1+0x2f6c] ;  /* 0x002f6c0001057983 */ /* 0x000f220000100800 */
[----:B------:R-:W-:-:S02]  /*7a410*/  PRMT R26, RZ, 0x7610, R26 ;  /* 0x00007610ff1a7816 */ /* 0x000fc4000000001a */
[----:B----4-:R-:W-:-:S04]  /*7a420*/  @!P6 LOP3.LUT R5, R5, R4, RZ, 0x3c, !PT ;  /* 0x000000040505e212 */ /* 0x010fc800078e3cff */
[----:B------:R-:W-:-:S04]  /*7a430*/  @!P6 LOP3.LUT R4, R5, R4, RZ, 0x3c, !PT ;  /* 0x000000040504e212 */ /* 0x000fc800078e3cff */
[----:B------:R-:W-:-:S05]  /*7a440*/  @!P6 LOP3.LUT R5, R5, R4, RZ, 0x3c, !PT ;  /* 0x000000040505e212 */ /* 0x000fca00078e3cff */
[----:B------:R-:W4:Y:S01]  /*7a450*/  @!P6 LDG.E.U16 R26, desc[UR6][R4.64] ;  /* 0x00000006041ae981 */ /* 0x000f22000c1e1500 */
[----:B------:R-:W-:-:S04]  /*7a460*/  SGXT.U32 R90, R90, 0x1 ;  /* 0x000000015a5a781a */ /* 0x000fc80000000000 */
[----:B------:R-:W-:-:S04]  /*7a470*/  LOP3.LUT R90, R90, 0x98, RZ, 0xfc, !PT ;  /* 0x000000985a5a7812 */ /* 0x000fc800078efcff */
[----:B------:R-:W-:Y:S01]  /*7a480*/  ISETP.GE.AND P4, PT, R90, R22, PT ;  /* 0x000000165a00720c */ /* 0x000fe20003f86270 */
[----:B----4-:R0:W-:Y:S04]  /*7a490*/  STL [R1+0x94], R26 ;  /* 0x0000941a01007387 */ /* 0x0101e80000100800 */
[----:B------:R-:W4:Y:S04]  /*7a4a0*/  LDL R4, [R1+0x2f44] ;  /* 0x002f440001047983 */ /* 0x000f280000100800 */
[----:B------:R-:W4:Y:S01]  /*7a4b0*/  LDL R5, [R1+0x2f4c] ;  /* 0x002f4c0001057983 */ /* 0x000f220000100800 */
[----:B--2---:R-:W-:Y:S01]  /*7a4c0*/  PRMT R91, RZ, 0x7610, R91 ;  /* 0x00007610ff5b7816 */ /* 0x004fe2000000005b */
[----:B------:R-:W1:Y:S02]  /*7a4d0*/  S2R R90, SR_TID.X ;  /* 0x00000000005a7919 */ /* 0x000e640000002100 */
[----:B-1----:R-:W-:-:S04]  /*7a4e0*/  SHF.R.U32.HI R90, RZ, 0x6, R90 ;  /* 0x00000006ff5a7819 */ /* 0x002fc8000001165a */
        /* <DEDUP_REMOVED lines=15> */
[----:B------:R-:W4:Y:S01]  /*7a5e0*/  LDL R5, [R1+0x2f40] ;  /* 0x002f400001057983 */ /* 0x000f220000100800 */
[----:B---3--:R-:W-:-:S03]  /*7a5f0*/  @!P3 IMAD.MOV.U32 R4, RZ, RZ, R0 ;  /* 0x000000ffff04b224 */ /* 0x008fc600078e0000 */
[----:B------:R-:W3:Y:S01]  /*7a600*/  LDL R0, [R1+0x2f3c] ;  /* 0x002f3c0001007983 */ /* 0x000ee20000100800 */
[----:B--2---:R-:W-:-:S06]  /*7a610*/  PRMT R91, RZ, 0x7610, R91 ;  /* 0x00007610ff5b7816 */ /* 0x004fcc000000005b */
[----:B----4-:R-:W2:Y:S04]  /*7a620*/  @!P3 LDG.E.U16 R91, desc[UR6][R4.64] ;  /* 0x00000006045bb981 */ /* 0x010ea8000c1e1500 */
        /* <DEDUP_REMOVED lines=9> */
[----:B------:R-:W-:-:S04]  /*7a6c0*/  SHF.R.U32.HI R90, RZ, 0x6, R90 ;  /* 0x00000006ff5a7819 */ /* 0x000fc8000001165a */
[----:B------:R-:W-:-:S04]  /*7a6d0*/  SGXT.U32 R90, R90, 0x1 ;  /* 0x000000015a5a781a */ /* 0x000fc80000000000 */
[----:B------:R-:W-:Y:S01]  /*7a6e0*/  LOP3.LUT R90, R90, 0x9e, RZ, 0xfc, !PT ;  /* 0x0000009e5a5a7812 */ /* 0x000fe200078efcff */
[----:B----4-:R0:W-:Y:S04]  /*7a6f0*/  STL [R1+0x88], R26 ;  /* 0x0000881a01007387 */ /* 0x0101e80000100800 */
[----:B------:R-:W4:Y:S04]  /*7a700*/  LDL R4, [R1+0x2f2c] ;  /* 0x002f2c0001047983 */ /* 0x000f280000100800 */
[----:B------:R-:W4:Y:S01]  /*7a710*/  LDL R5, [R1+0x2f34] ;  /* 0x002f340001057983 */ /* 0x000f220000100800 */
[----:B------:R-:W-:-:S02]  /*7a720*/  ISETP.GE.AND P4, PT, R90, R22, PT ;  /* 0x000000165a00720c */ /* 0x000fc40003f86270 */
[----:B--2---:R-:W-:Y:S01]  /*7a730*/  PRMT R91, RZ, 0x7610, R91 ;  /* 0x00007610ff5b7816 */ /* 0x004fe2000000005b */
[----:B------:R-:W1:Y:S02]  /*7a740*/  S2R R90, SR_TID.X ;  /* 0x00000000005a7919 */ /* 0x000e640000002100 */
[----:B-1----:R-:W-:-:S04]  /*7a750*/  SHF.R.U32.HI R90, RZ, 0x6, R90 ;  /* 0x00000006ff5a7819 */ /* 0x002fc8000001165a */
[----:B------:R-:W-:-:S04]  /*7a760*/  SGXT.U32 R90, R90, 0x1 ;  /* 0x000000015a5a781a */ /* 0x000fc80000000000 */
        /* <DEDUP_REMOVED lines=13> */
[----:B------:R-:W2:Y:S04]  /*7a840*/  LDL R4, [R1+0x2f28] ;  /* 0x002f280001047983 */ /* 0x000ea80000100800 */
[----:B------:R-:W2:Y:S01]  /*7a850*/  LDL R5, [R1+0x2f38] ;  /* 0x002f380001057983 */ /* 0x000ea20000100800 */
[----:B0-----:R-:W-:-:S04]  /*7a860*/  SHF.R.U32.HI R91, RZ, 0x6, R90 ;  /* 0x00000006ff5b7819 */ /* 0x001fc8000001165a */
[----:B------:R-:W-:-:S04]  /*7a870*/  SGXT.U32 R91, R91, 0x1 ;  /* 0x000000015b5b781a */ /* 0x000fc80000000000 */
[----:B------:R-:W-:-:S04]  /*7a880*/  LOP3.LUT R91, R91, 0xa4, RZ, 0xfc, !PT ;  /* 0x000000a45b5b7812 */ /* 0x000fc800078efcff */
[----:B------:R-:W-:Y:S02]  /*7a890*/  ISETP.GE.AND P4, PT, R91, R22, PT ;  /* 0x000000165b00720c */ /* 0x000fe40003f86270 */
[----:B------:R-:W3:Y:S01]  /*7a8a0*/  LDL.LU R91, [R1+0x7798] ;  /* 0x00779800015b7983 */ /* 0x000ee20000300800 */
[----:B--2---:R-:W-:-:S04]  /*7a8b0*/  @!P3 LOP3.LUT R5, R5, R4, RZ, 0x3c, !PT ;  /* 0x000000040505b212 */ /* 0x004fc800078e3cff */
[----:B------:R-:W-:-:S04]  /*7a8c0*/  @!P3 LOP3.LUT R4, R5, R4, RZ, 0x3c, !PT ;  /* 0x000000040504b212 */ /* 0x000fc800078e3cff */
[----:B------:R-:W-:Y:S02]  /*7a8d0*/  @!P3 LOP3.LUT R5, R5, R4, RZ, 0x3c, !PT ;  /* 0x000000040505b212 */ /* 0x000fe400078e3cff */
[----:B---3--:R-:W-:-:S06]  /*7a8e0*/  PRMT R91, RZ, 0x7610, R91 ;  /* 0x00007610ff5b7816 */ /* 0x008fcc000000005b */
[----:B------:R-:W2:Y:S01]  /*7a8f0*/  @!P3 LDG.E.U16 R91, desc[UR6][R4.64] ;  /* 0x00000006045bb981 */ /* 0x000ea2000c1e1500 */
[----:B----4-:R-:W-:-:S03]  /*7a900*/  PRMT R26, RZ, 0x7610, R26 ;  /* 0x00007610ff1a7816 */ /* 0x010fc6000000001a */
[----:B--2---:R0:W-:Y:S04]  /*7a910*/  STL [R1+0x80], R91 ;  /* 0x0000805b01007387 */ /* 0x0041e80000100800 */
[----:B0-----:R-:W2:Y:S04]  /*7a920*/  LDL.LU R91, [R1+0x7794] ;  /* 0x00779400015b7983 */ /* 0x001ea80000300800 */
[----:B------:R-:W3:Y:S01]  /*7a930*/  LDL R5, [R1+0x2f18] ;  /* 0x002f180001057983 */ /* 0x000ee20000100800 */
[----:B------:R-:W-:-:S05]  /*7a940*/  @!P6 IMAD.MOV.U32 R4, RZ, RZ, R0 ;  /* 0x000000ffff04e224 */ /* 0x000fca00078e0000 */
[----:B---3--:R-:W3:Y:S01]  /*7a950*/  @!P6 LDG.E.U16 R26, desc[UR6][R4.64] ;  /* 0x00000006041ae981 */ /* 0x008ee2000c1e1500 */
[----:B------:R-:W-:-:S04]  /*7a960*/  SHF.R.U32.HI R90, RZ, 0x6, R90 ;  /* 0x00000006ff5a7819 */ /* 0x000fc8000001165a */
[----:B------:R-:W-:-:S04]  /*7a970*/  SGXT.U32 R90, R90, 0x1 ;  /* 0x000000015a5a781a */ /* 0x000fc80000000000 */
[----:B------:R-:W-:-:S04]  /*7a980*/  LOP3.LUT R90, R90, 0xa6, RZ, 0xfc, !PT ;  /* 0x000000a65a5a7812 */ /* 0x000fc800078efcff */
[----:B------:R-:W-:Y:S02]  /*7a990*/  ISETP.GE.AND P3, PT, R90, R22, PT ;  /* 0x000000165a00720c */ /* 0x000fe40003f66270 */
[----:B------:R-:W0:Y:S01]  /*7a9a0*/  S2R R90, SR_TID.X ;  /* 0x00000000005a7919 */ /* 0x000e220000002100 */
[----:B---3--:R1:W-:Y:S04]  /*7a9b0*/  STL [R1+0x7c], R26 ;  /* 0x00007c1a01007387 */ /* 0x0083e80000100800 */
[----:B-1----:R-:W3:Y:S04]  /*7a9c0*/  LDL.LU R26, [R1+0x7790] ;  /* 0x00779000011a7983 */ /* 0x002ee80000300800 */
[----:B------:R-:W4:Y:S04]  /*7a9d0*/  LDL R4, [R1+0x2f14] ;  /* 0x002f140001047983 */ /* 0x000f280000100800 */
[----:B------:R-:W4:Y:S01]  /*7a9e0*/  LDL R5, [R1+0x2f1c] ;  /* 0x002f1c0001057983 */ /* 0x000f220000100800 */
[----:B0-----:R-:W-:-:S04]  /*7a9f0*/  SHF.R.U32.HI R90, RZ, 0x6, R90 ;  /* 0x00000006ff5a7819 */ /* 0x001fc8000001165a */
[----:B------:R-:W-:Y:S02]  /*7aa00*/  SGXT.U32 R90, R90, 0x1 ;  /* 0x000000015a5a781a */ /* 0x000fe40000000000 */
[----:B--2---:R-:W-:Y:S02]  /*7aa10*/  PRMT R91, RZ, 0x7610, R91 ;  /* 0x00007610ff5b7816 */ /* 0x004fe4000000005b */
[----:B------:R-:W-:-:S04]  /*7aa20*/  LOP3.LUT R90, R90, 0xa8, RZ, 0xfc, !PT ;  /* 0x000000a85a5a7812 */ /* 0x000fc800078efcff */
[----:B------:R-:W-:Y:S02]  /*7aa30*/  ISETP.GE.AND P6, PT, R90, R22, PT ;  /* 0x000000165a00720c */ /* 0x000fe40003fc6270 */
[----:B------:R-:W2:Y:S01]  /*7aa40*/  LDL.LU R90, [R1+0x778c] ;  /* 0x00778c00015a7983 */ /* 0x000ea20000300800 */
[----:B----4-:R-:W-:-:S04]  /*7aa50*/  @!P4 LOP3.LUT R5, R5, R4, RZ, 0x3c, !PT ;  /* 0x000000040505c212 */ /* 0x010fc800078e3cff */
[----:B------:R-:W-:-:S04]  /*7aa60*/  @!P4 LOP3.LUT R4, R5, R4, RZ, 0x3c, !PT ;  /* 0x000000040504c212 */ /* 0x000fc800078e3cff */
[----:B------:R-:W-:-:S05]  /*7aa70*/  @!P4 LOP3.LUT R5, R5, R4, RZ, 0x3c, !PT ;  /* 0x000000040505c212 */ /* 0x000fca00078e3cff */
[----:B------:R-:W4:Y:S04]  /*7aa80*/  @!P4 LDG.E.U16 R91, desc[UR6][R4.64] ;  /* 0x00000006045bc981 */ /* 0x000f28000c1e1500 */
[----:B------:R-:W2:Y:S04]  /*7aa90*/  LDL R4, [R1+0x2f10] ;  /* 0x002f100001047983 */ /* 0x000ea80000100800 */
[----:B------:R-:W2:Y:S01]  /*7aaa0*/  LDL R5, [R1+0x2f20] ;  /* 0x002f200001057983 */ /* 0x000ea20000100800 */
[----:B---3--:R-:W-:Y:S01]  /*7aab0*/  PRMT R26, RZ, 0x7610, R26 ;  /* 0x00007610ff1a7816 */ /* 0x008fe2000000001a */
[----:B------:R-:W0:Y:S02]  /*7aac0*/  S2R R0, SR_TID.X ;  /* 0x0000000000007919 */ /* 0x000e240000002100 */
[----:B----4-:R1:W-:Y:S01]  /*7aad0*/  STL [R1+0x78], R91 ;  /* 0x0000785b01007387 */ /* 0x0103e20000100800 */
[----:B--2---:R-:W-:-:S03]  /*7aae0*/  @!P3 LOP3.LUT R5, R5, R4, RZ, 0x3c, !PT ;  /* 0x000000040505b212 */ /* 0x004fc600078e3cff */
[----:B-1----:R-:W2:Y:S01]  /*7aaf0*/  LDL R91, [R1+0x2f08] ;  /* 0x002f0800015b7983 */ /* 0x002ea20000100800 */
[----:B------:R-:W-:-:S04]  /*7ab00*/  @!P3 LOP3.LUT R4, R5, R4, RZ, 0x3c, !PT ;  /* 0x000000040504b212 */ /* 0x000fc800078e3cff */
[----:B------:R-:W-:-:S05]  /*7ab10*/  @!P3 LOP3.LUT R5, R5, R4, RZ, 0x3c, !PT ;  /* 0x000000040505b212 */ /* 0x000fca00078e3cff */
[----:B------:R-:W3:Y:S04]  /*7ab20*/  @!P3 LDG.E.U16 R26, desc[UR6][R4.64] ;  /* 0x00000006041ab981 */ /* 0x000ee8000c1e1500 */
[----:B------:R-:W4:Y:S04]  /*7ab30*/  LDL R4, [R1+0x2f00] ;  /* 0x002f000001047983 */ /* 0x000f280000100800 */
[----:B------:R-:W4:Y:S01]  /*7ab40*/  LDL R5, [R1+0x2f24] ;  /* 0x002f240001057983 */ /* 0x000f220000100800 */
[----:B0-----:R-:W-:-:S04]  /*7ab50*/  SHF.R.U32.HI R0, RZ, 0x6, R0 ;  /* 0x00000006ff007819 */ /* 0x001fc80000011600 */
[----:B------:R-:W-:-:S04]  /*7ab60*/  SGXT.U32 R0, R0, 0x1 ;  /* 0x000000010000781a */ /* 0x000fc80000000000 */
[----:B------:R-:W-:-:S04]  /*7ab70*/  LOP3.LUT R0, R0, 0xaa, RZ, 0xfc, !PT ;  /* 0x000000aa00007812 */ /* 0x000fc800078efcff */
[----:B------:R-:W-:Y:S02]  /*7ab80*/  ISETP.GE.AND P4, PT, R0, R22, PT ;  /* 0x000000160000720c */ /* 0x000fe40003f86270 */
[----:B------:R-:W0:Y:S01]  /*7ab90*/  S2R R0, SR_TID.X ;  /* 0x0000000000007919 */ /* 0x000e220000002100 */
[----:B------:R-:W-:Y:S02]  /*7aba0*/  PRMT R15, RZ, 0x7610, R15 ;  /* 0x00007610ff0f7816 */ /* 0x000fe4000000000f */
[----:B0-----:R-:W-:-:S04]  /*7abb0*/  SHF.R.U32.HI R0, RZ, 0x6, R0 ;  /* 0x00000006ff007819 */ /* 0x001fc80000011600 */
[----:B------:R-:W-:-:S04]  /*7abc0*/  SGXT.U32 R0, R0, 0x1 ;  /* 0x000000010000781a */ /* 0x000fc80000000000 */
[----:B------:R-:W-:-:S04]  /*7abd0*/  LOP3.LUT R0, R0, 0xac, RZ, 0xfc, !PT ;  /* 0x000000ac00007812 */ /* 0x000fc800078efcff */
[----:B------:R-:W-:Y:S02]  /*7abe0*/  ISETP.GE.AND P3, PT, R0, R22, PT ;  /* 0x000000160000720c */ /* 0x000fe40003f66270 */
[----:B------:R-:W2:Y:S04]  /*7abf0*/  LDL R0, [R1+0x2f0c] ;  /* 0x002f0c0001007983 */ /* 0x000ea80000100800 */
[----:B---3--:R0:W-:Y:S01]  /*7ac00*/  STL [R1+0x74], R26 ;  /* 0x0000741a01007387 */ /* 0x0081e20000100800 */
[----:B----4-:R-:W-:-:S04]  /*7ac10*/  @!P6 LOP3.LUT R5, R5, R4, RZ, 0x3c, !PT ;  /* 0x000000040505e212 */ /* 0x010fc800078e3cff */
[----:B------:R-:W-:-:S04]  /*7ac20*/  @!P6 LOP3.LUT R4, R5, R4, RZ, 0x3c, !PT ;  /* 0x000000040504e212 */ /* 0x000fc800078e3cff */
[----:B------:R-:W-:-:S05]  /*7ac30*/  @!P6 LOP3.LUT R5, R5, R4, RZ, 0x3c, !PT ;  /* 0x000000040505e212 */ /* 0x000fca00078e3cff */
[----:B------:R1:W3:Y:S04]  /*7ac40*/  @!P6 LDG.E.U16 R15, desc[UR6][R4.64] ;  /* 0x00000006040fe981 */ /* 0x0002e8000c1e1500 */
[----:B------:R-:W1:Y:S04]  /*7ac50*/  LDL R4, [R1+0x2efc] ;  /* 0x002efc0001047983 */ /* 0x000e680000100800 */
[----:B------:R-:W1:Y:S01]  /*7ac60*/  LDL R5, [R1+0x2f04] ;  /* 0x002f040001057983 */ /* 0x000e620000100800 */
[----:B------:R-:W-:Y:S01]  /*7ac70*/  PRMT R90, RZ, 0x7610, R90 ;  /* 0x00007610ff5a7816 */ /* 0x000fe2000000005a */
[----:B0-----:R-:W0:Y:S01]  /*7ac80*/  S2R R26, SR_TID.X ;  /* 0x00000000001a7919 */ /* 0x001e220000002100 */
[----:B-1----:R-:W-:-:S04]  /*7ac90*/  @!P4 LOP3.LUT R5, R5, R4, RZ, 0x3c, !PT ;  /* 0x000000040505c212 */ /* 0x002fc800078e3cff */
[----:B------:R-:W-:-:S04]  /*7aca0*/  @!P4 LOP3.LUT R4, R5, R4, RZ, 0x3c, !PT ;  /* 0x000000040504c212 */ /* 0x000fc800078e3cff */
[----:B------:R-:W-:-:S05]  /*7acb0*/  @!P4 LOP3.LUT R5, R5, R4, RZ, 0x3c, !PT ;  /* 0x000000040505c212 */ /* 0x000fca00078e3cff */
[----:B------:R-:W4:Y:S01]  /*7acc0*/  @!P4 LDG.E.U16 R90, desc[UR6][R4.64] ;  /* 0x00000006045ac981 */ /* 0x000f22000c1e1500 */
[----:B0-----:R-:W-:-:S04]  /*7acd0*/  SHF.R.U32.HI R26, RZ, 0x6, R26 ;  /* 0x00000006ff1a7819 */ /* 0x001fc8000001161a */
[----:B------:R-:W-:-:S04]  /*7ace0*/  SGXT.U32 R26, R26, 0x1 ;  /* 0x000000011a1a781a */ /* 0x000fc80000000000 */
[----:B------:R-:W-:Y:S01]  /*7acf0*/  LOP3.LUT R26, R26, 0xae, RZ, 0xfc, !PT ;  /* 0x000000ae1a1a7812 */ /* 0x000fe200078efcff */
[----:B---3--:R0:W-:Y:S03]  /*7ad00*/  STL [R1+0x70], R15 ;  /* 0x0000700f01007387 */ /* 0x0081e60000100800 */
[----:B------:R-:W-:Y:S02]  /*7ad10*/  ISETP.GE.AND P6, PT, R26, R22, PT ;  /* 0x000000161a00720c */ /* 0x000fe40003fc6270 */
[----:B------:R-:W3:Y:S01]  /*7ad20*/  LDL.LU R26, [R1+0x7788] ;  /* 0x00778800011a7983 */ /* 0x000ee20000300800 */
[----:B0-----:R-:W0:Y:S03]  /*7ad30*/  S2R R15, SR_TID.X ;  /* 0x00000000000f7919 */ /* 0x001e260000002100 */
[----:B----4-:R1:W-:Y:S04]  /*7ad40*/  STL [R1+0x6c], R90 ;  /* 0x00006c5a01007387 */ /* 0x0103e80000100800 */
[----:B-1----:R-:W4:Y:S04]  /*7ad50*/  LDL.LU R90, [R1+0x7784] ;  /* 0x00778400015a7983 */ /* 0x002f280000300800 */
[----:B------:R-:W3:Y:S01]  /*7ad60*/  LDL R5, [R1+0x2ef8] ;  /* 0x002ef80001057983 */ /* 0x000ee20000100800 */
[----:B0-----:R-:W-:-:S04]  /*7ad70*/  SHF.R.U32.HI R4, RZ, 0x6, R15 ;  /* 0x00000006ff047819 */ /* 0x001fc8000001160f */
[----:B------:R-:W-:-:S04]  /*7ad80*/  SGXT.U32 R4, R4, 0x1 ;  /* 0x000000010404781a */ /* 0x000fc80000000000 */
[----:B------:R-:W-:Y:S02]  /*7ad90*/  LOP3.LUT R4, R4, 0xb0, RZ, 0xfc, !PT ;  /* 0x000000b004047812 */ /* 0x000fe400078efcff */
[----:B------:R-:W-:Y:S02]  /*7ada0*/  PRMT R18, RZ, 0x7610, R18 ;  /* 0x00007610ff127816 */ /* 0x000fe40000000012 */
[----:B------:R-:W-:Y:S01]  /*7adb0*/  ISETP.GE.AND P4, PT, R4, R22, PT ;  /* 0x000000160400720c */ /* 0x000fe20003f86270 */
[----:B--2---:R-:W-:-:S05]  /*7adc0*/  @!P3 IMAD.MOV.U32 R4, RZ, RZ, R91 ;  /* 0x000000ffff04b224 */ /* 0x004fca00078e005b */
[----:B---3--:R0:W2:Y:S04]  /*7add0*/  @!P3 LDG.E.U16 R18, desc[UR6][R4.64] ;  /* 0x000000060412b981 */ /* 0x0080a8000c1e1500 */
[----:B------:R-:W3:Y:S01]  /*7ade0*/  LDL R5, [R1+0x2ee8] ;  /* 0x002ee80001057983 */ /* 0x000ee20000100800 */
[----:B------:R-:W-:Y:S01]  /*7adf0*/  PRMT R27, RZ, 0x7610, R27 ;  /* 0x00007610ff1b7816 */ /* 0x000fe2000000001b */
[----:B0-----:R-:W-:Y:S01]  /*7ae00*/  @!P6 IMAD.MOV.U32 R4, RZ, RZ, R0 ;  /* 0x000000ffff04e224 */ /* 0x001fe200078e0000 */
[----:B------:R-:W-:-:S04]  /*7ae10*/  SHF.R.U32.HI R15, RZ, 0x6, R15 ;  /* 0x00000006ff0f7819 */ /* 0x000fc8000001160f */
[----:B------:R-:W-:Y:S01]  /*7ae20*/  SGXT.U32 R15, R15, 0x1 ;  /* 0x000000010f0f781a */ /* 0x000fe20000000000 */
[----:B---3--:R-:W3:Y:S03]  /*7ae30*/  @!P6 LDG.E.U16 R27, desc[UR6][R4.64] ;  /* 0x00000006041be981 */ /* 0x008ee6000c1e1500 */
[----:B------:R-:W-:Y:S01]  /*7ae40*/  LOP3.LUT R15, R15, 0xb2, RZ, 0xfc, !PT ;  /* 0x000000b20f0f7812 */ /* 0x000fe200078efcff */
[----:B--2---:R0:W-:Y:S03]  /*7ae50*/  STL [R1+0x68], R18 ;  /* 0x0000681201007387 */ /* 0x0041e60000100800 */
[----:B------:R-:W-:Y:S02]  /*7ae60*/  ISETP.GE.AND P3, PT, R15, R22, PT ;  /* 0x000000160f00720c */ /* 0x000fe40003f66270 */
[----:B------:R-:W2:Y:S04]  /*7ae70*/  LDL R15, [R1+0x2ed4] ;  /* 0x002ed400010f7983 */ /* 0x000ea80000100800 */
[----:B0-----:R-:W2:Y:S04]  /*7ae80*/  LDL R18, [R1+0x2ecc] ;  /* 0x002ecc0001127983 */ /* 0x001ea80000100800 */
[----:B---3--:R0:W-:Y:S04]  /*7ae90*/  STL [R1+0x64], R27 ;  /* 0x0000641b01007387 */ /* 0x0081e80000100800 */
[----:B0-----:R-:W3:Y:S04]  /*7aea0*/  LDL.LU R27, [R1+0x7780] ;  /* 0x00778000011b7983 */ /* 0x001ee80000300800 */
[----:B------:R-:W2:Y:S04]  /*7aeb0*/  LDL R4, [R1+0x2ee4] ;  /* 0x002ee40001047983 */ /* 0x000ea80000100800 */
[----:B------:R-:W2:Y:S01]  /*7aec0*/  LDL R5, [R1+0x2eec] ;  /* 0x002eec0001057983 */ /* 0x000ea20000100800 */
[----:B----4-:R-:W-:Y:S01]  /*7aed0*/  PRMT R90, RZ, 0x7610, R90 ;  /* 0x00007610ff5a7816 */ /* 0x010fe2000000005a */
        /* <DEDUP_REMOVED lines=14> */
[----:B------:R-:W-:-:S02]  /*7afc0*/  PRMT R7, RZ, 0x7610, R7 ;  /* 0x00007610ff077816 */ /* 0x000fc40000000007 */
[----:B--2---:R-:W-:-:S04]  /*7afd0*/  @!P3 LOP3.LUT R5, R5, R4, RZ, 0x3c, !PT ;  /* 0x000000040505b212 */ /* 0x004fc800078e3cff */
[----:B------:R-:W-:-:S04]  /*7afe0*/  @!P3 LOP3.LUT R4, R5, R4, RZ, 0x3c, !PT ;  /* 0x000000040504b212 */ /* 0x000fc800078e3cff */
[----:B------:R-:W-:-:S05]  /*7aff0*/  @!P3 LOP3.LUT R5, R5, R4, RZ, 0x3c, !PT ;  /* 0x000000040505b212 */ /* 0x000fca00078e3cff */
[----:B------:R-:W2:Y:S04]  /*7b000*/  @!P3 LDG.E.U16 R7, desc[UR6][R4.64] ;  /* 0x000000060407b981 */ /* 0x000ea8000c1e1500 */
[----:B--2---:R-:W-:Y:S04]  /*7b010*/  STL [R1+0x5c], R7 ;  /* 0x00005c0701007387 */ /* 0x004fe80000100800 */
[----:B------:R-:W2:Y:S04]  /*7b020*/  LDL R4, [R1+0x2ed0] ;  /* 0x002ed00001047983 */ /* 0x000ea80000100800 */
[----:B------:R-:W2:Y:S01]  /*7b030*/  LDL R5, [R1+0x2ef4] ;  /* 0x002ef40001057983 */ /* 0x000ea20000100800 */
[----:B------:R-:W-:Y:S01]  /*7b040*/  PRMT R21, RZ, 0x7610, R21 ;  /* 0x00007610ff157816 */ /* 0x000fe20000000015 */
[----:B------:R-:W0:Y:S02]  /*7b050*/  S2R R0, SR_TID.X ;  /* 0x0000000000007919 */ /* 0x000e240000002100 */
[----:B0-----:R-:W-:-:S04]  /*7b060*/  SHF.R.U32.HI R0, RZ, 0x6, R0 ;  /* 0x00000006ff007819 */ /* 0x001fc80000011600 */
[----:B------:R-:W-:Y:S02]  /*7b070*/  SGXT.U32 R0, R0, 0x1 ;  /* 0x000000010000781a */ /* 0x000fe40000000000 */
[----:B--2---:R-:W-:-:S04]  /*7b080*/  @!P6 LOP3.LUT R5, R5, R4, RZ, 0x3c, !PT ;  /* 0x000000040505e212 */ /* 0x004fc800078e3cff */
[----:B------:R-:W-:-:S04]  /*7b090*/  @!P6 LOP3.LUT R4, R5, R4, RZ, 0x3c, !PT ;  /* 0x000000040504e212 */ /* 0x000fc800078e3cff */
[----:B------:R-:W-:-:S05]  /*7b0a0*/  @!P6 LOP3.LUT R5, R5, R4, RZ, 0x3c, !PT ;  /* 0x000000040505e212 */ /* 0x000fca00078e3cff */
[----:B------:R0:W2:Y:S01]  /*7b0b0*/  @!P6 LDG.E.U16 R21, desc[UR6][R4.64] ;  /* 0x000000060415e981 */ /* 0x0000a2000c1e1500 */
[----:B------:R-:W-:-:S04]  /*7b0c0*/  LOP3.LUT R0, R0, 0xb6, RZ, 0xfc, !PT ;  /* 0x000000b600007812 */ /* 0x000fc800078efcff */
[----:B------:R-:W-:Y:S02]  /*7b0d0*/  ISETP.GE.AND P4, PT, R0, R22, PT ;  /* 0x000000160000720c */ /* 0x000fe40003f86270 */
[----:B------:R-:W1:Y:S01]  /*7b0e0*/  S2R R0, SR_TID.X ;  /* 0x0000000000007919 */ /* 0x000e620000002100 */
[----:B------:R-:W-:-:S10]  /*7b0f0*/  PRMT R11, RZ, 0x7610, R11 ;  /* 0x00007610ff0b7816 */ /* 0x000fd4000000000b */
[----:B0-----:R-:W-:Y:S02]  /*7b100*/  @!P4 IMAD.MOV.U32 R4, RZ, RZ, R15 ;  /* 0x000000ffff04c224 */ /* 0x001fe400078e000f */
[----:B------:R-:W-:-:S05]  /*7b110*/  @!P4 IMAD.MOV.U32 R5, RZ, RZ, R18 ;  /* 0x000000ffff05c224 */ /* 0x000fca00078e0012 */
[----:B------:R0:W3:Y:S01]  /*7b120*/  @!P4 LDG.E.U16 R11, desc[UR6][R4.64] ;  /* 0x00000006040bc981 */ /* 0x0000e2000c1e1500 */
[----:B-1----:R-:W-:-:S04]  /*7b130*/  SHF.R.U32.HI R0, RZ, 0x6, R0 ;  /* 0x00000006ff007819 */ /* 0x002fc80000011600 */
[----:B------:R-:W-:-:S04]  /*7b140*/  SGXT.U32 R0, R0, 0x1 ;  /* 0x000000010000781a */ /* 0x000fc80000000000 */
[----:B------:R-:W-:-:S04]  /*7b150*/  LOP3.LUT R0, R0, 0xb8, RZ, 0xfc, !PT ;  /* 0x000000b800007812 */ /* 0x000fc800078efcff */
[----:B------:R-:W-:Y:S02]  /*7b160*/  ISETP.GE.AND P3, PT, R0, R22, PT ;  /* 0x000000160000720c */ /* 0x000fe40003f66270 */
[----:B------:R-:W3:Y:S04]  /*7b170*/  LDL.LU R0, [R1+0x7774] ;  /* 0x0077740001007983 */ /* 0x000ee80000300800 */
[----:B--2---:R1:W-:Y:S04]  /*7b180*/  STL [R1+0x58], R21 ;  /* 0x0000581501007387 */ /* 0x0043e80000100800 */
[----:B------:R-:W0:Y:S04]  /*7b190*/  LDL R4, [R1+0x2ec8] ;  /* 0x002ec80001047983 */ /* 0x000e280000100800 */
[----:B------:R-:W0:Y:S01]  /*7b1a0*/  LDL R5, [R1+0x2ed8] ;  /* 0x002ed80001057983 */ /* 0x000e220000100800 */
[----:B----4-:R-:W-:-:S03]  /*7b1b0*/  PRMT R91, RZ, 0x7610, R91 ;  /* 0x00007610ff5b7816 */ /* 0x010fc6000000005b */
[----:B-1----:R-:W2:Y:S04]  /*7b1c0*/  LDL R21, [R1+0x2eb4] ;  /* 0x002eb40001157983 */ /* 0x002ea80000100800 */
[----:B------:R-:W4:Y:S04]  /*7b1d0*/  LDL R18, [R1+0x2ebc] ;  /* 0x002ebc0001127983 */ /* 0x000f280000100800 */
[----:B------:R-:W2:Y:S01]  /*7b1e0*/  LDL R15, [R1+0x2eb0] ;  /* 0x002eb000010f7983 */ /* 0x000ea20000100800 */
[----:B0-----:R-:W-:-:S04]  /*7b1f0*/  @!P3 LOP3.LUT R5, R5, R4, RZ, 0x3c, !PT ;  /* 0x000000040505b212 */ /* 0x001fc800078e3cff */
[----:B------:R-:W-:-:S04]  /*7b200*/  @!P3 LOP3.LUT R4, R5, R4, RZ, 0x3c, !PT ;  /* 0x000000040504b212 */ /* 0x000fc800078e3cff */
[----:B------:R-:W-:-:S05]  /*7b210*/  @!P3 LOP3.LUT R5, R5, R4, RZ, 0x3c, !PT ;  /* 0x000000040505b212 */ /* 0x000fca00078e3cff */
[----:B------:R-:W2:Y:S04]  /*7b220*/  @!P3 LDG.E.U16 R91, desc[UR6][R4.64] ;  /* 0x00000006045bb981 */ /* 0x000ea8000c1e1500 */
[----:B---3--:R0:W-:Y:S04]  /*7b230*/  STL [R1+0x54], R11 ;  /* 0x0000540b01007387 */ /* 0x0081e80000100800 */
[----:B0-----:R-:W3:Y:S01]  /*7b240*/  LDL R11, [R1+0x2ec0] ;  /* 0x002ec000010b7983 */ /* 0x001ee20000100800 */
[----:B------:R-:W0:Y:S02]  /*7b250*/  S2R R7, SR_TID.X ;  /* 0x0000000000077919 */ /* 0x000e240000002100 */
[----:B0-----:R-:W-:-:S04]  /*7b260*/  SHF.R.U32.HI R7, RZ, 0x6, R7 ;  /* 0x00000006ff077819 */ /* 0x001fc80000011607 */
[----:B------:R-:W-:-:S04]  /*7b270*/  SGXT.U32 R7, R7, 0x1 ;  /* 0x000000010707781a */ /* 0x000fc80000000000 */
[----:B------:R-:W-:-:S04]  /*7b280*/  LOP3.LUT R7, R7, 0xba, RZ, 0xfc, !PT ;  /* 0x000000ba07077812 */ /* 0x000fc800078efcff */
[----:B------:R-:W-:Y:S02]  /*7b290*/  ISETP.GE.AND P6, PT, R7, R22, PT ;  /* 0x000000160700720c */ /* 0x000fe40003fc6270 */
[----:B------:R-:W0:Y:S01]  /*7b2a0*/  S2R R7, SR_TID.X ;  /* 0x0000000000077919 */ /* 0x000e220000002100 */
[----:B--2---:R1:W-:Y:S04]  /*7b2b0*/  STL [R1+0x50], R91 ;  /* 0x0000505b01007387 */ /* 0x0043e80000100800 */
[----:B-1----:R-:W2:Y:S04]  /*7b2c0*/  LDL.LU R91, [R1+0x7770] ;  /* 0x00777000015b7983 */ /* 0x002ea80000300800 */
[----:B------:R-:W2:Y:S04]  /*7b2d0*/  LDL R4, [R1+0x2eb8] ;  /* 0x002eb80001047983 */ /* 0x000ea80000100800 */
[----:B------:R-:W2:Y:S01]  /*7b2e0*/  LDL R5, [R1+0x2edc] ;  /* 0x002edc0001057983 */ /* 0x000ea20000100800 */
[----:B0-----:R-:W-:-:S04]  /*7b2f0*/  SHF.R.U32.HI R7, RZ, 0x6, R7 ;  /* 0x00000006ff077819 */ /* 0x001fc80000011607 */
        /* <DEDUP_REMOVED lines=8> */
[----:B------:R-:W0:Y:S01]  /*7b380*/  S2R R7, SR_TID.X ;  /* 0x0000000000077919 */ /* 0x000e220000002100 */
[----:B------:R-:W-:Y:S02]  /*7b390*/  PRMT R0, RZ, 0x7610, R0 ;  /* 0x00007610ff007816 */ /* 0x000fe40000000000 */
[----:B------:R-:W-:Y:S02]  /*7b3a0*/  PRMT R17, RZ, 0x7610, R17 ;  /* 0x00007610ff117816 */ /* 0x000fe40000000011 */
[----:B--2---:R-:W-:-:S04]  /*7b3b0*/  @!P6 LOP3.LUT R5, R5, R4, RZ, 0x3c, !PT ;  /* 0x000000040505e212 */ /* 0x004fc800078e3cff */
[----:B------:R-:W-:-:S04]  /*7b3c0*/  @!P6 LOP3.LUT R4, R5, R4, RZ, 0x3c, !PT ;  /* 0x000000040504e212 */ /* 0x000fc800078e3cff */
[----:B------:R-:W-:-:S05]  /*7b3d0*/  @!P6 LOP3.LUT R5, R5, R4, RZ, 0x3c, !PT ;  /* 0x000000040505e212 */ /* 0x000fca00078e3cff */
[----:B------:R0:W2:Y:S02]  /*7b3e0*/  @!P6 LDG.E.U16 R0, desc[UR6][R4.64] ;  /* 0x000000060400e981 */ /* 0x0000a4000c1e1500 */
[----:B0-----:R-:W-:-:S04]  /*7b3f0*/  SHF.R.U32.HI R5, RZ, 0x6, R7 ;  /* 0x00000006ff057819 */ /* 0x001fc80000011607 */
[----:B------:R-:W-:-:S04]  /*7b400*/  SGXT.U32 R5, R5, 0x1 ;  /* 0x000000010505781a */ /* 0x000fc80000000000 */
[----:B------:R-:W-:Y:S01]  /*7b410*/  LOP3.LUT R5, R5, 0xc0, RZ, 0xfc, !PT ;  /* 0x000000c005057812 */ /* 0x000fe200078efcff */
[----:B----4-:R-:W-:-:S03]  /*7b420*/  @!P4 IMAD.MOV.U32 R4, RZ, RZ, R18 ;  /* 0x000000ffff04c224 */ /* 0x010fc600078e0012 */
[----:B------:R-:W-:Y:S01]  /*7b430*/  ISETP.GE.AND P6, PT, R5, R22, PT ;  /* 0x000000160500720c */ /* 0x000fe20003fc6270 */
[----:B------:R-:W-:-:S05]  /*7b440*/  @!P4 IMAD.MOV.U32 R5, RZ, RZ, R21 ;  /* 0x000000ffff05c224 */ /* 0x000fca00078e0015 */
[----:B------:R3:W4:Y:S01]  /*7b450*/  @!P4 LDG.E.U16 R17, desc[UR6][R4.64] ;  /* 0x000000060411c981 */ /* 0x000722000c1e1500 */
[----:B------:R-:W-:Y:S01]  /*7b460*/  PRMT R9, RZ, 0x7610, R9 ;  /* 0x00007610ff097816 */ /* 0x000fe20000000009 */
[----:B---3--:R-:W-:Y:S02]  /*7b470*/  @!P3 IMAD.MOV.U32 R4, RZ, RZ, R11 ;  /* 0x000000ffff04b224 */ /* 0x008fe400078e000b */
[----:B------:R-:W-:-:S05]  /*7b480*/  @!P3 IMAD.MOV.U32 R5, RZ, RZ, R15 ;  /* 0x000000ffff05b224 */ /* 0x000fca00078e000f */
[----:B------:R-:W3:Y:S01]  /*7b490*/  @!P3 LDG.E.U16 R9, desc[UR6][R4.64] ;  /* 0x000000060409b981 */ /* 0x000ee2000c1e1500 */
[----:B------:R-:W-:-:S04]  /*7b4a0*/  SHF.R.U32.HI R7, RZ, 0x6, R7 ;  /* 0x00000006ff077819 */ /* 0x000fc80000011607 */
[----:B------:R-:W-:-:S04]  /*7b4b0*/  SGXT.U32 R7, R7, 0x1 ;  /* 0x000000010707781a */ /* 0x000fc80000000000 */
[----:B------:R-:W-:-:S04]  /*7b4c0*/  LOP3.LUT R7, R7, 0xc2, RZ, 0xfc, !PT ;  /* 0x000000c207077812 */ /* 0x000fc800078efcff */
[----:B------:R-:W-:Y:S02]  /*7b4d0*/  ISETP.GE.AND P4, PT, R7, R22, PT ;  /* 0x000000160700720c */ /* 0x000fe40003f86270 */
[----:B------:R-:W0:Y:S01]  /*7b4e0*/  S2R R7, SR_TID.X ;  /* 0x0000000000077919 */ /* 0x000e220000002100 */
[----:B--2---:R1:W-:Y:S04]  /*7b4f0*/  STL [R1+0x4c], R0 ;  /* 0x00004c0001007387 */ /* 0x0043e80000100800 */
[----:B-1----:R-:W2:Y:S04]  /*7b500*/  LDL.LU R0, [R1+0x776c] ;  /* 0x00776c0001007983 */ /* 0x002ea80000300800 */
[----:B------:R-:W2:Y:S04]  /*7b510*/  LDL R21, [R1+0x2e9c] ;  /* 0x002e9c0001157983 */ /* 0x000ea80000100800 */
[----:B----4-:R1:W-:Y:S04]  /*7b520*/  STL [R1+0x48], R17 ;  /* 0x0000481101007387 */ /* 0x0103e80000100800 */
[----:B------:R-:W4:Y:S04]  /*7b530*/  LDL R4, [R1+0x2ea0] ;  /* 0x002ea00001047983 */ /* 0x000f280000100800 */
[----:B------:R-:W4:Y:S04]  /*7b540*/  LDL R5, [R1+0x2ec4] ;  /* 0x002ec40001057983 */ /* 0x000f280000100800 */
[----:B-1----:R-:W4:Y:S01]  /*7b550*/  LDL R17, [R1+0x2ea4] ;  /* 0x002ea40001117983 */ /* 0x002f220000100800 */
[----:B0-----:R-:W-:-:S03]  /*7b560*/  SHF.R.U32.HI R7, RZ, 0x6, R7 ;  /* 0x00000006ff077819 */ /* 0x001fc60000011607 */
[----:B------:R-:W4:Y:S01]  /*7b570*/  LDL R18, [R1+0x2e98] ;  /* 0x002e980001127983 */ /* 0x000f220000100800 */
[----:B------:R-:W-:-:S03]  /*7b580*/  SGXT.U32 R7, R7, 0x1 ;  /* 0x000000010707781a */ /* 0x000fc60000000000 */
[----:B------:R-:W4:Y:S01]  /*7b590*/  LDL R11, [R1+0x2ea8] ;  /* 0x002ea800010b7983 */ /* 0x000f220000100800 */
[----:B------:R-:W-:-:S03]  /*7b5a0*/  LOP3.LUT R7, R7, 0xc4, RZ, 0xfc, !PT ;  /* 0x000000c407077812 */ /* 0x000fc600078efcff */
[----:B------:R-:W4:Y:S01]  /*7b5b0*/  LDL R15, [R1+0x2e88] ;  /* 0x002e8800010f7983 */ /* 0x000f220000100800 */
[----:B------:R-:W-:-:S03]  /*7b5c0*/  ISETP.GE.AND P3, PT, R7, R22, PT ;  /* 0x000000160700720c */ /* 0x000fc60003f66270 */
[----:B------:R-:W4:Y:S04]  /*7b5d0*/  LDL R7, [R1+0x2eac] ;  /* 0x002eac0001077983 */ /* 0x000f280000100800 */
[----:B---3--:R0:W-:Y:S02]  /*7b5e0*/  STL [R1+0x44], R9 ;  /* 0x0000440901007387 */ /* 0x0081e40000100800 */
[----:B0-----:R-:W0:Y:S01]  /*7b5f0*/  S2R R9, SR_TID.X ;  /* 0x0000000000097919 */ /* 0x001e220000002100 */
[----:B------:R-:W-:Y:S02]  /*7b600*/  PRMT R14, RZ, 0x7610, R14 ;  /* 0x00007610ff0e7816 */ /* 0x000fe4000000000e */
[----:B--2---:R-:W-:Y:S02]  /*7b610*/  PRMT R0, RZ, 0x7610, R0 ;  /* 0x00007610ff007816 */ /* 0x004fe40000000000 */
[----:B----4-:R-:W-:-:S04]  /*7b620*/  @!P6 LOP3.LUT R5, R5, R4, RZ, 0x3c, !PT ;  /* 0x000000040505e212 */ /* 0x010fc800078e3cff */
[----:B------:R-:W-:-:S04]  /*7b630*/  @!P6 LOP3.LUT R4, R5, R4, RZ, 0x3c, !PT ;  /* 0x000000040504e212 */ /* 0x000fc800078e3cff */
[----:B------:R-:W-:-:S05]  /*7b640*/  @!P6 LOP3.LUT R5, R5, R4, RZ, 0x3c, !PT ;  /* 0x000000040505e212 */ /* 0x000fca00078e3cff */
[----:B------:R0:W2:Y:S02]  /*7b650*/  @!P6 LDG.E.U16 R0, desc[UR6][R4.64] ;  /* 0x000000060400e981 */ /* 0x0000a4000c1e1500 */
[----:B0-----:R-:W-:-:S04]  /*7b660*/  SHF.R.U32.HI R5, RZ, 0x6, R9 ;  /* 0x00000006ff057819 */ /* 0x001fc80000011609 */
[----:B------:R-:W-:-:S04]  /*7b670*/  SGXT.U32 R5, R5, 0x1 ;  /* 0x000000010505781a */ /* 0x000fc80000000000 */
[----:B------:R-:W-:Y:S01]  /*7b680*/  LOP3.LUT R5, R5, 0xc6, RZ, 0xfc, !PT ;  /* 0x000000c605057812 */ /* 0x000fe200078efcff */
[----:B------:R-:W-:-:S03]  /*7b690*/  @!P4 IMAD.MOV.U32 R4, RZ, RZ, R17 ;  /* 0x000000ffff04c224 */ /* 0x000fc600078e0011 */
[----:B------:R-:W-:Y:S01]  /*7b6a0*/  ISETP.GE.AND P6, PT, R5, R22, PT ;  /* 0x000000160500720c */ /* 0x000fe20003fc6270 */
[----:B------:R-:W-:-:S05]  /*7b6b0*/  @!P4 IMAD.MOV.U32 R5, RZ, RZ, R21 ;  /* 0x000000ffff05c224 */ /* 0x000fca00078e0015 */
[----:B------:R0:W3:Y:S01]  /*7b6c0*/  @!P4 LDG.E.U16 R14, desc[UR6][R4.64] ;  /* 0x00000006040ec981 */ /* 0x0000e2000c1e1500 */
[----:B------:R-:W-:Y:S02]  /*7b6d0*/  PRMT R19, RZ, 0x7610, R19 ;  /* 0x00007610ff137816 */ /* 0x000fe40000000013 */
[----:B------:R-:W-:Y:S01]  /*7b6e0*/  PRMT R10, RZ, 0x7610, R10 ;  /* 0x00007610ff0a7816 */ /* 0x000fe2000000000a */
[----:B0-----:R-:W-:Y:S02]  /*7b6f0*/  @!P3 IMAD.MOV.U32 R4, RZ, RZ, R11 ;  /* 0x000000ffff04b224 */ /* 0x001fe400078e000b */
[----:B------:R-:W-:-:S05]  /*7b700*/  @!P3 IMAD.MOV.U32 R5, RZ, RZ, R18 ;  /* 0x000000ffff05b224 */ /* 0x000fca00078e0012 */
[----:B------:R0:W4:Y:S02]  /*7b710*/  @!P3 LDG.E.U16 R19, desc[UR6][R4.64] ;  /* 0x000000060413b981 */ /* 0x000124000c1e1500 */
[----:B0-----:R-:W-:Y:S02]  /*7b720*/  @!P6 IMAD.MOV.U32 R4, RZ, RZ, R7 ;  /* 0x000000ffff04e224 */ /* 0x001fe400078e0007 */
[----:B------:R-:W-:-:S05]  /*7b730*/  @!P6 IMAD.MOV.U32 R5, RZ, RZ, R15 ;  /* 0x000000ffff05e224 */ /* 0x000fca00078e000f */
[----:B------:R-:W4:Y:S04]  /*7b740*/  @!P6 LDG.E.U16 R10, desc[UR6][R4.64] ;  /* 0x00000006040ae981 */ /* 0x000f28000c1e1500 */
[----:B--2---:R0:W-:Y:S04]  /*7b750*/  STL [R1+0x40], R0 ;  /* 0x0000400001007387 */ /* 0x0041e80000100800 */
[----:B0-----:R-:W2:Y:S04]  /*7b760*/  LDL.LU R0, [R1+0x7768] ;  /* 0x0077680001007983 */ /* 0x001ea80000300800 */
[----:B------:R-:W2:Y:S04]  /*7b770*/  LDL R17, [R1+0x2e84] ;  /* 0x002e840001117983 */ /* 0x000ea80000100800 */
[----:B---3--:R0:W-:Y:S01]  /*7b780*/  STL [R1+0x3c], R14 ;  /* 0x00003c0e01007387 */ /* 0x0081e20000100800 */
[----:B------:R-:W-:-:S02]  /*7b790*/  SHF.R.U32.HI R9, RZ, 0x6, R9 ;  /* 0x00000006ff097819 */ /* 0x000fc40000011609 */
[----:B------:R-:W-:Y:S01]  /*7b7a0*/  PRMT R12, RZ, 0x7610, R12 ;  /* 0x00007610ff0c7816 */ /* 0x000fe2000000000c */
[----:B------:R-:W3:Y:S04]  /*7b7b0*/  LDL R11, [R1+0x2e80] ;  /* 0x002e8000010b7983 */ /* 0x000ee80000100800 */
[----:B------:R-:W3:Y:S04]  /*7b7c0*/  LDL R15, [R1+0x2e70] ;  /* 0x002e7000010f7983 */ /* 0x000ee80000100800 */
[----:B0-----:R-:W3:Y:S01]  /*7b7d0*/  LDL R14, [R1+0x2e8c] ;  /* 0x002e8c00010e7983 */ /* 0x001ee20000100800 */
[----:B------:R-:W-:-:S04]  /*7b7e0*/  SGXT.U32 R9, R9, 0x1 ;  /* 0x000000010909781a */ /* 0x000fc80000000000 */
[----:B------:R-:W-:-:S04]  /*7b7f0*/  LOP3.LUT R9, R9, 0xc8, RZ, 0xfc, !PT ;  /* 0x000000c809097812 */ /* 0x000fc800078efcff */
[----:B------:R-:W-:Y:S02]  /*7b800*/  ISETP.GE.AND P4, PT, R9, R22, PT ;  /* 0x000000160900720c */ /* 0x000fe40003f86270 */
[----:B------:R-:W0:Y:S02]  /*7b810*/  S2R R9, SR_TID.X ;  /* 0x0000000000097919 */ /* 0x000e240000002100 */
[----:B0-----:R-:W-:Y:S02]  /*7b820*/  SHF.R.U32.HI R18, RZ, 0x6, R9 ;  /* 0x00000006ff127819 */ /* 0x001fe40000011609 */
[----:B------:R-:W3:Y:S04]  /*7b830*/  LDL R9, [R1+0x2e90] ;  /* 0x002e900001097983 */ /* 0x000ee80000100800 */
[----:B----4-:R0:W-:Y:S04]  /*7b840*/  STL [R1+0x34], R10 ;  /* 0x0000340a01007387 */ /* 0x0101e80000100800 */
[----:B0-----:R-:W4:Y:S01]  /*7b850*/  LDL R10, [R1+0x2e94] ;  /* 0x002e9400010a7983 */ /* 0x001f220000100800 */
[----:B--2---:R-:W-:-:S02]  /*7b860*/  @!P4 IMAD.MOV.U32 R5, RZ, RZ, R17 ;  /* 0x000000ffff05c224 */ /* 0x004fc400078e0011 */
[----:B---3--:R-:W-:Y:S01]  /*7b870*/  @!P4 IMAD.MOV.U32 R4, RZ, RZ, R14 ;  /* 0x000000ffff04c224 */ /* 0x008fe200078e000e */
[----:B------:R-:W0:Y:S04]  /*7b880*/  S2R R7, SR_TID.X ;  /* 0x0000000000077919 */ /* 0x000e280000002100 */
[----:B------:R1:W2:Y:S01]  /*7b890*/  @!P4 LDG.E.U16 R12, desc[UR6][R4.64] ;  /* 0x00000006040cc981 */ /* 0x0002a2000c1e1500 */
[----:B------:R-:W-:Y:S02]  /*7b8a0*/  SGXT.U32 R18, R18, 0x1 ;  /* 0x000000011212781a */ /* 0x000fe40000000000 */
[----:B------:R-:W-:Y:S01]  /*7b8b0*/  PRMT R2, RZ, 0x7610, R2 ;  /* 0x00007610ff027816 */ /* 0x000fe20000000002 */
[----:B------:R-:W3:Y:S01]  /*7b8c0*/  LDL R14, [R1+0x2e6c] ;  /* 0x002e6c00010e7983 */ /* 0x000ee20000100800 */
[----:B------:R-:W-:-:S04]  /*7b8d0*/  LOP3.LUT R18, R18, 0xca, RZ, 0xfc, !PT ;  /* 0x000000ca12127812 */ /* 0x000fc800078efcff */
[----:B------:R-:W-:Y:S02]  /*7b8e0*/  ISETP.GE.AND P3, PT, R18, R22, PT ;  /* 0x000000161200720c */ /* 0x000fe40003f66270 */
[----:B0-----:R-:W-:-:S04]  /*7b8f0*/  SHF.R.U32.HI R18, RZ, 0x6, R7 ;  /* 0x00000006ff127819 */ /* 0x001fc80000011607 */
[----:B------:R-:W-:-:S04]  /*7b900*/  SGXT.U32 R18, R18, 0x1 ;  /* 0x000000011212781a */ /* 0x000fc80000000000 */
[----:B------:R-:W-:-:S04]  /*7b910*/  LOP3.LUT R18, R18, 0xcc, RZ, 0xfc, !PT ;  /* 0x000000cc12127812 */ /* 0x000fc800078efcff */
[----:B------:R-:W-:Y:S01]  /*7b920*/  ISETP.GE.AND P6, PT, R18, R22, PT ;  /* 0x000000161200720c */ /* 0x000fe20003fc6270 */
[----:B-1----:R-:W-:Y:S02]  /*7b930*/  @!P3 IMAD.MOV.U32 R4, RZ, RZ, R9 ;  /* 0x000000ffff04b224 */ /* 0x002fe400078e0009 */
[----:B------:R-:W-:Y:S01]  /*7b940*/  @!P3 IMAD.MOV.U32 R5, RZ, RZ, R11 ;  /* 0x000000ffff05b224 */ /* 0x000fe200078e000b */
[----:B------:R-:W-:-:S04]  /*7b950*/  PRMT R8, RZ, 0x7610, R8 ;  /* 0x00007610ff087816 */ /* 0x000fc80000000008 */
[----:B------:R4:W3:Y:S05]  /*7b960*/  @!P3 LDG.E.U16 R2, desc[UR6][R4.64] ;  /* 0x000000060402b981 */ /* 0x0008ea000c1e1500 */
[----:B----4-:R-:W-:Y:S02]  /*7b970*/  @!P6 IMAD.MOV.U32 R4, RZ, RZ, R10 ;  /* 0x000000ffff04e224 */ /* 0x010fe400078e000a */
[----:B------:R-:W-:-:S05]  /*7b980*/  @!P6 IMAD.MOV.U32 R5, RZ, RZ, R15 ;  /* 0x000000ffff05e224 */ /* 0x000fca00078e000f */
[----:B------:R3:W4:Y:S04]  /*7b990*/  @!P6 LDG.E.U16 R8, desc[UR6][R4.64] ;  /* 0x000000060408e981 */ /* 0x000728000c1e1500 */
[----:B--2---:R0:W-:Y:S01]  /*7b9a0*/  STL [R1+0x30], R12 ;  /* 0x0000300c01007387 */ /* 0x0041e20000100800 */
[----:B------:R-:W-:Y:S02]  /*7b9b0*/  SHF.R.U32.HI R7, RZ, 0x6, R7 ;  /* 0x00000006ff077819 */ /* 0x000fe40000011607 */
[----:B------:R-:W-:Y:S01]  /*7b9c0*/  PRMT R93, RZ, 0x7610, R93 ;  /* 0x00007610ff5d7816 */ /* 0x000fe2000000005d */
[----:B------:R-:W2:Y:S04]  /*7b9d0*/  LDL R11, [R1+0x2e68] ;  /* 0x002e6800010b7983 */ /* 0x000ea80000100800 */
[----:B------:R-:W2:Y:S04]  /*7b9e0*/  LDL R9, [R1+0x2e78] ;  /* 0x002e780001097983 */ /* 0x000ea80000100800 */
[----:B0-----:R-:W2:Y:S01]  /*7b9f0*/  LDL R12, [R1+0x2e74] ;  /* 0x002e7400010c7983 */ /* 0x001ea20000100800 */
[----:B------:R-:W-:-:S04]  /*7ba00*/  SGXT.U32 R7, R7, 0x1 ;  /* 0x000000010707781a */ /* 0x000fc80000000000 */
[----:B------:R-:W-:-:S04]  /*7ba10*/  LOP3.LUT R7, R7, 0xce, RZ, 0xfc, !PT ;  /* 0x000000ce07077812 */ /* 0x000fc800078efcff */
[----:B------:R-:W-:Y:S01]  /*7ba20*/  ISETP.GE.AND P4, PT, R7, R22, PT ;  /* 0x000000160700720c */ /* 0x000fe20003f86270 */
[----:B------:R-:W-:-:S12]  /*7ba30*/  STL [R1+0x38], R19 ;  /* 0x0000381301007387 */ /* 0x000fd80000100800 */
[----:B---3--:R-:W-:Y:S01]  /*7ba40*/  @!P4 IMAD.MOV.U32 R5, RZ, RZ, R14 ;  /* 0x000000ffff05c224 */ /* 0x008fe200078e000e */
[----:B------:R-:W-:Y:S04]  /*7ba50*/  STL [R1+0x753c], R2 ;  /* 0x00753c0201007387 */ /* 0x000fe80000100800 */
[----:B------:R-:W3:Y:S04]  /*7ba60*/  LDL R10, [R1+0x2e58] ;  /* 0x002e5800010a7983 */ /* 0x000ee80000100800 */
[----:B----4-:R0:W-:Y:S04]  /*7ba70*/  STL [R1+0x28], R8 ;  /* 0x0000280801007387 */ /* 0x0101e80000100800 */
[----:B0-----:R-:W4:Y:S01]  /*7ba80*/  LDL R8, [R1+0x2e7c] ;  /* 0x002e7c0001087983 */ /* 0x001f220000100800 */
[----:B------:R-:W0:Y:S01]  /*7ba90*/  S2R R7, SR_TID.X ;  /* 0x0000000000077919 */ /* 0x000e220000002100 */
[----:B--2---:R-:W-:-:S05]  /*7baa0*/  @!P4 IMAD.MOV.U32 R4, RZ, RZ, R12 ;  /* 0x000000ffff04c224 */ /* 0x004fca00078e000c */
[----:B------:R1:W2:Y:S01]  /*7bab0*/  @!P4 LDG.E.U16 R93, desc[UR6][R4.64] ;  /* 0x00000006045dc981 */ /* 0x0002a2000c1e1500 */
[----:B0-----:R-:W-:-:S04]  /*7bac0*/  SHF.R.U32.HI R7, RZ, 0x6, R7 ;  /* 0x00000006ff077819 */ /* 0x001fc80000011607 */
[----:B------:R-:W-:-:S04]  /*7bad0*/  SGXT.U32 R7, R7, 0x1 ;  /* 0x000000010707781a */ /* 0x000fc80000000000 */
[----:B------:R-:W-:-:S04]  /*7bae0*/  LOP3.LUT R7, R7, 0xd0, RZ, 0xfc, !PT ;  /* 0x000000d007077812 */ /* 0x000fc800078efcff */
[----:B------:R-:W-:Y:S02]  /*7baf0*/  ISETP.GE.AND P3, PT, R7, R22, PT ;  /* 0x000000160700720c */ /* 0x000fe40003f66270 */
[----:B------:R-:W0:Y:S01]  /*7bb00*/  S2R R7, SR_TID.X ;  /* 0x0000000000077919 */ /* 0x000e220000002100 */
[----:B------:R-:W-:-:S10]  /*7bb10*/  PRMT R6, RZ, 0x7610, R6 ;  /* 0x00007610ff067816 */ /* 0x000fd40000000006 */
[----:B-1----:R-:W-:Y:S02]  /*7bb20*/  @!P3 IMAD.MOV.U32 R4, RZ, RZ, R9 ;  /* 0x000000ffff04b224 */ /* 0x002fe400078e0009 */
[----:B------:R-:W-:-:S05]  /*7bb30*/  @!P3 IMAD.MOV.U32 R5, RZ, RZ, R11 ;  /* 0x000000ffff05b224 */ /* 0x000fca00078e000b */
[----:B------:R4:W2:Y:S01]  /*7bb40*/  @!P3 LDG.E.U16 R6, desc[UR6][R4.64] ;  /* 0x000000060406b981 */ /* 0x0008a2000c1e1500 */
[----:B0-----:R-:W-:-:S04]  /*7bb50*/  SHF.R.U32.HI R15, RZ, 0x6, R7 ;  /* 0x00000006ff0f7819 */ /* 0x001fc80000011607 */
[----:B------:R-:W-:-:S04]  /*7bb60*/  SGXT.U32 R15, R15, 0x1 ;  /* 0x000000010f0f781a */ /* 0x000fc80000000000 */
[----:B------:R-:W-:-:S04]  /*7bb70*/  LOP3.LUT R15, R15, 0xd2, RZ, 0xfc, !PT ;  /* 0x000000d20f0f7812 */ /* 0x000fc800078efcff */
[----:B------:R-:W-:-:S13]  /*7bb80*/  ISETP.GE.AND P6, PT, R15, R22, PT ;  /* 0x000000160f00720c */ /* 0x000fda0003fc6270 */
[----:B----4-:R-:W-:Y:S01]  /*7bb90*/  @!P6 IMAD.MOV.U32 R4, RZ, RZ, R8 ;  /* 0x000000ffff04e224 */ /* 0x010fe200078e0008 */
[----:B---3--:R-:W-:Y:S01]  /*7bba0*/  @!P6 MOV R5, R10 ;  /* 0x0000000a0005e202 */ /* 0x008fe20000000f00 */
[----:B--2---:R0:W-:Y:S01]  /*7bbb0*/  STL [R1+0x74c8], R93 ;  /* 0x0074c85d01007387 */ /* 0x0041e20000100800 */
[----:B------:R-:W-:-:S03]  /*7bbc0*/  SHF.R.U32.HI R7, RZ, 0x6, R7 ;  /* 0x00000006ff077819 */ /* 0x000fc60000011607 */
[----:B------:R-:W2:Y:S04]  /*7bbd0*/  LDL R15, [R1+0x2e54] ;  /* 0x002e5400010f7983 */ /* 0x000ea80000100800 */
[----:B------:R-:W3:Y:S01]  /*7bbe0*/  LDL R14, [R1+0x2e5c] ;  /* 0x002e5c00010e7983 */ /* 0x000ee20000100800 */
[----:B0-----:R-:W-:-:S06]  /*7bbf0*/  PRMT R93, RZ, 0x7610, R93 ;  /* 0x00007610ff5d7816 */ /* 0x001fcc000000005d */
[----:B------:R-:W4:Y:S01]  /*7bc00*/  @!P6 LDG.E.U16 R93, desc[UR6][R4.64] ;  /* 0x00000006045de981 */ /* 0x000f22000c1e1500 */
[----:B------:R-:W-:-:S04]  /*7bc10*/  SGXT.U32 R7, R7, 0x1 ;  /* 0x000000010707781a */ /* 0x000fc80000000000 */
[----:B------:R-:W-:-:S04]  /*7bc20*/  LOP3.LUT R7, R7, 0xd4, RZ, 0xfc, !PT ;  /* 0x000000d407077812 */ /* 0x000fc800078efcff */
[----:B------:R-:W-:Y:S02]  /*7bc30*/  ISETP.GE.AND P4, PT, R7, R22, PT ;  /* 0x000000160700720c */ /* 0x000fe40003f86270 */
[----:B------:R-:W0:Y:S02]  /*7bc40*/  S2R R7, SR_TID.X ;  /* 0x0000000000077919 */ /* 0x000e240000002100 */
[----:B0-----:R-:W-:Y:S02]  /*7bc50*/  SHF.R.U32.HI R9, RZ, 0x6, R7 ;  /* 0x00000006ff097819 */ /* 0x001fe40000011607 */
[----:B------:R-:W2:Y:S04]  /*7bc60*/  LDL R7, [R1+0x2e50] ;  /* 0x002e500001077983 */ /* 0x000ea80000100800 */
[----:B------:R0:W-:Y:S04]  /*7bc70*/  STL [R1+0x20], R6 ;  /* 0x0000200601007387 */ /* 0x0001e80000100800 */
[----:B------:R-:W2:Y:S04]  /*7bc80*/  LDL R8, [R1+0x2e44] ;  /* 0x002e440001087983 */ /* 0x000ea80000100800 */
[----:B0-----:R-:W2:Y:S01]  /*7bc90*/  LDL R6, [R1+0x2e60] ;  /* 0x002e600001067983 */ /* 0x001ea20000100800 */
[----:B------:R-:W-:-:S04]  /*7bca0*/  SGXT.U32 R9, R9, 0x1 ;  /* 0x000000010909781a */ /* 0x000fc80000000000 */
[----:B------:R-:W-:Y:S01]  /*7bcb0*/  LOP3.LUT R9, R9, 0xd6, RZ, 0xfc, !PT ;  /* 0x000000d609097812 */ /* 0x000fe200078efcff */
[----:B----4-:R0:W-:Y:S04]  /*7bcc0*/  STL [R1+0x7540], R93 ;  /* 0x0075405d01007387 */ /* 0x0101e80000100800 */
[----:B------:R-:W4:Y:S04]  /*7bcd0*/  LDL R12, [R1+0x2e40] ;  /* 0x002e4000010c7983 */ /* 0x000f280000100800 */
[----:B------:R-:W4:Y:S01]  /*7bce0*/  LDL R11, [R1+0x2e64] ;  /* 0x002e6400010b7983 */ /* 0x000f220000100800 */
[----:B------:R-:W-:-:S02]  /*7bcf0*/  ISETP.GE.AND P3, PT, R9, R22, PT ;  /* 0x000000160900720c */ /* 0x000fc40003f66270 */
[----:B------:R-:W1:Y:S01]  /*7bd00*/  S2R R9, SR_TID.X ;  /* 0x0000000000097919 */ /* 0x000e620000002100 */
[----:B------:R-:W-:Y:S01]  /*7bd10*/  PRMT R13, RZ, 0x7610, R13 ;  /* 0x00007610ff0d7816 */ /* 0x000fe2000000000d */
[----:B---3--:R-:W-:Y:S02]  /*7bd20*/  @!P4 IMAD.MOV.U32 R4, RZ, RZ, R14 ;  /* 0x000000ffff04c224 */ /* 0x008fe400078e000e */
[----:B--2---:R-:W-:Y:S01]  /*7bd30*/  @!P4 IMAD.MOV.U32 R5, RZ, RZ, R15 ;  /* 0x000000ffff05c224 */ /* 0x004fe200078e000f */
[----:B------:R-:W-:-:S04]  /*7bd40*/  PRMT R92, RZ, 0x7610, R92 ;  /* 0x00007610ff5c7816 */ /* 0x000fc8000000005c */
[----:B------:R2:W3:Y:S01]  /*7bd50*/  @!P4 LDG.E.U16 R13, desc[UR6][R4.64] ;  /* 0x00000006040dc981 */ /* 0x0004e2000c1e1500 */
[----:B-1----:R-:W-:-:S04]  /*7bd60*/  SHF.R.U32.HI R10, RZ, 0x6, R9 ;  /* 0x00000006ff0a7819 */ /* 0x002fc80000011609 */
[----:B------:R-:W-:-:S04]  /*7bd70*/  SGXT.U32 R10, R10, 0x1 ;  /* 0x000000010a0a781a */ /* 0x000fc80000000000 */
[----:B------:R-:W-:-:S04]  /*7bd80*/  LOP3.LUT R10, R10, 0xd8, RZ, 0xfc, !PT ;  /* 0x000000d80a0a7812 */ /* 0x000fc800078efcff */
[----:B------:R-:W-:Y:S01]  /*7bd90*/  ISETP.GE.AND P6, PT, R10, R22, PT ;  /* 0x000000160a00720c */ /* 0x000fe20003fc6270 */
[----:B--2---:R-:W-:Y:S01]  /*7bda0*/  @!P3 IMAD.MOV.U32 R5, RZ, RZ, R7 ;  /* 0x000000ffff05b224 */ /* 0x004fe200078e0007 */
[----:B0-----:R-:W-:Y:S01]  /*7bdb0*/  PRMT R93, RZ, 0x7610, R93 ;  /* 0x00007610ff5d7816 */ /* 0x001fe2000000005d */
[----:B------:R-:W-:Y:S01]  /*7bdc0*/  @!P3 IMAD.MOV.U32 R4, RZ, RZ, R6 ;  /* 0x000000ffff04b224 */ /* 0x000fe200078e0006 */
[----:B------:R-:W-:Y:S01]  /*7bdd0*/  SHF.R.U32.HI R10, RZ, 0x6, R9 ;  /* 0x00000006ff0a7819 */ /* 0x000fe20000011609 */
[----:B------:R-:W2:Y:S04]  /*7bde0*/  LDL R7, [R1+0x2e38] ;  /* 0x002e380001077983 */ /* 0x000ea80000100800 */
[----:B------:R4:W2:Y:S04]  /*7bdf0*/  @!P3 LDG.E.U16 R92, desc[UR6][R4.64] ;  /* 0x00000006045cb981 */ /* 0x0008a8000c1e1500 */
[----:B------:R-:W2:Y:S04]  /*7be00*/  LDL R9, [R1+0x2e3c] ;  /* 0x002e3c0001097983 */ /* 0x000ea80000100800 */
[----:B------:R-:W2:Y:S01]  /*7be10*/  LDL R6, [R1+0x2e48] ;  /* 0x002e480001067983 */ /* 0x000ea20000100800 */
[----:B----4-:R-:W-:-:S02]  /*7be20*/  @!P6 IMAD.MOV.U32 R5, RZ, RZ, R12 ;  /* 0x000000ffff05e224 */ /* 0x010fc400078e000c */
[----:B------:R-:W-:-:S05]  /*7be30*/  @!P6 IMAD.MOV.U32 R4, RZ, RZ, R11 ;  /* 0x000000ffff04e224 */ /* 0x000fca00078e000b */
[----:B------:R0:W4:Y:S01]  /*7be40*/  @!P6 LDG.E.U16 R93, desc[UR6][R4.64] ;  /* 0x00000006045de981 */ /* 0x000122000c1e1500 */
[----:B------:R-:W-:-:S04]  /*7be50*/  SGXT.U32 R10, R10, 0x1 ;  /* 0x000000010a0a781a */ /* 0x000fc80000000000 */
[----:B------:R-:W-:-:S04]  /*7be60*/  LOP3.LUT R10, R10, 0xda, RZ, 0xfc, !PT ;  /* 0x000000da0a0a7812 */ /* 0x000fc800078efcff */
[----:B------:R-:W-:Y:S02]  /*7be70*/  ISETP.GE.AND P4, PT, R10, R22, PT ;  /* 0x000000160a00720c */ /* 0x000fe40003f86270 */
[----:B------:R-:W1:Y:S01]  /*7be80*/  S2R R10, SR_TID.X ;  /* 0x00000000000a7919 */ /* 0x000e620000002100 */
[----:B---3--:R1:W-:Y:S10]  /*7be90*/  STL [R1+0x18], R13 ;  /* 0x0000180d01007387 */ /* 0x0083f40000100800 */
[----:B0-----:R-:W-:Y:S01]  /*7bea0*/  @!P4 IMAD.MOV.U32 R4, RZ, RZ, R8 ;  /* 0x000000ffff04c224 */ /* 0x001fe200078e0008 */
[----:B-1----:R-:W-:-:S02]  /*7beb0*/  SHF.R.U32.HI R13, RZ, 0x6, R10 ;  /* 0x00000006ff0d7819 */ /* 0x002fc4000001160a */
[----:B------:R-:W-:Y:S02]  /*7bec0*/  SHF.R.U32.HI R10, RZ, 0x6, R10 ;  /* 0x00000006ff0a7819 */ /* 0x000fe4000001160a */
[----:B------:R-:W-:Y:S02]  /*7bed0*/  SGXT.U32 R13, R13, 0x1 ;  /* 0x000000010d0d781a */ /* 0x000fe40000000000 */
[----:B------:R-:W-:Y:S02]  /*7bee0*/  SGXT.U32 R10, R10, 0x1 ;  /* 0x000000010a0a781a */ /* 0x000fe40000000000 */
[----:B------:R-:W-:Y:S01]  /*7bef0*/  LOP3.LUT R13, R13, 0xdc, RZ, 0xfc, !PT ;  /* 0x000000dc0d0d7812 */ /* 0x000fe200078efcff */
[----:B--2---:R0:W-:Y:S01]  /*7bf00*/  STL [R1+0x74cc], R92 ;  /* 0x0074cc5c01007387 */ /* 0x0041e20000100800 */
[----:B------:R-:W-:Y:S02]  /*7bf10*/  LOP3.LUT R10, R10, 0xde, RZ, 0xfc, !PT ;  /* 0x000000de0a0a7812 */ /* 0x000fe400078efcff */
[-C--:B------:R-:W-:Y:S01]  /*7bf20*/  ISETP.GE.AND P3, PT, R13, R22.reuse, PT ;  /* 0x000000160d00720c */ /* 0x080fe20003f66270 */
[----:B------:R-:W-:Y:S01]  /*7bf30*/  @!P4 IMAD.MOV.U32 R5, RZ, RZ, R9 ;  /* 0x000000ffff05c224 */ /* 0x000fe200078e0009 */
[----:B------:R-:W-:-:S02]  /*7bf40*/  ISETP.GE.AND P6, PT, R10, R22, PT ;  /* 0x000000160a00720c */ /* 0x000fc40003fc6270 */
[----:B0-----:R-:W-:-:S06]  /*7bf50*/  PRMT R92, RZ, 0x7610, R92 ;  /* 0x00007610ff5c7816 */ /* 0x001fcc000000005c */
[----:B------:R0:W2:Y:S04]  /*7bf60*/  @!P4 LDG.E.U16 R92, desc[UR6][R4.64] ;  /* 0x00000006045cc981 */ /* 0x0000a8000c1e1500 */
[----:B----4-:R-:W-:Y:S04]  /*7bf70*/  STL [R1+0x7544], R93 ;  /* 0x0075445d01007387 */ /* 0x010fe80000100800 */
[----:B------:R-:W3:Y:S04]  /*7bf80*/  LDL R14, [R1+0x2dc0] ;  /* 0x002dc000010e7983 */ /* 0x000ee80000100800 */
[----:B------:R-:W4:Y:S04]  /*7bf90*/  LDL R13, [R1+0x2e4c] ;  /* 0x002e4c00010d7983 */ /* 0x000f280000100800 */
[----:B------:R-:W4:Y:S04]  /*7bfa0*/  LDL R12, [R1+0x2dc4] ;  /* 0x002dc400010c7983 */ /* 0x000f280000100800 */
[----:B------:R-:W4:Y:S01]  /*7bfb0*/  LDL R10, [R1+0x2dc8] ;  /* 0x002dc800010a7983 */ /* 0x000f220000100800 */
[----:B------:R-:W1:Y:S01]  /*7bfc0*/  S2R R9, SR_TID.X ;  /* 0x0000000000097919 */ /* 0x000e620000002100 */
[----:B------:R-:W-:Y:S01]  /*7bfd0*/  PRMT R16, RZ, 0x7610, R16 ;  /* 0x00007610ff107816 */ /* 0x000fe20000000010 */
[----:B0-----:R-:W-:-:S02]  /*7bfe0*/  @!P3 IMAD.MOV.U32 R4, RZ, RZ, R6 ;  /* 0x000000ffff04b224 */ /* 0x001fc400078e0006 */
[----:B------:R-:W-:Y:S01]  /*7bff0*/  @!P3 IMAD.MOV.U32 R5, RZ, RZ, R7 ;  /* 0x000000ffff05b224 */ /* 0x000fe200078e0007 */
[----:B------:R-:W-:-:S04]  /*7c000*/  PRMT R0, RZ, 0x7610, R0 ;  /* 0x00007610ff007816 */ /* 0x000fc80000000000 */
[----:B------:R3:W4:Y:S01]  /*7c010*/  @!P3 LDG.E.U16 R16, desc[UR6][R4.64] ;  /* 0x000000060410b981 */ /* 0x000722000c1e1500 */
[----:B-1----:R-:W-:-:S04]  /*7c020*/  SHF.R.U32.HI R8, RZ, 0x6, R9 ;  /* 0x00000006ff087819 */ /* 0x002fc80000011609 */
[----:B------:R-:W-:-:S04]  /*7c030*/  SGXT.U32 R8, R8, 0x1 ;  /* 0x000000010808781a */ /* 0x000fc80000000000 */
[----:B------:R-:W-:-:S04]  /*7c040*/  LOP3.LUT R8, R8, 0xe0, RZ, 0xfc, !PT ;  /* 0x000000e008087812 */ /* 0x000fc800078efcff */
[----:B------:R-:W-:Y:S02]  /*7c050*/  ISETP.GE.AND P4, PT, R8, R22, PT ;  /* 0x000000160800720c */ /* 0x000fe40003f86270 */
[----:B------:R-:W-:Y:S01]  /*7c060*/  PRMT R2, RZ, 0x7610, R2 ;  /* 0x00007610ff027816 */ /* 0x000fe20000000002 */
[----:B--2---:R-:W-:Y:S04]  /*7c070*/  STL [R1+0x7550], R92 ;  /* 0x0075505c01007387 */ /* 0x004fe80000100800 */
[----:B------:R-:W2:Y:S04]  /*7c080*/  LDL R7, [R1+0x2dcc] ;  /* 0x002dcc0001077983 */ /* 0x000ea80000100800 */
[----:B------:R-:W2:Y:S01]  /*7c090*/  LDL R6, [R1+0x2dd0] ;  /* 0x002dd00001067983 */ /* 0x000ea20000100800 */
[----:B------:R-:W0:Y:S01]  /*7c0a0*/  S2R R11, SR_TID.X ;  /* 0x00000000000b7919 */ /* 0x000e220000002100 */
[----:B---3--:R-:W-:-:S02]  /*7c0b0*/  @!P6 IMAD.MOV.U32 R5, RZ, RZ, R14 ;  /* 0x000000ffff05e224 */ /* 0x008fc400078e000e */
[----:B----4-:R-:W-:Y:S01]  /*7c0c0*/  @!P6 IMAD.MOV.U32 R4, RZ, RZ, R13 ;  /* 0x000000ffff04e224 */ /* 0x010fe200078e000d */
[----:B------:R-:W1:Y:S01]  /*7c0d0*/  S2R R8, SR_TID.X ;  /* 0x0000000000087919 */ /* 0x000e620000002100 */
[----:B------:R-:W3:Y:S04]  /*7c0e0*/  LDL R9, [R1+0x2dd4] ;  /* 0x002dd40001097983 */ /* 0x000ee80000100800 */
[----:B------:R4:W3:Y:S02]  /*7c0f0*/  @!P6 LDG.E.U16 R0, desc[UR6][R4.64] ;  /* 0x000000060400e981 */ /* 0x0008e4000c1e1500 */
[----:B----4-:R-:W-:Y:S02]  /*7c100*/  @!P4 IMAD.MOV.U32 R4, RZ, RZ, R10 ;  /* 0x000000ffff04c224 */ /* 0x010fe400078e000a */
[----:B------:R-:W-:-:S05]  /*7c110*/  @!P4 IMAD.MOV.U32 R5, RZ, RZ, R12 ;  /* 0x000000ffff05c224 */ /* 0x000fca00078e000c */
[----:B------:R4:W3:Y:S01]  /*7c120*/  @!P4 LDG.E.U16 R2, desc[UR6][R4.64] ;  /* 0x000000060402c981 */ /* 0x0008e2000c1e1500 */
[----:B0-----:R-:W-:-:S04]  /*7c130*/  SHF.R.U32.HI R11, RZ, 0x6, R11 ;  /* 0x00000006ff0b7819 */ /* 0x001fc8000001160b */
[----:B------:R-:W-:-:S04]  /*7c140*/  SGXT.U32 R11, R11, 0x1 ;  /* 0x000000010b0b781a */ /* 0x000fc80000000000 */
[----:B------:R-:W-:-:S04]  /*7c150*/  LOP3.LUT R11, R11, 0xe4, RZ, 0xfc, !PT ;  /* 0x000000e40b0b7812 */ /* 0x000fc800078efcff */
[----:B------:R-:W-:Y:S02]  /*7c160*/  ISETP.GE.AND P6, PT, R11, R22, PT ;  /* 0x000000160b00720c */ /* 0x000fe40003fc6270 */
[----:B------:R-:W0:Y:S01]  /*7c170*/  S2R R11, SR_TID.X ;  /* 0x00000000000b7919 */ /* 0x000e220000002100 */
[----:B-1----:R-:W-:Y:S02]  /*7c180*/  SHF.R.U32.HI R15, RZ, 0x6, R8 ;  /* 0x00000006ff0f7819 */ /* 0x002fe40000011608 */
[----:B------:R-:W3:Y:S02]  /*7c190*/  LDL R8, [R1+0x2dd8] ;  /* 0x002dd80001087983 */ /* 0x000ee40000100800 */
[----:B------:R-:W-:-:S04]  /*7c1a0*/  SGXT.U32 R15, R15, 0x1 ;  /* 0x000000010f0f781a */ /* 0x000fc80000000000 */
[----:B------:R-:W-:-:S04]  /*7c1b0*/  LOP3.LUT R15, R15, 0xe2, RZ, 0xfc, !PT ;  /* 0x000000e20f0f7812 */ /* 0x000fc800078efcff */
[----:B------:R-:W-:Y:S02]  /*7c1c0*/  ISETP.GE.AND P3, PT, R15, R22, PT ;  /* 0x000000160f00720c */ /* 0x000fe40003f66270 */
[----:B0-----:R-:W-:-:S04]  /*7c1d0*/  SHF.R.U32.HI R10, RZ, 0x6, R11 ;  /* 0x00000006ff0a7819 */ /* 0x001fc8000001160b */
[----:B------:R-:W-:-:S04]  /*7c1e0*/  SGXT.U32 R10, R10, 0x1 ;  /* 0x000000010a0a781a */ /* 0x000fc80000000000 */
[----:B------:R-:W-:-:S04]  /*7c1f0*/  LOP3.LUT R10, R10, 0xe6, RZ, 0xfc, !PT ;  /* 0x000000e60a0a7812 */ /* 0x000fc800078efcff */
[----:B------:R-:W-:Y:S02]  /*7c200*/  ISETP.GE.AND P4, PT, R10, R22, PT ;  /* 0x000000160a00720c */ /* 0x000fe40003f86270 */
[----:B------:R-:W-:Y:S02]  /*7c210*/  SHF.R.U32.HI R10, RZ, 0x6, R11 ;  /* 0x00000006ff0a7819 */ /* 0x000fe4000001160b */
[----:B----4-:R-:W-:Y:S02]  /*7c220*/  PRMT R4, RZ, 0x7610, R4 ;  /* 0x00007610ff047816 */ /* 0x010fe40000000004 */
[----:B------:R-:W-:-:S04]  /*7c230*/  SGXT.U32 R10, R10, 0x1 ;  /* 0x000000010a0a781a */ /* 0x000fc80000000000 */
[----:B--2---:R0:W2:Y:S01]  /*7c240*/  @!P3 LDG.E.U16 R4, desc[UR6][R6.64] ;  /* 0x000000060604b981 */ /* 0x0040a2000c1e1500 */
[----:B------:R-:W-:-:S04]  /*7c250*/  LOP3.LUT R10, R10, 0xe8, RZ, 0xfc, !PT ;  /* 0x000000e80a0a7812 */ /* 0x000fc800078efcff */
[----:B------:R-:W-:Y:S01]  /*7c260*/  ISETP.GE.AND P3, PT, R10, R22, PT ;  /* 0x000000160a00720c */ /* 0x000fe20003f66270 */
[----:B---3--:R-:W-:Y:S04]  /*7c270*/  STL [R1+0x74d0], R0 ;  /* 0x0074d00001007387 */ /* 0x008fe80000100800 */
[----:B------:R-:W3:Y:S04]  /*7c280*/  LDL R14, [R1+0x2ddc] ;  /* 0x002ddc00010e7983 */ /* 0x000ee80000100800 */
[----:B------:R-:W4:Y:S04]  /*7c290*/  LDL R12, [R1+0x2de0] ;  /* 0x002de000010c7983 */ /* 0x000f280000100800 */
[----:B------:R1:W-:Y:S04]  /*7c2a0*/  STL [R1+0x754c], R2 ;  /* 0x00754c0201007387 */ /* 0x0003e80000100800 */
[----:B------:R-:W2:Y:S04]  /*7c2b0*/  LDL R11, [R1+0x2de4] ;  /* 0x002de400010b7983 */ /* 0x000ea80000100800 */
[----:B------:R-:W-:Y:S04]  /*7c2c0*/  STL [R1+0x8], R16 ;  /* 0x0000081001007387 */ /* 0x000fe80000100800 */
[----:B------:R-:W2:Y:S01]  /*7c2d0*/  LDL R10, [R1+0x2de8] ;  /* 0x002de800010a7983 */ /* 0x000ea20000100800 */
[----:B------:R-:W-:-:S02]  /*7c2e0*/  PRMT R5, RZ, 0x7610, R5 ;  /* 0x00007610ff057816 */ /* 0x000fc40000000005 */
[----:B0-----:R-:W-:Y:S02]  /*7c2f0*/  PRMT R6, RZ, 0x7610, R6 ;  /* 0x00007610ff067816 */ /* 0x001fe40000000006 */
[----:B------:R-:W-:Y:S01]  /*7c300*/  PRMT R7, RZ, 0x7610, R7 ;  /* 0x00007610ff077816 */ /* 0x000fe20000000007 */
[----:B------:R-:W0:Y:S01]  /*7c310*/  S2R R13, SR_TID.X ;  /* 0x00000000000d7919 */ /* 0x000e220000002100 */
[----:B-1----:R-:W2:Y:S04]  /*7c320*/  LDL R2, [R1+0x2dec] ;  /* 0x002dec0001027983 */ /* 0x002ea80000100800 */
[----:B------:R-:W2:Y:S04]  /*7c330*/  LDL R0, [R1+0x2df0] ;  /* 0x002df00001007983 */ /* 0x000ea80000100800 */
[----:B------:R3:W2:Y:S01]  /*7c340*/  @!P6 LDG.E.U16 R5, desc[UR6][R8.64] ;  /* 0x000000060805e981 */ /* 0x0006a2000c1e1500 */
[----:B0-----:R-:W-:-:S04]  /*7c350*/  SHF.R.U32.HI R13, RZ, 0x6, R13 ;  /* 0x00000006ff0d7819 */ /* 0x001fc8000001160d */
[----:B------:R-:W-:Y:S01]  /*7c360*/  SGXT.U32 R13, R13, 0x1 ;  /* 0x000000010d0d781a */ /* 0x000fe20000000000 */
[----:B---3--:R-:W-:Y:S02]  /*7c370*/  @!P4 IMAD.MOV.U32 R9, RZ, RZ, R14 ;  /* 0x000000ffff09c224 */ /* 0x008fe400078e000e */
[----:B----4-:R-:W-:-:S05]  /*7c380*/  @!P4 IMAD.MOV.U32 R8, RZ, RZ, R12 ;  /* 0x000000ffff08c224 */ /* 0x010fca00078e000c */
[----:B------:R-:W3:Y:S04]  /*7c390*/  @!P4 LDG.E.U16 R6, desc[UR6][R8.64] ;  /* 0x000000060806c981 */ /* 0x000ee8000c1e1500 */
[----:B--2---:R-:W2:Y:S01]  /*7c3a0*/  @!P3 LDG.E.U16 R7, desc[UR6][R10.64] ;  /* 0x000000060a07b981 */ /* 0x004ea2000c1e1500 */
[----:B------:R-:W-:-:S04]  /*7c3b0*/  LOP3.LUT R13, R13, 0xea, RZ, 0xfc, !PT ;  /* 0x000000ea0d0d7812 */ /* 0x000fc800078efcff */
[----:B------:R-:W-:Y:S02]  /*7c3c0*/  ISETP.GE.AND P6, PT, R13, R22, PT ;  /* 0x000000160d00720c */ /* 0x000fe40003fc6270 */
[----:B------:R-:W0:Y:S01]  /*7c3d0*/  S2R R13, SR_TID.X ;  /* 0x00000000000d7919 */ /* 0x000e220000002100 */
[----:B------:R1:W-:Y:S04]  /*7c3e0*/  STL [R1+0x7530], R5 ;  /* 0x0075300501007387 */ /* 0x0003e80000100800 */
[----:B------:R4:W-:Y:S04]  /*7c3f0*/  STL [R1+0x7560], R4 ;  /* 0x0075600401007387 */ /* 0x0009e80000100800 */
[----:B-1----:R-:W2:Y:S04]  /*7c400*/  LDL R5, [R1+0x2df4] ;  /* 0x002df40001057983 */ /* 0x002ea80000100800 */
[----:B----4-:R-:W4:Y:S01]  /*7c410*/  LDL R4, [R1+0x2df8] ;  /* 0x002df80001047983 */ /* 0x010f220000100800 */
[----:B0-----:R-:W-:-:S04]  /*7c420*/  SHF.R.U32.HI R12, RZ, 0x6, R13 ;  /* 0x00000006ff0c7819 */ /* 0x001fc8000001160d */
[----:B------:R-:W-:-:S04]  /*7c430*/  SGXT.U32 R12, R12, 0x1 ;  /* 0x000000010c0c781a */ /* 0x000fc80000000000 */
[----:B------:R-:W-:-:S04]  /*7c440*/  LOP3.LUT R12, R12, 0xec, RZ, 0xfc, !PT ;  /* 0x000000ec0c0c7812 */ /* 0x000fc800078efcff */
[----:B------:R-:W-:Y:S02]  /*7c450*/  ISETP.GE.AND P4, PT, R12, R22, PT ;  /* 0x000000160c00720c */ /* 0x000fe40003f86270 */
[----:B------:R-:W-:-:S04]  /*7c460*/  SHF.R.U32.HI R12, RZ, 0x6, R13 ;  /* 0x00000006ff0c7819 */ /* 0x000fc8000001160d */
[----:B------:R-:W-:-:S04]  /*7c470*/  SGXT.U32 R12, R12, 0x1 ;  /* 0x000000010c0c781a */ /* 0x000fc80000000000 */
[----:B------:R-:W-:-:S04]  /*7c480*/  LOP3.LUT R12, R12, 0xee, RZ, 0xfc, !PT ;  /* 0x000000ee0c0c7812 */ /* 0x000fc800078efcff */
[----:B------:R-:W-:Y:S01]  /*7c490*/  ISETP.GE.AND P3, PT, R12, R22, PT ;  /* 0x000000160c00720c */ /* 0x000fe20003f66270 */
[----:B---3--:R-:W-:Y:S04]  /*7c4a0*/  STL [R1+0x74d4], R6 ;  /* 0x0074d40601007387 */ /* 0x008fe80000100800 */
[----:B--2---:R0:W-:Y:S04]  /*7c4b0*/  STL [R1+0x7554], R7 ;  /* 0x0075540701007387 */ /* 0x0041e80000100800 */
[----:B------:R-:W2:Y:S04]  /*7c4c0*/  LDL R13, [R1+0x2dfc] ;  /* 0x002dfc00010d7983 */ /* 0x000ea80000100800 */
[----:B------:R-:W2:Y:S01]  /*7c4d0*/  LDL R12, [R1+0x2e00] ;  /* 0x002e0000010c7983 */ /* 0x000ea20000100800 */
[----:B------:R-:W-:-:S02]  /*7c4e0*/  @!P6 IMAD.MOV.U32 R10, RZ, RZ, R0 ;  /* 0x000000ffff0ae224 */ /* 0x000fc400078e0000 */
[----:B------:R-:W-:Y:S01]  /*7c4f0*/  @!P6 IMAD.MOV.U32 R11, RZ, RZ, R2 ;  /* 0x000000ffff0be224 */ /* 0x000fe200078e0002 */
[----:B------:R-:W3:Y:S04]  /*7c500*/  LDL R0, [R1+0x2e08] ;  /* 0x002e080001007983 */ /* 0x000ee80000100800 */
[----:B------:R-:W3:Y:S01]  /*7c510*/  LDL R2, [R1+0x2e04] ;  /* 0x002e040001027983 */ /* 0x000ee20000100800 */
[----:B------:R-:W-:Y:S02]  /*7c520*/  PRMT R8, RZ, 0x7610, R8 ;  /* 0x00007610ff087816 */ /* 0x000fe40000000008 */
[----:B------:R-:W-:Y:S01]  /*7c530*/  PRMT R9, RZ, 0x7610, R9 ;  /* 0x00007610ff097816 */ /* 0x000fe20000000009 */
[----:B------:R-:W3:Y:S04]  /*7c540*/  LDL R16, [R1+0x2e0c] ;  /* 0x002e0c0001107983 */ /* 0x000ee80000100800 */
[----:B0-----:R-:W3:Y:S04]  /*7c550*/  LDL R7, [R1+0x2e10] ;  /* 0x002e100001077983 */ /* 0x001ee80000100800 */
[----:B------:R0:W3:Y:S02]  /*7c560*/  @!P6 LDG.E.U16 R8, desc[UR6][R10.64] ;  /* 0x000000060a08e981 */ /* 0x0000e4000c1e1500 */
[----:B0-----:R-:W-:-:S02]  /*7c570*/  @!P4 IMAD.MOV.U32 R11, RZ, RZ, R5 ;  /* 0x000000ffff0bc224 */ /* 0x001fc400078e0005 */
[----:B----4-:R-:W-:Y:S01]  /*7c580*/  @!P4 IMAD.MOV.U32 R10, RZ, RZ, R4 ;  /* 0x000000ffff0ac224 */ /* 0x010fe200078e0004 */
[----:B------:R-:W4:Y:S04]  /*7c590*/  LDL R5, [R1+0x2e14] ;  /* 0x002e140001057983 */ /* 0x000f280000100800 */
[----:B------:R-:W4:Y:S04]  /*7c5a0*/  LDL R4, [R1+0x2e18] ;  /* 0x002e180001047983 */ /* 0x000f280000100800 */
[----:B------:R0:W4:Y:S02]  /*7c5b0*/  @!P4 LDG.E.U16 R9, desc[UR6][R10.64] ;  /* 0x000000060a09c981 */ /* 0x000124000c1e1500 */
[----:B0-----:R-:W-:Y:S01]  /*7c5c0*/  PRMT R10, RZ, 0x7610, R10 ;  /* 0x00007610ff0a7816 */ /* 0x001fe2000000000a */
[----:B------:R-:W0:Y:S01]  /*7c5d0*/  S2R R15, SR_TID.X ;  /* 0x00000000000f7919 */ /* 0x000e220000002100 */
[----:B------:R-:W1:Y:S04]  /*7c5e0*/  S2R R19, SR_TID.X ;  /* 0x0000000000137919 */ /* 0x000e680000002100 */
[----:B--2---:R2:W4:Y:S01]  /*7c5f0*/  @!P3 LDG.E.U16 R10, desc[UR6][R12.64] ;  /* 0x000000060c0ab981 */ /* 0x004522000c1e1500 */
[----:B0-----:R-:W-:-:S02]  /*7c600*/  SHF.R.U32.HI R14, RZ, 0x6, R15 ;  /* 0x00000006ff0e7819 */ /* 0x001fc4000001160f */
[----:B------:R-:W-:Y:S02]  /*7c610*/  SHF.R.U32.HI R6, RZ, 0x6, R15 ;  /* 0x00000006ff067819 */ /* 0x000fe4000001160f */
[----:B------:R-:W-:Y:S02]  /*7c620*/  SGXT.U32 R14, R14, 0x1 ;  /* 0x000000010e0e781a */ /* 0x000fe40000000000 */
[----:B------:R-:W-:Y:S02]  /*7c630*/  SGXT.U32 R6, R6, 0x1 ;  /* 0x000000010606781a */ /* 0x000fe40000000000 */
[----:B------:R-:W-:Y:S02]  /*7c640*/  LOP3.LUT R14, R14, 0xf0, RZ, 0xfc, !PT ;  /* 0x000000f00e0e7812 */ /* 0x000fe400078efcff */
[----:B------:R-:W-:Y:S02]  /*7c650*/  LOP3.LUT R6, R6, 0xf2, RZ, 0xfc, !PT ;  /* 0x000000f206067812 */ /* 0x000fe400078efcff */
[----:B------:R-:W-:-:S02]  /*7c660*/  ISETP.GE.AND P6, PT, R14, R22, PT ;  /* 0x000000160e00720c */ /* 0x000fc40003fc6270 */
[----:B------:R-:W-:Y:S02]  /*7c670*/  ISETP.GE.AND P4, PT, R6, R22, PT ;  /* 0x000000160600720c */ /* 0x000fe40003f86270 */
[----:B------:R-:W-:-:S04]  /*7c680*/  SHF.R.U32.HI R6, RZ, 0x6, R15 ;  /* 0x00000006ff067819 */ /* 0x000fc8000001160f */
[----:B------:R-:W-:Y:S02]  /*7c690*/  SGXT.U32 R6, R6, 0x1 ;  /* 0x000000010606781a */ /* 0x000fe40000000000 */
[----:B------:R-:W-:Y:S02]  /*7c6a0*/  PRMT R11, RZ, 0x7610, R11 ;  /* 0x00007610ff0b7816 */ /* 0x000fe4000000000b */
[----:B------:R-:W-:Y:S02]  /*7c6b0*/  LOP3.LUT R6, R6, 0xf4, RZ, 0xfc, !PT ;  /* 0x000000f406067812 */ /* 0x000fe400078efcff */
[----:B-1----:R-:W-:Y:S01]  /*7c6c0*/  SHF.R.U32.HI R17, RZ, 0x6, R19 ;  /* 0x00000006ff117819 */ /* 0x002fe20000011613 */
[----:B---3--:R-:W-:Y:S01]  /*7c6d0*/  @!P6 IMAD.MOV.U32 R14, RZ, RZ, R0 ;  /* 0x000000ffff0ee224 */ /* 0x008fe200078e0000 */
[----:B------:R-:W-:Y:S01]  /*7c6e0*/  ISETP.GE.AND P3, PT, R6, R22, PT ;  /* 0x000000160600720c */ /* 0x000fe20003f66270 */
[----:B------:R-:W-:Y:S01]  /*7c6f0*/  @!P6 IMAD.MOV.U32 R15, RZ, RZ, R2 ;  /* 0x000000ffff0fe224 */ /* 0x000fe200078e0002 */
[----:B------:R-:W-:-:S04]  /*7c700*/  SGXT.U32 R17, R17, 0x1 ;  /* 0x000000011111781a */ /* 0x000fc80000000000 */
[----:B------:R0:W3:Y:S01]  /*7c710*/  @!P6 LDG.E.U16 R11, desc[UR6][R14.64] ;  /* 0x000000060e0be981 */ /* 0x0000e2000c1e1500 */
[----:B------:R-:W-:Y:S02]  /*7c720*/  LOP3.LUT R17, R17, 0xf6, RZ, 0xfc, !PT ;  /* 0x000000f611117812 */ /* 0x000fe400078efcff */
[----:B--2---:R-:W-:Y:S02]  /*7c730*/  PRMT R12, RZ, 0x7610, R12 ;  /* 0x00007610ff0c7816 */ /* 0x004fe4000000000c */
[----:B------:R-:W-:Y:S02]  /*7c740*/  PRMT R13, RZ, 0x7610, R13 ;  /* 0x00007610ff0d7816 */ /* 0x000fe4000000000d */
[----:B------:R-:W-:Y:S01]  /*7c750*/  ISETP.GE.AND P6, PT, R17, R22, PT ;  /* 0x000000161100720c */ /* 0x000fe20003fc6270 */
[----:B----4-:R-:W-:Y:S02]  /*7c760*/  @!P3 IMAD.MOV.U32 R17, RZ, RZ, R5 ;  /* 0x000000ffff11b224 */ /* 0x010fe400078e0005 */
[----:B0-----:R-:W-:-:S02]  /*7c770*/  @!P4 IMAD.MOV.U32 R15, RZ, RZ, R16 ;  /* 0x000000ffff0fc224 */ /* 0x001fc400078e0010 */
[----:B------:R-:W-:Y:S02]  /*7c780*/  @!P4 IMAD.MOV.U32 R14, RZ, RZ, R7 ;  /* 0x000000ffff0ec224 */ /* 0x000fe400078e0007 */
[----:B------:R-:W-:Y:S01]  /*7c790*/  @!P3 IMAD.MOV.U32 R16, RZ, RZ, R4 ;  /* 0x000000ffff10b224 */ /* 0x000fe200078e0004 */
[----:B------:R-:W-:Y:S04]  /*7c7a0*/  STL [R1+0x7534], R9 ;  /* 0x0075340901007387 */ /* 0x000fe80000100800 */
[----:B------:R0:W2:Y:S04]  /*7c7b0*/  @!P4 LDG.E.U16 R12, desc[UR6][R14.64] ;  /* 0x000000060e0cc981 */ /* 0x0000a8000c1e1500 */
[----:B------:R-:W2:Y:S04]  /*7c7c0*/  @!P3 LDG.E.U16 R13, desc[UR6][R16.64] ;  /* 0x00000006100db981 */ /* 0x000ea8000c1e1500 */
[----:B------:R-:W-:Y:S04]  /*7c7d0*/  STL [R1+0x7558], R8 ;  /* 0x0075580801007387 */ /* 0x000fe80000100800 */
[----:B------:R1:W-:Y:S04]  /*7c7e0*/  STL [R1+0x74d8], R10 ;  /* 0x0074d80a01007387 */ /* 0x0003e80000100800 */
[----:B------:R-:W4:Y:S04]  /*7c7f0*/  LDL R2, [R1+0x2e1c] ;  /* 0x002e1c0001027983 */ /* 0x000f280000100800 */
[----:B------:R-:W4:Y:S01]  /*7c800*/  LDL R0, [R1+0x2e20] ;  /* 0x002e200001007983 */ /* 0x000f220000100800 */
[----:B------:R-:W-:-:S02]  /*7c810*/  SHF.R.U32.HI R6, RZ, 0x6, R19 ;  /* 0x00000006ff067819 */ /* 0x000fc40000011613 */
[----:B------:R-:W-:Y:S02]  /*7c820*/  SHF.R.U32.HI R4, RZ, 0x6, R19 ;  /* 0x00000006ff047819 */ /* 0x000fe40000011613 */
[----:B------:R-:W-:Y:S02]  /*7c830*/  SGXT.U32 R6, R6, 0x1 ;  /* 0x000000010606781a */ /* 0x000fe40000000000 */
[----:B------:R-:W-:Y:S02]  /*7c840*/  SGXT.U32 R4, R4, 0x1 ;  /* 0x000000010404781a */ /* 0x000fe40000000000 */
[----:B------:R-:W-:Y:S02]  /*7c850*/  LOP3.LUT R6, R6, 0xf8, RZ, 0xfc, !PT ;  /* 0x000000f806067812 */ /* 0x000fe400078efcff */
[----:B------:R-:W-:Y:S02]  /*7c860*/  LOP3.LUT R4, R4, 0xfa, RZ, 0xfc, !PT ;  /* 0x000000fa04047812 */ /* 0x000fe400078efcff */
[----:B------:R-:W-:-:S02]  /*7c870*/  ISETP.GE.AND P4, PT, R6, R22, PT ;  /* 0x000000160600720c */ /* 0x000fc40003f86270 */
[----:B------:R-:W-:Y:S02]  /*7c880*/  ISETP.GE.AND P3, PT, R4, R22, PT ;  /* 0x000000160400720c */ /* 0x000fe40003f66270 */
[----:B0-----:R-:W-:Y:S01]  /*7c890*/  PRMT R14, RZ, 0x7610, R14 ;  /* 0x00007610ff0e7816 */ /* 0x001fe2000000000e */
[----:B---3--:R0:W-:Y:S04]  /*7c8a0*/  STL [R1+0x755c], R11 ;  /* 0x00755c0b01007387 */ /* 0x0081e80000100800 */
[----:B-1----:R-:W3:Y:S04]  /*7c8b0*/  LDL R10, [R1+0x2e24] ;  /* 0x002e2400010a7983 */ /* 0x002ee80000100800 */
[----:B------:R-:W3:Y:S04]  /*7c8c0*/  LDL R9, [R1+0x2e28] ;  /* 0x002e280001097983 */ /* 0x000ee80000100800 */
[----:B------:R-:W3:Y:S04]  /*7c8d0*/  LDL R7, [R1+0x2db4] ;  /* 0x002db40001077983 */ /* 0x000ee80000100800 */
[----:B------:R-:W3:Y:S04]  /*7c8e0*/  LDL R5, [R1+0x2e2c] ;  /* 0x002e2c0001057983 */ /* 0x000ee80000100800 */
[----:B--2---:R1:W-:Y:S04]  /*7c8f0*/  STL.64 [R1+0x7568], R12 ;  /* 0x0075680c01007387 */ /* 0x0043e80000100a00 */
[----:B------:R-:W2:Y:S04]  /*7c900*/  LDL R6, [R1+0x2db0] ;  /* 0x002db00001067983 */ /* 0x000ea80000100800 */
[----:B------:R-:W2:Y:S01]  /*7c910*/  LDL R4, [R1+0x2db8] ;  /* 0x002db80001047983 */ /* 0x000ea20000100800 */
[----:B----4-:R-:W-:-:S02]  /*7c920*/  @!P6 IMAD.MOV.U32 R17, RZ, RZ, R2 ;  /* 0x000000ffff11e224 */ /* 0x010fc400078e0002 */
[----:B------:R-:W-:Y:S01]  /*7c930*/  @!P6 IMAD.MOV.U32 R16, RZ, RZ, R0 ;  /* 0x000000ffff10e224 */ /* 0x000fe200078e0000 */
[----:B------:R-:W4:Y:S04]  /*7c940*/  LDL R2, [R1+0x2e30] ;  /* 0x002e300001027983 */ /* 0x000f280000100800 */
[----:B------:R-:W4:Y:S04]  /*7c950*/  LDL R0, [R1+0x2e34] ;  /* 0x002e340001007983 */ /* 0x000f280000100800 */
[----:B------:R3:W4:Y:S01]  /*7c960*/  @!P6 LDG.E.U16 R14, desc[UR6][R16.64] ;  /* 0x00000006100ee981 */ /* 0x000722000c1e1500 */
[----:B------:R-:W-:-:S04]  /*7c970*/  SHF.R.U32.HI R8, RZ, 0x6, R19 ;  /* 0x00000006ff087819 */ /* 0x000fc80000011613 */
[----:B------:R-:W-:-:S04]  /*7c980*/  SGXT.U32 R8, R8, 0x1 ;  /* 0x000000010808781a */ /* 0x000fc80000000000 */
[----:B------:R-:W-:-:S04]  /*7c990*/  LOP3.LUT R8, R8, 0xfc, RZ, 0xfc, !PT ;  /* 0x000000fc08087812 */ /* 0x000fc800078efcff */
[----:B------:R-:W-:Y:S02]  /*7c9a0*/  ISETP.GE.AND P6, PT, R8, R22, PT ;  /* 0x000000160800720c */ /* 0x000fe40003fc6270 */
[----:B------:R-:W-:Y:S02]  /*7c9b0*/  SHF.R.U32.HI R8, RZ, 0x6, R19 ;  /* 0x00000006ff087819 */ /* 0x000fe40000011613 */
[----:B------:R-:W-:Y:S02]  /*7c9c0*/  PRMT R15, RZ, 0x7610, R15 ;  /* 0x00007610ff0f7816 */ /* 0x000fe4000000000f */
[----:B------:R-:W-:-:S04]  /*7c9d0*/  SGXT.U32 R8, R8, 0x1 ;  /* 0x000000010808781a */ /* 0x000fc80000000000 */
[----:B------:R-:W-:Y:S01]  /*7c9e0*/  LOP3.LUT R8, R8, 0xfe, RZ, 0xfc, !PT ;  /* 0x000000fe08087812 */ /* 0x000fe200078efcff */
[----:B---3--:R-:W-:Y:S02]  /*7c9f0*/  @!P4 IMAD.MOV.U32 R17, RZ, RZ, R10 ;  /* 0x000000ffff11c224 */ /* 0x008fe400078e000a */
[----:B------:R-:W-:-:S05]  /*7ca00*/  @!P4 IMAD.MOV.U32 R16, RZ, RZ, R9 ;  /* 0x000000ffff10c224 */ /* 0x000fca00078e0009 */
[----:B------:R3:W4:Y:S01]  /*7ca10*/  @!P4 LDG.E.U16 R15, desc[UR6][R16.64] ;  /* 0x00000006100fc981 */ /* 0x000722000c1e1500 */
[----:B------:R-:W-:Y:S01]  /*7ca20*/  ISETP.GE.AND P4, PT, R8, R22, PT ;  /* 0x000000160800720c */ /* 0x000fe20003f86270 */
[----:B------:R-:W-:Y:S02]  /*7ca30*/  @!P3 IMAD.MOV.U32 R18, RZ, RZ, R5 ;  /* 0x000000ffff12b224 */ /* 0x000fe400078e0005 */
[----:B------:R-:W-:Y:S01]  /*7ca40*/  @!P3 IMAD.MOV.U32 R19, RZ, RZ, R7 ;  /* 0x000000ffff13b224 */ /* 0x000fe200078e0007 */
[----:B------:R-:W-:Y:S02]  /*7ca50*/  LOP3.LUT R5, R20, 0x7f, RZ, 0xc0, !PT ;  /* 0x0000007f14057812 */ /* 0x000fe400078ec0ff */
[----:B---3--:R-:W-:Y:S02]  /*7ca60*/  PRMT R16, RZ, 0x7610, R16 ;  /* 0x00007610ff107816 */ /* 0x008fe40000000010 */
[----:B------:R-:W-:Y:S01]  /*7ca70*/  PRMT R17, RZ, 0x7610, R17 ;  /* 0x00007610ff117816 */ /* 0x000fe20000000011 */
[----:B--2---:R-:W-:-:S02]  /*7ca80*/  @!P6 IMAD.MOV.U32 R20, RZ, RZ, R4 ;  /* 0x000000ffff14e224 */ /* 0x004fc400078e0004 */
[----:B------:R-:W-:Y:S01]  /*7ca90*/  @!P6 IMAD.MOV.U32 R21, RZ, RZ, R6 ;  /* 0x000000ffff15e224 */ /* 0x000fe200078e0006 */
[----:B------:R2:W3:Y:S04]  /*7caa0*/  @!P3 LDG.E.U16 R16, desc[UR6][R18.64] ;  /* 0x000000061210b981 */ /* 0x0004e8000c1e1500 */
[----:B------:R4:W3:Y:S01]  /*7cab0*/  @!P6 LDG.E.U16 R17, desc[UR6][R20.64] ;  /* 0x000000061411e981 */ /* 0x0008e2000c1e1500 */
[----:B--2---:R-:W-:Y:S01]  /*7cac0*/  PRMT R18, RZ, 0x7610, R18 ;  /* 0x00007610ff127816 */ /* 0x004fe20000000012 */
[----:B----4-:R-:W-:Y:S02]  /*7cad0*/  @!P4 IMAD.MOV.U32 R21, RZ, RZ, R2 ;  /* 0x000000ffff15c224 */ /* 0x010fe400078e0002 */
[----:B------:R-:W-:Y:S01]  /*7cae0*/  @!P4 IMAD.MOV.U32 R20, RZ, RZ, R0 ;  /* 0x000000ffff14c224 */ /* 0x000fe200078e0000 */
[----:B------:R-:W-:Y:S04]  /*7caf0*/  STL [R1+0x74dc], R14 ;  /* 0x0074dc0e01007387 */ /* 0x000fe80000100800 */
[----:B------:R-:W2:Y:S04]  /*7cb00*/  LDL.LU.64 R92, [R1+0x1e08] ;  /* 0x001e0800015c7983 */ /* 0x000ea80000300a00 */
[----:B------:R4:W2:Y:S01]  /*7cb10*/  @!P4 LDG.E.U16 R18, desc[UR6][R20.64] ;  /* 0x000000061412c981 */ /* 0x0008a2000c1e1500 */
[----:B------:R-:W-:-:S02]  /*7cb20*/  LOP3.LUT R4, R5, 0x80, RZ, 0xfc, !PT ;  /* 0x0000008005047812 */ /* 0x000fc400078efcff */
[-C--:B------:R-:W-:Y:S02]  /*7cb30*/  ISETP.GE.AND P3, PT, R5, R22.reuse, PT ;  /* 0x000000160500720c */ /* 0x080fe40003f66270 */
[----:B------:R-:W-:Y:S01]  /*7cb40*/  PRMT R24, RZ, 0x7610, R24 ;  /* 0x00007610ff187816 */ /* 0x000fe20000000018 */
[----:B------:R-:W-:Y:S01]  /*7cb50*/  STL [R1+0x7570], R15 ;  /* 0x0075700f01007387 */ /* 0x000fe20000100800 */
[----:B----4-:R-:W-:Y:S02]  /*7cb60*/  PRMT R20, RZ, 0x7610, R20 ;  /* 0x00007610ff147816 */ /* 0x010fe40000000014 */
[----:B------:R-:W-:Y:S02]  /*7cb70*/  PRMT R21, RZ, 0x7610, R21 ;  /* 0x00007610ff157816 */ /* 0x000fe40000000015 */
[----:B------:R-:W-:Y:S01]  /*7cb80*/  PRMT R25, RZ, 0x7610, R25 ;  /* 0x00007610ff197816 */ /* 0x000fe20000000019 */
[----:B---3--:R-:W-:Y:S01]  /*7cb90*/  STL.64 [R1+0x7578], R16 ;  /* 0x0075781001007387 */ /* 0x008fe20000100a00 */
[----:B------:R-:W-:-:S02]  /*7cba0*/  ISETP.GE.AND P6, PT, R4, R22, PT ;  /* 0x000000160400720c */ /* 0x000fc40003fc6270 */
[----:B------:R-:W-:Y:S02]  /*7cbb0*/  PRMT R26, RZ, 0x7610, R26 ;  /* 0x00007610ff1a7816 */ /* 0x000fe4000000001a */
[----:B------:R-:W-:Y:S02]  /*7cbc0*/  PRMT R27, RZ, 0x7610, R27 ;  /* 0x00007610ff1b7816 */ /* 0x000fe4000000001b */
[----:B------:R-:W-:Y:S02]  /*7cbd0*/  PRMT R28, RZ, 0x7610, R28 ;  /* 0x00007610ff1c7816 */ /* 0x000fe4000000001c */
[----:B------:R-:W-:Y:S02]  /*7cbe0*/  PRMT R29, RZ, 0x7610, R29 ;  /* 0x00007610ff1d7816 */ /* 0x000fe4000000001d */
[----:B------:R-:W-:Y:S02]  /*7cbf0*/  PRMT R30, RZ, 0x7610, R30 ;  /* 0x00007610ff1e7816 */ /* 0x000fe4000000001e */
        /* <DEDUP_REMOVED lines=42> */
[----:B--2---:R-:W-:Y:S01]  /*7cea0*/  IADD3 R0, P4, PT, R92, R89, RZ ;  /* 0x000000595c007210 */ /* 0x004fe20007f9e0ff */
[----:B------:R-:W-:Y:S04]  /*7ceb0*/  STL [R1+0x74e0], R18 ;  /* 0x0074e01201007387 */ /* 0x000fe80000100800 */
[----:B------:R-:W2:Y:S04]  /*7cec0*/  LDL.LU R7, [R1+0x3f4] ;  /* 0x0003f40001077983 */ /* 0x000ea80000300800 */
[----:B------:R-:W2:Y:S04]  /*7ced0*/  LDL.LU R6, [R1+0x3f8] ;  /* 0x0003f80001067983 */ /* 0x000ea80000300800 */
[----:B------:R3:W-:Y:S04]  /*7cee0*/  STL [R1+0x1e08], R0 ;  /* 0x001e080001007387 */ /* 0x0007e80000100800 */
[----:B------:R-:W4:Y:S04]  /*7cef0*/  LDL.LU R2, [R1+0x3e4] ;  /* 0x0003e40001027983 */ /* 0x000f280000300800 */
[----:B------:R-:W2:Y:S04]  /*7cf00*/  LDL.LU R8, [R1+0x3e8] ;  /* 0x0003e80001087983 */ /* 0x000ea80000300800 */
[----:B------:R-:W2:Y:S04]  /*7cf10*/  LDL.LU R9, [R1+0x3f0] ;  /* 0x0003f00001097983 */ /* 0x000ea80000300800 */
[----:B0-----:R-:W2:Y:S04]  /*7cf20*/  LDL.LU R11, [R1+0x3d4] ;  /* 0x0003d400010b7983 */ /* 0x001ea80000300800 */
[----:B------:R-:W2:Y:S04]  /*7cf30*/  LDL.LU R10, [R1+0x3dc] ;  /* 0x0003dc00010a7983 */ /* 0x000ea80000300800 */
[----:B------:R-:W2:Y:S04]  /*7cf40*/  LDL.LU R4, [R1+0x3d8] ;  /* 0x0003d80001047983 */ /* 0x000ea80000300800 */
[----:B------:R-:W2:Y:S04]  /*7cf50*/  LDL.LU R5, [R1+0x3e0] ;  /* 0x0003e00001057983 */ /* 0x000ea80000300800 */
[----:B-1----:R-:W2:Y:S04]  /*7cf60*/  LDL.LU R13, [R1+0x3c4] ;  /* 0x0003c400010d7983 */ /* 0x002ea80000300800 */
[----:B---3--:R-:W3:Y:S04]  /*7cf70*/  LDL.LU R0, [R1+0x3cc] ;  /* 0x0003cc0001007983 */ /* 0x008ee80000300800 */
[----:B------:R-:W3:Y:S04]  /*7cf80*/  LDL.LU R15, [R1+0x3c8] ;  /* 0x0003c800010f7983 */ /* 0x000ee80000300800 */
[----:B------:R-:W3:Y:S04]  /*7cf90*/  LDL.LU R14, [R1+0x3d0] ;  /* 0x0003d000010e7983 */ /* 0x000ee80000300800 */
[----:B------:R-:W3:Y:S04]  /*7cfa0*/  LDL.LU R16, [R1+0x3b4] ;  /* 0x0003b40001107983 */ /* 0x000ee80000300800 */
[----:B------:R-:W3:Y:S04]  /*7cfb0*/  LDL.LU R17, [R1+0x3bc] ;  /* 0x0003bc0001117983 */ /* 0x000ee80000300800 */
[----:B------:R-:W-:Y:S04]  /*7cfc0*/  STL.64 [R1+0x7588], R92 ;  /* 0x0075885c01007387 */ /* 0x000fe80000100a00 */
        /* <DEDUP_REMOVED lines=21> */
[----:B------:R-:W-:Y:S01]  /*7d120*/  STL.64 [R1+0x7640], R62 ;  /* 0x0076403e01007387 */ /* 0x000fe20000100a00 */
[----:B------:R-:W-:-:S03]  /*7d130*/  PRMT R73, RZ, 0x7610, R73 ;  /* 0x00007610ff497816 */ /* 0x000fc60000000049 */
[----:B------:R-:W-:Y:S01]  /*7d140*/  STL.64 [R1+0x7630], R64 ;  /* 0x0076304001007387 */ /* 0x000fe20000100a00 */
[----:B------:R-:W-:Y:S02]  /*7d150*/  PRMT R74, RZ, 0x7610, R74 ;  /* 0x00007610ff4a7816 */ /* 0x000fe4000000004a */
        /* <DEDUP_REMOVED lines=22> */
[----:B------:R-:W-:Y:S04]  /*7d2c0*/  STL.64 [R1+0x75b0], R80 ;  /* 0x0075b05001007387 */ /* 0x000fe80000100a00 */
[----:B------:R-:W-:Y:S04]  /*7d2d0*/  STL.64 [R1+0x75a0], R82 ;  /* 0x0075a05201007387 */ /* 0x000fe80000100a00 */
[----:B------:R-:W-:Y:S04]  /*7d2e0*/  STL.64 [R1+0x7590], R84 ;  /* 0x0075905401007387 */ /* 0x000fe80000100a00 */
[----:B------:R-:W-:Y:S04]  /*7d2f0*/  STL.64 [R1+0x7598], R86 ;  /* 0x0075985601007387 */ /* 0x000fe80000100a00 */
[----:B------:R-:W-:Y:S01]  /*7d300*/  STL.64 [R1+0x75a8], R90 ;  /* 0x0075a85a01007387 */ /* 0x000fe20000100a00 */
[----:B------:R-:W-:Y:S01]  /*7d310*/  BAR.SYNC.DEFER_BLOCKING 0x0 ;  /* 0x0000000000007b1d */ /* 0x000fe20000010000 */
[----:B----4-:R-:W-:-:S02]  /*7d320*/  LOP3.LUT R3, R3, R2, RZ, 0x3c, !PT ;  /* 0x0000000203037212 */ /* 0x010fc400078e3cff */
[----:B--2---:R-:W-:Y:S02]  /*7d330*/  LOP3.LUT R9, R9, R8, RZ, 0x3c, !PT ;  /* 0x0000000809097212 */ /* 0x004fe400078e3cff */
[----:B------:R-:W-:Y:S02]  /*7d340*/  LOP3.LUT R2, R3, R2, RZ, 0x3c, !PT ;  /* 0x0000000203027212 */ /* 0x000fe400078e3cff */
[----:B------:R-:W-:Y:S02]  /*7d350*/  LOP3.LUT R8, R9, R8, RZ, 0x3c, !PT ;  /* 0x0000000809087212 */ /* 0x000fe400078e3cff */
[----:B------:R-:W-:Y:S01]  /*7d360*/  LOP3.LUT R3, R3, R2, RZ, 0x3c, !PT ;  /* 0x0000000203037212 */ /* 0x000fe200078e3cff */
[----:B------:R-:W-:Y:S01]  /*7d370*/  STL.64 [R1+0x1be8], R6 ;  /* 0x001be80601007387 */ /* 0x000fe20000100a00 */
[----:B------:R-:W-:-:S03]  /*7d380*/  LOP3.LUT R9, R9, R8, RZ, 0x3c, !PT ;  /* 0x0000000809097212 */ /* 0x000fc600078e3cff */
[----:B------:R-:W-:Y:S04]  /*7d390*/  STL.64 [R1+0x75b8], R6 ;  /* 0x0075b80601007387 */ /* 0x000fe80000100a00 */
[----:B------:R-:W-:Y:S04]  /*7d3a0*/  STL.64 [R1+0x1bf0], R2 ;  /* 0x001bf00201007387 */ /* 0x000fe80000100a00 */
[----:B------:R1:W-:Y:S04]  /*7d3b0*/  STL.64 [R1+0x75c8], R2 ;  /* 0x0075c80201007387 */ /* 0x0003e80000100a00 */
[----:B------:R-:W-:Y:S04]  /*7d3c0*/  STL.64 [R1+0x1bf8], R8 ;  /* 0x001bf80801007387 */ /* 0x000fe80000100a00 */
[----:B------:R-:W-:Y:S04]  /*7d3d0*/  STL.64 [R1+0x75d8], R8 ;  /* 0x0075d80801007387 */ /* 0x000fe80000100a00 */
[----:B------:R-:W-:Y:S04]  /*7d3e0*/  STL.64 [R1+0x1c00], R10 ;  /* 0x001c000a01007387 */ /* 0x000fe80000100a00 */
[----:B------:R-:W-:Y:S04]  /*7d3f0*/  STL.64 [R1+0x75e8], R10 ;  /* 0x0075e80a01007387 */ /* 0x000fe80000100a00 */
[----:B0-----:R-:W1:Y:S04]  /*7d400*/  LDL.LU R40, [R1+0x3b8] ;  /* 0x0003b80001287983 */ /* 0x001e680000300800 */
[----:B------:R-:W2:Y:S04]  /*7d410*/  LDL.LU R41, [R1+0x3c0] ;  /* 0x0003c00001297983 */ /* 0x000ea80000300800 */
[----:B------:R-:W4:Y:S04]  /*7d420*/  LDL.LU R88, [R1+0x3a4] ;  /* 0x0003a40001587983 */ /* 0x000f280000300800 */
[----:B------:R-:W4:Y:S04]  /*7d430*/  LDL.LU R89, [R1+0x3ac] ;  /* 0x0003ac0001597983 */ /* 0x000f280000300800 */
[----:B------:R-:W4:Y:S04]  /*7d440*/  LDL.LU R92, [R1+0x3a8] ;  /* 0x0003a800015c7983 */ /* 0x000f280000300800 */
[----:B------:R-:W4:Y:S04]  /*7d450*/  LDL.LU R93, [R1+0x3b0] ;  /* 0x0003b000015d7983 */ /* 0x000f280000300800 */
[----:B------:R-:W4:Y:S04]  /*7d460*/  LDL.LU R38, [R1+0x394] ;  /* 0x0003940001267983 */ /* 0x000f280000300800 */
[----:B------:R-:W4:Y:S01]  /*7d470*/  LDL.LU R39, [R1+0x39c] ;  /* 0x00039c0001277983 */ /* 0x000f220000300800 */
[----:B---3--:R-:W-:-:S03]  /*7d480*/  IMAD.MOV.U32 R12, RZ, RZ, R0 ;  /* 0x000000ffff0c7224 */ /* 0x008fc600078e0000 */
        /* <DEDUP_REMOVED lines=18> */
[----:B------:R-:W-:-:S02]  /*7d5b0*/  LOP3.LUT R5, R5, R4, RZ, 0x3c, !PT ;  /* 0x0000000405057212 */ /* 0x000fc400078e3cff */
[----:B------:R-:W-:Y:S02]  /*7d5c0*/  LOP3.LUT R17, R17, R16, RZ, 0x3c, !PT ;  /* 0x0000001011117212 */ /* 0x000fe400078e3cff */
[----:B------:R-:W-:Y:S02]  /*7d5d0*/  LOP3.LUT R4, R5, R4, RZ, 0x3c, !PT ;  /* 0x0000000405047212 */ /* 0x000fe400078e3cff */
[----:B------:R-:W-:Y:S02]  /*7d5e0*/  LOP3.LUT R16, R17, R16, RZ, 0x3c, !PT ;  /* 0x0000001011107212 */ /* 0x000fe400078e3cff */
[----:B------:R-:W-:Y:S02]  /*7d5f0*/  LOP3.LUT R5, R5, R4, RZ, 0x3c, !PT ;  /* 0x0000000405057212 */ /* 0x000fe400078e3cff */
[----:B------:R-:W-:-:S03]  /*7d600*/  LOP3.LUT R17, R17, R16, RZ, 0x3c, !PT ;  /* 0x0000001011117212 */ /* 0x000fc600078e3cff */
        /* <DEDUP_REMOVED lines=8> */
[----:B-1----:R-:W-:-:S02]  /*7d690*/  IMAD.MOV.U32 R3, RZ, RZ, R40 ;  /* 0x000000ffff037224 */ /* 0x002fc400078e0028 */
[----:B--2---:R-:W-:-:S05]  /*7d6a0*/  IMAD.MOV.U32 R2, RZ, RZ, R41 ;  /* 0x000000ffff027224 */ /* 0x004fca00078e0029 */
[----:B------:R0:W-:Y:S01]  /*7d6b0*/  STL.64 [R1+0x1c28], R2 ;  /* 0x001c280201007387 */ /* 0x0001e20000100a00 */
[----:B---3--:R-:W-:Y:S02]  /*7d6c0*/  IMAD.MOV.U32 R87, RZ, RZ, R18 ;  /* 0x000000ffff577224 */ /* 0x008fe400078e0012 */
[----:B----4-:R-:W-:Y:S01]  /*7d6d0*/  IMAD.MOV.U32 R86, RZ, RZ, R0 ;  /* 0x000000ffff567224 */ /* 0x010fe200078e0000 */
[----:B------:R-:W2:Y:S04]  /*7d6e0*/  LDL.LU R18, [R1+0x344] ;  /* 0x0003440001127983 */ /* 0x000ea80000300800 */
[----:B------:R-:W3:Y:S01]  /*7d6f0*/  LDL.LU R0, [R1+0x34c] ;  /* 0x00034c0001007983 */ /* 0x000ee20000300800 */
[----:B------:R-:W-:Y:S02]  /*7d700*/  LOP3.LUT R89, R89, R88, RZ, 0x3c, !PT ;  /* 0x0000005859597212 */ /* 0x000fe400078e3cff */
[----:B------:R-:W-:-:S02]  /*7d710*/  LOP3.LUT R93, R93, R92, RZ, 0x3c, !PT ;  /* 0x0000005c5d5d7212 */ /* 0x000fc400078e3cff */
[----:B------:R-:W-:Y:S02]  /*7d720*/  LOP3.LUT R88, R89, R88, RZ, 0x3c, !PT ;  /* 0x0000005859587212 */ /* 0x000fe400078e3cff */
[----:B------:R-:W-:Y:S02]  /*7d730*/  LOP3.LUT R92, R93, R92, RZ, 0x3c, !PT ;  /* 0x0000005c5d5c7212 */ /* 0x000fe400078e3cff */
[----:B------:R-:W-:Y:S02]  /*7d740*/  LOP3.LUT R89, R89, R88, RZ, 0x3c, !PT ;  /* 0x0000005859597212 */ /* 0x000fe400078e3cff */
[----:B------:R-:W-:Y:S01]  /*7d750*/  LOP3.LUT R93, R93, R92, RZ, 0x3c, !PT ;  /* 0x0000005c5d5d7212 */ /* 0x000fe200078e3cff */
[----:B------:R-:W-:Y:S02]  /*7d760*/  IMAD.MOV.U32 R84, RZ, RZ, R39 ;  /* 0x000000ffff547224 */ /* 0x000fe400078e0027 */
[----:B------:R-:W-:Y:S01]  /*7d770*/  IMAD.MOV.U32 R85, RZ, RZ, R38 ;  /* 0x000000ffff557224 */ /* 0x000fe200078e0026 */
[----:B------:R-:W-:Y:S04]  /*7d780*/  STL.64 [R1+0x1c30], R88 ;  /* 0x001c305801007387 */ /* 0x000fe80000100a00 */
[----:B------:R-:W-:Y:S04]  /*7d790*/  STL.64 [R1+0x7638], R88 ;  /* 0x0076385801007387 */ /* 0x000fe80000100a00 */
[----:B------:R-:W-:Y:S04]  /*7d7a0*/  STL.64 [R1+0x1c38], R92 ;  /* 0x001c385c01007387 */ /* 0x000fe80000100a00 */
[----:B------:R-:W-:Y:S01]  /*7d7b0*/  STL.64 [R1+0x7648], R92 ;  /* 0x0076485c01007387 */ /* 0x000fe20000100a00 */
[----:B------:R-:W-:-:S02]  /*7d7c0*/  IMAD.MOV.U32 R82, RZ, RZ, R37 ;  /* 0x000000ffff527224 */ /* 0x000fc400078e0025 */
[----:B------:R-:W-:Y:S01]  /*7d7d0*/  IMAD.MOV.U32 R83, RZ, RZ, R36 ;  /* 0x000000ffff537224 */ /* 0x000fe200078e0024 */
[----:B------:R-:W-:Y:S04]  /*7d7e0*/  STL.64 [R1+0x1c40], R84 ;  /* 0x001c405401007387 */ /* 0x000fe80000100a00 */
[----:B------:R-:W-:Y:S01]  /*7d7f0*/  STL.64 [R1+0x7658], R84 ;  /* 0x0076585401007387 */ /* 0x000fe20000100a00 */
[----:B------:R-:W-:Y:S02]  /*7d800*/  IMAD.MOV.U32 R90, RZ, RZ, R35 ;  /* 0x000000ffff5a7224 */ /* 0x000fe400078e0023 */
[----:B------:R-:W-:Y:S01]  /*7d810*/  IMAD.MOV.U32 R91, RZ, RZ, R34 ;  /* 0x000000ffff5b7224 */ /* 0x000fe200078e0022 */
[----:B------:R-:W-:Y:S04]  /*7d820*/  STL.64 [R1+0x1c48], R86 ;  /* 0x001c485601007387 */ /* 0x000fe80000100a00 */
[----:B------:R-:W-:Y:S01]  /*7d830*/  STL.64 [R1+0x7670], R86 ;  /* 0x0076705601007387 */ /* 0x000fe20000100a00 */
[----:B------:R-:W-:-:S02]  /*7d840*/  IMAD.MOV.U32 R80, RZ, RZ, R33 ;  /* 0x000000ffff507224 */ /* 0x000fc400078e0021 */
[----:B------:R-:W-:Y:S01]  /*7d850*/  IMAD.MOV.U32 R81, RZ, RZ, R32 ;  /* 0x000000ffff517224 */ /* 0x000fe200078e0020 */
[----:B------:R-:W-:Y:S01]  /*7d860*/  STL.64 [R1+0x1c50], R82 ;  /* 0x001c505201007387 */ /* 0x000fe20000100a00 */
[----:B------:R-:W-:Y:S02]  /*7d870*/  IMAD.MOV.U32 R6, RZ, RZ, R31 ;  /* 0x000000ffff067224 */ /* 0x000fe400078e001f */
[----:B------:R-:W-:Y:S01]  /*7d880*/  IMAD.MOV.U32 R7, RZ, RZ, R30 ;  /* 0x000000ffff077224 */ /* 0x000fe200078e001e */
[----:B------:R-:W-:Y:S04]  /*7d890*/  STL.64 [R1+0x7680], R82 ;  /* 0x0076805201007387 */ /* 0x000fe80000100a00 */
[----:B------:R-:W-:Y:S04]  /*7d8a0*/  STL.64 [R1+0x1c58], R90 ;  /* 0x001c585a01007387 */ /* 0x000fe80000100a00 */
[----:B------:R-:W-:Y:S04]  /*7d8b0*/  STL.64 [R1+0x7690], R90 ;  /* 0x0076905a01007387 */ /* 0x000fe80000100a00 */
[----:B------:R-:W-:Y:S04]  /*7d8c0*/  STL.64 [R1+0x1c60], R80 ;  /* 0x001c605001007387 */ /* 0x000fe80000100a00 */
[----:B------:R-:W-:Y:S04]  /*7d8d0*/  STL.64 [R1+0x76a0], R80 ;  /* 0x0076a05001007387 */ /* 0x000fe80000100a00 */
[----:B------:R-:W-:Y:S04]  /*7d8e0*/  STL.64 [R1+0x1c68], R6 ;  /* 0x001c680601007387 */ /* 0x000fe80000100a00 */
[----:B------:R-:W-:Y:S04]  /*7d8f0*/  STL.64 [R1+0x76b0], R6 ;  /* 0x0076b00601007387 */ /* 0x000fe80000100a00 */
[----:B------:R-:W4:Y:S01]  /*7d900*/  LDL.LU R48, [R1+0x348] ;  /* 0x0003480001307983 */ /* 0x000f220000300800 */
[----:B------:R-:W-:-:S02]  /*7d910*/  IMAD.MOV.U32 R78, RZ, RZ, R29 ;  /* 0x000000ffff4e7224 */ /* 0x000fc400078e001d */
[----:B------:R-:W-:Y:S01]  /*7d920*/  IMAD.MOV.U32 R79, RZ, RZ, R28 ;  /* 0x000000ffff4f7224 */ /* 0x000fe200078e001c */
[----:B------:R-:W4:Y:S04]  /*7d930*/  LDL.LU R49, [R1+0x350] ;  /* 0x0003500001317983 */ /* 0x000f280000300800 */
[----:B------:R-:W4:Y:S01]  /*7d940*/  LDL.LU R46, [R1+0x334] ;  /* 0x00033400012e7983 */ /* 0x000f220000300800 */
[----:B0-----:R-:W-:Y:S02]  /*7d950*/  IMAD.MOV.U32 R2, RZ, RZ, R27 ;  /* 0x000000ffff027224 */ /* 0x001fe400078e001b */
[----:B------:R-:W-:Y:S01]  /*7d960*/  IMAD.MOV.U32 R3, RZ, RZ, R26 ;  /* 0x000000ffff037224 */ /* 0x000fe200078e001a */
[----:B------:R-:W4:Y:S04]  /*7d970*/  LDL.LU R47, [R1+0x33c] ;  /* 0x00033c00012f7983 */ /* 0x000f280000300800 */
[----:B------:R-:W4:Y:S01]  /*7d980*/  LDL.LU R44, [R1+0x338] ;  /* 0x00033800012c7983 */ /* 0x000f220000300800 */
[----:B------:R-:W-:-:S02]  /*7d990*/  IMAD.MOV.U32 R76, RZ, RZ, R25 ;  /* 0x000000ffff4c7224 */ /* 0x000fc400078e0019 */
[----:B------:R-:W-:Y:S01]  /*7d9a0*/  IMAD.MOV.U32 R77, RZ, RZ, R24 ;  /* 0x000000ffff4d7224 */ /* 0x000fe200078e0018 */
[----:B------:R-:W4:Y:S04]  /*7d9b0*/  LDL.LU R45, [R1+0x340] ;  /* 0x00034000012d7983 */ /* 0x000f280000300800 */
[----:B------:R-:W-:Y:S01]  /*7d9c0*/  STL.64 [R1+0x1c70], R78 ;  /* 0x001c704e01007387 */ /* 0x000fe20000100a00 */
[----:B------:R-:W-:Y:S02]  /*7d9d0*/  IMAD.MOV.U32 R8, RZ, RZ, R21 ;  /* 0x000000ffff087224 */ /* 0x000fe400078e0015 */
[----:B------:R-:W-:Y:S01]  /*7d9e0*/  IMAD.MOV.U32 R9, RZ, RZ, R20 ;  /* 0x000000ffff097224 */ /* 0x000fe200078e0014 */
[----:B------:R-:W-:Y:S04]  /*7d9f0*/  STL.64 [R1+0x76c0], R78 ;  /* 0x0076c04e01007387 */ /* 0x000fe80000100a00 */
[----:B------:R-:W-:Y:S04]  /*7da00*/  STL.64 [R1+0x1c78], R2 ;  /* 0x001c780201007387 */ /* 0x000fe80000100a00 */
[----:B------:R0:W-:Y:S04]  /*7da10*/  STL.64 [R1+0x76d0], R2 ;  /* 0x0076d00201007387 */ /* 0x0001e80000100a00 */
[----:B------:R-:W-:Y:S04]  /*7da20*/  STL.64 [R1+0x1c80], R76 ;  /* 0x001c804c01007387 */ /* 0x000fe80000100a00 */
[----:B------:R-:W-:Y:S04]  /*7da30*/  STL.64 [R1+0x76f0], R76 ;  /* 0x0076f04c01007387 */ /* 0x000fe80000100a00 */
[----:B------:R-:W-:Y:S04]  /*7da40*/  STL.64 [R1+0x1c88], R8 ;  /* 0x001c880801007387 */ /* 0x000fe80000100a00 */
[----:B------:R-:W-:Y:S04]  /*7da50*/  STL.64 [R1+0x7700], R8 ;  /* 0x0077000801007387 */ /* 0x000fe80000100a00 */
        /* <DEDUP_REMOVED lines=15> */
[----:B------:R-:W0:Y:S04]  /*7db50*/  LDL.LU R29, [R1+0x300] ;  /* 0x00030000011d7983 */ /* 0x000e280000300800 */
[----:B------:R-:W4:Y:S04]  /*7db60*/  LDL.LU R26, [R1+0x2e4] ;  /* 0x0002e400011a7983 */ /* 0x000f280000300800 */
[----:B------:R-:W4:Y:S04]  /*7db70*/  LDL.LU R27, [R1+0x2ec] ;  /* 0x0002ec00011b7983 */ /* 0x000f280000300800 */
[----:B------:R-:W4:Y:S04]  /*7db80*/  LDL.LU R24, [R1+0x2e8] ;  /* 0x0002e80001187983 */ /* 0x000f280000300800 */
[----:B------:R-:W4:Y:S04]  /*7db90*/  LDL.LU R25, [R1+0x2f0] ;  /* 0x0002f00001197983 */ /* 0x000f280000300800 */
[----:B------:R-:W4:Y:S04]  /*7dba0*/  LDL.LU R20, [R1+0x2d4] ;  /* 0x0002d40001147983 */ /* 0x000f280000300800 */
[----:B------:R-:W4:Y:S01]  /*7dbb0*/  LDL.LU R21, [R1+0x2dc] ;  /* 0x0002dc0001157983 */ /* 0x000f220000300800 */
[----:B--2---:R-:W-:-:S02]  /*7dbc0*/  IMAD.MOV.U32 R75, RZ, RZ, R18 ;  /* 0x000000ffff4b7224 */ /* 0x004fc400078e0012 */
[----:B---3--:R-:W-:Y:S01]  /*7dbd0*/  IMAD.MOV.U32 R74, RZ, RZ, R0 ;  /* 0x000000ffff4a7224 */ /* 0x008fe200078e0000 */
[----:B------:R-:W2:Y:S04]  /*7dbe0*/  LDL.LU R18, [R1+0x2d8] ;  /* 0x0002d80001127983 */ /* 0x000ea80000300800 */
[----:B------:R-:W3:Y:S04]  /*7dbf0*/  LDL.LU R0, [R1+0x2e0] ;  /* 0x0002e00001007983 */ /* 0x000ee80000300800 */
[----:B------:R-:W-:Y:S04]  /*7dc00*/  STL.64 [R1+0x1c90], R74 ;  /* 0x001c904a01007387 */ /* 0x000fe80000100a00 */
[----:B------:R-:W-:Y:S01]  /*7dc10*/  STL.64 [R1+0x7710], R74 ;  /* 0x0077104a01007387 */ /* 0x000fe20000100a00 */
[----:B----4-:R-:W-:-:S02]  /*7dc20*/  IMAD.MOV.U32 R11, RZ, RZ, R48 ;  /* 0x000000ffff0b7224 */ /* 0x010fc400078e0030 */
[----:B------:R-:W-:Y:S02]  /*7dc30*/  IMAD.MOV.U32 R10, RZ, RZ, R49 ;  /* 0x000000ffff0a7224 */ /* 0x000fe400078e0031 */
[----:B------:R-:W-:Y:S02]  /*7dc40*/  IMAD.MOV.U32 R73, RZ, RZ, R46 ;  /* 0x000000ffff497224 */ /* 0x000fe400078e002e */
[----:B------:R-:W-:Y:S02]  /*7dc50*/  IMAD.MOV.U32 R72, RZ, RZ, R47 ;  /* 0x000000ffff487224 */ /* 0x000fe400078e002f */
[----:B------:R-:W-:Y:S01]  /*7dc60*/  IMAD.MOV.U32 R5, RZ, RZ, R44 ;  /* 0x000000ffff057224 */ /* 0x000fe200078e002c */
[----:B------:R-:W-:Y:S01]  /*7dc70*/  STL.64 [R1+0x1c98], R10 ;  /* 0x001c980a01007387 */ /* 0x000fe20000100a00 */
[----:B------:R-:W-:-:S03]  /*7dc80*/  IMAD.MOV.U32 R4, RZ, RZ, R45 ;  /* 0x000000ffff047224 */ /* 0x000fc600078e002d */
[----:B------:R-:W-:Y:S04]  /*7dc90*/  STL.64 [R1+0x7720], R10 ;  /* 0x0077200a01007387 */ /* 0x000fe80000100a00 */
[----:B------:R-:W-:Y:S04]  /*7dca0*/  STL.64 [R1+0x1ca0], R72 ;  /* 0x001ca04801007387 */ /* 0x000fe80000100a00 */
[----:B------:R-:W-:Y:S04]  /*7dcb0*/  STL.64 [R1+0x7730], R72 ;  /* 0x0077304801007387 */ /* 0x000fe80000100a00 */
[----:B------:R-:W-:Y:S04]  /*7dcc0*/  STL.64 [R1+0x1ca8], R4 ;  /* 0x001ca80401007387 */ /* 0x000fe80000100a00 */
[----:B------:R-:W-:Y:S01]  /*7dcd0*/  STL.64 [R1+0x7740], R4 ;  /* 0x0077400401007387 */ /* 0x000fe20000100a00 */
[----:B------:R-:W-:-:S02]  /*7dce0*/  IMAD.MOV.U32 R71, RZ, RZ, R42 ;  /* 0x000000ffff477224 */ /* 0x000fc400078e002a */
[----:B------:R-:W-:Y:S02]  /*7dcf0*/  IMAD.MOV.U32 R70, RZ, RZ, R43 ;  /* 0x000000ffff467224 */ /* 0x000fe400078e002b */
[----:B------:R-:W-:Y:S02]  /*7dd00*/  IMAD.MOV.U32 R13, RZ, RZ, R40 ;  /* 0x000000ffff0d7224 */ /* 0x000fe400078e0028 */
[----:B------:R-:W-:Y:S02]  /*7dd10*/  IMAD.MOV.U32 R12, RZ, RZ, R41 ;  /* 0x000000ffff0c7224 */ /* 0x000fe400078e0029 */
[----:B------:R-:W-:Y:S02]  /*7dd20*/  IMAD.MOV.U32 R69, RZ, RZ, R38 ;  /* 0x000000ffff457224 */ /* 0x000fe400078e0026 */
[----:B------:R-:W-:Y:S02]  /*7dd30*/  IMAD.MOV.U32 R68, RZ, RZ, R39 ;  /* 0x000000ffff447224 */ /* 0x000fe400078e0027 */
[----:B------:R-:W-:-:S02]  /*7dd40*/  IMAD.MOV.U32 R15, RZ, RZ, R36 ;  /* 0x000000ffff0f7224 */ /* 0x000fc400078e0024 */
[----:B------:R-:W-:Y:S01]  /*7dd50*/  IMAD.MOV.U32 R14, RZ, RZ, R37 ;  /* 0x000000ffff0e7224 */ /* 0x000fe200078e0025 */
[----:B------:R-:W-:Y:S01]  /*7dd60*/  STL.64 [R1+0x1cb0], R70 ;  /* 0x001cb04601007387 */ /* 0x000fe20000100a00 */
[----:B------:R-:W-:Y:S02]  /*7dd70*/  IMAD.MOV.U32 R66, RZ, RZ, R35 ;  /* 0x000000ffff427224 */ /* 0x000fe400078e0023 */
[----:B------:R-:W-:Y:S01]  /*7dd80*/  IMAD.MOV.U32 R67, RZ, RZ, R34 ;  /* 0x000000ffff437224 */ /* 0x000fe200078e0022 */
[----:B------:R-:W-:Y:S01]  /*7dd90*/  STL.64 [R1+0x7750], R70 ;  /* 0x0077504601007387 */ /* 0x000fe20000100a00 */
[----:B------:R-:W-:Y:S02]  /*7dda0*/  IMAD.MOV.U32 R16, RZ, RZ, R33 ;  /* 0x000000ffff107224 */ /* 0x000fe400078e0021 */
[----:B------:R-:W-:Y:S01]  /*7ddb0*/  IMAD.MOV.U32 R17, RZ, RZ, R32 ;  /* 0x000000ffff117224 */ /* 0x000fe200078e0020 */
[----:B------:R-:W-:Y:S01]  /*7ddc0*/  STL.64 [R1+0x1cb8], R12 ;  /* 0x001cb80c01007387 */ /* 0x000fe20000100a00 */
[----:B0-----:R-:W-:Y:S01]  /*7ddd0*/  IMAD.MOV.U32 R2, RZ, RZ, R29 ;  /* 0x000000ffff027224 */ /* 0x001fe200078e001d */
[----:B------:R-:W-:-:S02]  /*7dde0*/  MOV R3, R28 ;  /* 0x0000001c00037202 */ /* 0x000fc40000000f00 */
[----:B------:R-:W-:Y:S01]  /*7ddf0*/  STL.64 [R1+0x1cc0], R68 ;  /* 0x001cc04401007387 */ /* 0x000fe20000100a00 */
[----:B------:R-:W-:Y:S02]  /*7de00*/  IMAD.MOV.U32 R64, RZ, RZ, R31 ;  /* 0x000000ffff407224 */ /* 0x000fe400078e001f */
[----:B------:R-:W-:Y:S01]  /*7de10*/  IMAD.MOV.U32 R65, RZ, RZ, R30 ;  /* 0x000000ffff417224 */ /* 0x000fe200078e001e */
[----:B------:R-:W-:Y:S04]  /*7de20*/  STL.64 [R1+0x1cc8], R14 ;  /* 0x001cc80e01007387 */ /* 0x000fe80000100a00 */
[----:B------:R-:W-:Y:S04]  /*7de30*/  STL.64 [R1+0x1cd0], R66 ;  /* 0x001cd04201007387 */ /* 0x000fe80000100a00 */
[----:B------:R-:W-:Y:S04]  /*7de40*/  STL.64 [R1+0x1cd8], R16 ;  /* 0x001cd81001007387 */ /* 0x000fe80000100a00 */
[----:B------:R0:W-:Y:S04]  /*7de50*/  STL.64 [R1+0x1ce8], R2 ;  /* 0x001ce80201007387 */ /* 0x0001e80000100a00 */
[----:B------:R-:W-:Y:S04]  /*7de60*/  STL.64 [R1+0x1ce0], R64 ;  /* 0x001ce04001007387 */ /* 0x000fe80000100a00 */
[----:B------:R-:W4:Y:S04]  /*7de70*/  LDL.LU R50, [R1+0x2c4] ;  /* 0x0002c40001327983 */ /* 0x000f280000300800 */
[----:B------:R-:W4:Y:S04]  /*7de80*/  LDL.LU R51, [R1+0x2cc] ;  /* 0x0002cc0001337983 */ /* 0x000f280000300800 */
[----:B------:R-:W4:Y:S04]  /*7de90*/  LDL.LU R48, [R1+0x2c8] ;  /* 0x0002c80001307983 */ /* 0x000f280000300800 */
[----:B------:R-:W4:Y:S04]  /*7dea0*/  LDL.LU R49, [R1+0x2d0] ;  /* 0x0002d00001317983 */ /* 0x000f280000300800 */
[----:B------:R-:W4:Y:S01]  /*7deb0*/  LDL.LU R46, [R1+0x2b4] ;  /* 0x0002b400012e7983 */ /* 0x000f220000300800 */
[----:B------:R-:W-:-:S03]  /*7dec0*/  IMAD.MOV.U32 R63, RZ, RZ, R24 ;  /* 0x000000ffff3f7224 */ /* 0x000fc600078e0018 */
[----:B------:R-:W4:Y:S01]  /*7ded0*/  LDL.LU R47, [R1+0x2bc] ;  /* 0x0002bc00012f7983 */ /* 0x000f220000300800 */
[----:B------:R-:W-:-:S03]  /*7dee0*/  IMAD.MOV.U32 R62, RZ, RZ, R25 ;  /* 0x000000ffff3e7224 */ /* 0x000fc600078e0019 */
        /* <DEDUP_REMOVED lines=22> */
[----:B------:R-:W4:Y:S01]  /*7e050*/  LDL.LU R26, [R1+0x268] ;  /* 0x00026800011a7983 */ /* 0x000f220000300800 */
[----:B------:R-:W-:-:S03]  /*7e060*/  IMAD.MOV.U32 R93, RZ, RZ, R20 ;  /* 0x000000ffff5d7224 */ /* 0x000fc600078e0014 */
[----:B------:R-:W4:Y:S01]  /*7e070*/  LDL.LU R27, [R1+0x270] ;  /* 0x00027000011b7983 */ /* 0x000f220000300800 */
[----:B------:R-:W-:-:S03]  /*7e080*/  IMAD.MOV.U32 R92, RZ, RZ, R21 ;  /* 0x000000ffff5c7224 */ /* 0x000fc600078e0015 */
[----:B------:R-:W4:Y:S04]  /*7e090*/  LDL.LU R20, [R1+0x254] ;  /* 0x0002540001147983 */ /* 0x000f280000300800 */
[----:B------:R-:W4:Y:S01]  /*7e0a0*/  LDL.LU R21, [R1+0x25c] ;  /* 0x00025c0001157983 */ /* 0x000f220000300800 */
[----:B--2---:R-:W-:Y:S02]  /*7e0b0*/  IMAD.MOV.U32 R61, RZ, RZ, R18 ;  /* 0x000000ffff3d7224 */ /* 0x004fe400078e0012 */
[----:B---3--:R-:W-:Y:S01]  /*7e0c0*/  IMAD.MOV.U32 R60, RZ, RZ, R0 ;  /* 0x000000ffff3c7224 */ /* 0x008fe200078e0000 */
[----:B------:R-:W0:Y:S04]  /*7e0d0*/  LDL.LU R18, [R1+0x258] ;  /* 0x0002580001127983 */ /* 0x000e280000300800 */
[----:B------:R-:W2:Y:S04]  /*7e0e0*/  LDL.LU R0, [R1+0x260] ;  /* 0x0002600001007983 */ /* 0x000ea80000300800 */
[----:B------:R-:W-:Y:S04]  /*7e0f0*/  STL.64 [R1+0x1cf0], R88 ;  /* 0x001cf05801007387 */ /* 0x000fe80000100a00 */
[----:B------:R-:W-:Y:S04]  /*7e100*/  STL.64 [R1+0x1cf8], R62 ;  /* 0x001cf83e01007387 */ /* 0x000fe80000100a00 */
[----:B------:R-:W-:Y:S04]  /*7e110*/  STL.64 [R1+0x1d00], R92 ;  /* 0x001d005c01007387 */ /* 0x000fe80000100a00 */
[----:B------:R-:W-:Y:S01]  /*7e120*/  STL.64 [R1+0x1d08], R60 ;  /* 0x001d083c01007387 */ /* 0x000fe20000100a00 */
[----:B----4-:R-:W-:-:S02]  /*7e130*/  IMAD.MOV.U32 R85, RZ, RZ, R50 ;  /* 0x000000ffff557224 */ /* 0x010fc400078e0032 */
[----:B------:R-:W-:Y:S02]  /*7e140*/  IMAD.MOV.U32 R84, RZ, RZ, R51 ;  /* 0x000000ffff547224 */ /* 0x000fe400078e0033 */
[----:B------:R-:W-:Y:S02]  /*7e150*/  IMAD.MOV.U32 R59, RZ, RZ, R48 ;  /* 0x000000ffff3b7224 */ /* 0x000fe400078e0030 */
[----:B------:R-:W-:Y:S02]  /*7e160*/  IMAD.MOV.U32 R58, RZ, RZ, R49 ;  /* 0x000000ffff3a7224 */ /* 0x000fe400078e0031 */
[----:B------:R-:W-:Y:S02]  /*7e170*/  IMAD.MOV.U32 R57, RZ, RZ, R46 ;  /* 0x000000ffff397224 */ /* 0x000fe400078e002e */
[----:B------:R-:W-:Y:S02]  /*7e180*/  IMAD.MOV.U32 R56, RZ, RZ, R47 ;  /* 0x000000ffff387224 */ /* 0x000fe400078e002f */
[----:B------:R-:W-:-:S02]  /*7e190*/  IMAD.MOV.U32 R87, RZ, RZ, R24 ;  /* 0x000000ffff577224 */ /* 0x000fc400078e0018 */
[----:B------:R-:W-:Y:S01]  /*7e1a0*/  IMAD.MOV.U32 R86, RZ, RZ, R25 ;  /* 0x000000ffff567224 */ /* 0x000fe200078e0019 */
[----:B------:R-:W3:Y:S04]  /*7e1b0*/  LDL.LU R24, [R1+0x244] ;  /* 0x0002440001187983 */ /* 0x000ee80000300800 */
[----:B------:R-:W4:Y:S01]  /*7e1c0*/  LDL.LU R25, [R1+0x24c] ;  /* 0x00024c0001197983 */ /* 0x000f220000300800 */
[----:B------:R-:W-:Y:S02]  /*7e1d0*/  IMAD.MOV.U32 R54, RZ, RZ, R45 ;  /* 0x000000ffff367224 */ /* 0x000fe400078e002d */
[----:B------:R-:W-:Y:S01]  /*7e1e0*/  IMAD.MOV.U32 R55, RZ, RZ, R44 ;  /* 0x000000ffff377224 */ /* 0x000fe200078e002c */
[----:B------:R-:W-:Y:S01]  /*7e1f0*/  STL.64 [R1+0x1d10], R84 ;  /* 0x001d105401007387 */ /* 0x000fe20000100a00 */
        /* <DEDUP_REMOVED lines=20> */
[----:B------:R-:W-:Y:S04]  /*7e340*/  STL.64 [R1+0x1d48], R90 ;  /* 0x001d485a01007387 */ /* 0x000fe80000100a00 */
[----:B------:R-:W-:Y:S04]  /*7e350*/  STL.64 [R1+0x1d50], R50 ;  /* 0x001d503201007387 */ /* 0x000fe80000100a00 */
[----:B------:R-:W-:Y:S04]  /*7e360*/  STL.64 [R1+0x1d58], R80 ;  /* 0x001d585001007387 */ /* 0x000fe80000100a00 */
[----:B------:R-:W-:Y:S04]  /*7e370*/  STL.64 [R1+0x1d60], R48 ;  /* 0x001d603001007387 */ /* 0x000fe80000100a00 */
[----:B------:R-:W-:Y:S01]  /*7e380*/  STL.64 [R1+0x1d68], R6 ;  /* 0x001d680601007387 */ /* 0x000fe20000100a00 */
[----:B------:R-:W-:-:S02]  /*7e390*/  IMAD.MOV.U32 R45, RZ, RZ, R20 ;  /* 0x000000ffff2d7224 */ /* 0x000fc400078e0014 */
[----:B------:R-:W-:Y:S01]  /*7e3a0*/  IMAD.MOV.U32 R44, RZ, RZ, R21 ;  /* 0x000000ffff2c7224 */ /* 0x000fe200078e0015 */
[----:B------:R-:W4:Y:S04]  /*7e3b0*/  LDL.LU R20, [R1+0x248] ;  /* 0x0002480001147983 */ /* 0x000f280000300800 */
[----:B------:R-:W4:Y:S01]  /*7e3c0*/  LDL.LU R21, [R1+0x250] ;  /* 0x0002500001157983 */ /* 0x000f220000300800 */
[----:B0-----:R-:W-:Y:S02]  /*7e3d0*/  IMAD.MOV.U32 R3, RZ, RZ, R18 ;  /* 0x000000ffff037224 */ /* 0x001fe400078e0012 */
[----:B--2---:R-:W-:Y:S01]  /*7e3e0*/  IMAD.MOV.U32 R2, RZ, RZ, R0 ;  /* 0x000000ffff027224 */ /* 0x004fe200078e0000 */
[----:B------:R-:W2:Y:S04]  /*7e3f0*/  LDL.LU R18, [R1+0x234] ;  /* 0x0002340001127983 */ /* 0x000ea80000300800 */
[----:B------:R-:W2:Y:S01]  /*7e400*/  LDL.LU R0, [R1+0x23c] ;  /* 0x00023c0001007983 */ /* 0x000ea20000300800 */
[----:B------:R-:W-:-:S02]  /*7e410*/  IMAD.MOV.U32 R46, RZ, RZ, R29 ;  /* 0x000000ffff2e7224 */ /* 0x000fc400078e001d */
[----:B------:R-:W-:Y:S02]  /*7e420*/  IMAD.MOV.U32 R47, RZ, RZ, R28 ;  /* 0x000000ffff2f7224 */ /* 0x000fe400078e001c */
[----:B------:R-:W-:Y:S02]  /*7e430*/  IMAD.MOV.U32 R78, RZ, RZ, R27 ;  /* 0x000000ffff4e7224 */ /* 0x000fe400078e001b */
[----:B------:R-:W-:Y:S01]  /*7e440*/  IMAD.MOV.U32 R79, RZ, RZ, R26 ;  /* 0x000000ffff4f7224 */ /* 0x000fe200078e001a */
[----:B------:R-:W-:Y:S04]  /*7e450*/  STL.64 [R1+0x1d70], R46 ;  /* 0x001d702e01007387 */ /* 0x000fe80000100a00 */
[----:B------:R-:W-:Y:S04]  /*7e460*/  STL.64 [R1+0x1d78], R78 ;  /* 0x001d784e01007387 */ /* 0x000fe80000100a00 */
[----:B------:R-:W-:Y:S04]  /*7e470*/  STL.64 [R1+0x1d80], R44 ;  /* 0x001d802c01007387 */ /* 0x000fe80000100a00 */
[----:B------:R-:W-:Y:S04]  /*7e480*/  STL.64 [R1+0x1d88], R2 ;  /* 0x001d880201007387 */ /* 0x000fe80000100a00 */
        /* <DEDUP_REMOVED lines=23> */
[----:B------:R-:W2:Y:S01]  /*7e600*/  LDL.LU R27, [R1+0x1d4] ;  /* 0x0001d400011b7983 */ /* 0x000ea20000300800 */
[----:B---3--:R-:W-:-:S02]  /*7e610*/  IMAD.MOV.U32 R43, RZ, RZ, R24 ;  /* 0x000000ffff2b7224 */ /* 0x008fc400078e0018 */
[----:B----4-:R-:W-:Y:S01]  /*7e620*/  IMAD.MOV.U32 R42, RZ, RZ, R25 ;  /* 0x000000ffff2a7224 */ /* 0x010fe200078e0019 */
[----:B------:R-:W3:Y:S04]  /*7e630*/  LDL.LU R24, [R1+0x1d8] ;  /* 0x0001d80001187983 */ /* 0x000ee80000300800 */
[----:B------:R-:W4:Y:S01]  /*7e640*/  LDL.LU R25, [R1+0x1dc] ;  /* 0x0001dc0001197983 */ /* 0x000f220000300800 */
[----:B------:R-:W-:Y:S02]  /*7e650*/  IMAD.MOV.U32 R41, RZ, RZ, R20 ;  /* 0x000000ffff297224 */ /* 0x000fe400078e0014 */
[----:B------:R-:W-:Y:S01]  /*7e660*/  IMAD.MOV.U32 R40, RZ, RZ, R21 ;  /* 0x000000ffff287224 */ /* 0x000fe200078e0015 */
[----:B------:R-:W4:Y:S04]  /*7e670*/  LDL.LU R20, [R1+0x1e0] ;  /* 0x0001e00001147983 */ /* 0x000f280000300800 */
[----:B------:R-:W4:Y:S01]  /*7e680*/  LDL.LU R21, [R1+0x1e4] ;  /* 0x0001e40001157983 */ /* 0x000f220000300800 */
[----:B--2---:R-:W-:-:S02]  /*7e690*/  IMAD.MOV.U32 R39, RZ, RZ, R18 ;  /* 0x000000ffff277224 */ /* 0x004fc400078e0012 */
[----:B------:R-:W-:Y:S01]  /*7e6a0*/  IMAD.MOV.U32 R38, RZ, RZ, R0 ;  /* 0x000000ffff267224 */ /* 0x000fe200078e0000 */
[----:B------:R-:W2:Y:S04]  /*7e6b0*/  LDL.LU R18, [R1+0x1e8] ;  /* 0x0001e80001127983 */ /* 0x000ea80000300800 */
[----:B------:R-:W2:Y:S01]  /*7e6c0*/  LDL.LU R0, [R1+0x1ec] ;  /* 0x0001ec0001007983 */ /* 0x000ea20000300800 */
[----:B------:R-:W-:Y:S02]  /*7e6d0*/  LOP3.LUT R77, R77, R76, RZ, 0x3c, !PT ;  /* 0x0000004c4d4d7212 */ /* 0x000fe400078e3cff */
[----:B------:R-:W-:Y:S02]  /*7e6e0*/  LOP3.LUT R37, R37, R36, RZ, 0x3c, !PT ;  /* 0x0000002425257212 */ /* 0x000fe400078e3cff */
[----:B------:R-:W-:-:S02]  /*7e6f0*/  LOP3.LUT R9, R9, R8, RZ, 0x3c, !PT ;  /* 0x0000000809097212 */ /* 0x000fc400078e3cff */
[----:B------:R-:W-:Y:S02]  /*7e700*/  LOP3.LUT R76, R77, R76, RZ, 0x3c, !PT ;  /* 0x0000004c4d4c7212 */ /* 0x000fe400078e3cff */
[----:B------:R-:W-:Y:S02]  /*7e710*/  LOP3.LUT R35, R35, R34, RZ, 0x3c, !PT ;  /* 0x0000002223237212 */ /* 0x000fe400078e3cff */
[----:B------:R-:W-:Y:S02]  /*7e720*/  LOP3.LUT R36, R37, R36, RZ, 0x3c, !PT ;  /* 0x0000002425247212 */ /* 0x000fe400078e3cff */
        /* <DEDUP_REMOVED lines=11> */
[----:B------:R-:W-:Y:S01]  /*7e7e0*/  LOP3.LUT R29, R29, R28, RZ, 0x3c, !PT ;  /* 0x0000001c1d1d7212 */ /* 0x000fe200078e3cff */
[----:B------:R-:W-:Y:S01]  /*7e7f0*/  STL.64 [R1+0x1d90], R42 ;  /* 0x001d902a01007387 */ /* 0x000fe20000100a00 */
[----:B------:R-:W-:Y:S02]  /*7e800*/  LOP3.LUT R9, R9, R8, RZ, 0x3c, !PT ;  /* 0x0000000809097212 */ /* 0x000fe400078e3cff */
[----:B------:R-:W-:Y:S02]  /*7e810*/  LOP3.LUT R10, R11, R10, RZ, 0x3c, !PT ;  /* 0x0000000a0b0a7212 */ /* 0x000fe400078e3cff */
[----:B------:R-:W-:Y:S01]  /*7e820*/  LOP3.LUT R5, R5, R4, RZ, 0x3c, !PT ;  /* 0x0000000405057212 */ /* 0x000fe200078e3cff */
[----:B------:R-:W-:Y:S01]  /*7e830*/  STL.64 [R1+0x1d98], R40 ;  /* 0x001d982801007387 */ /* 0x000fe20000100a00 */
[----:B------:R-:W-:-:S02]  /*7e840*/  LOP3.LUT R35, R35, R34, RZ, 0x3c, !PT ;  /* 0x0000002223237212 */ /* 0x000fc400078e3cff */
[----:B------:R-:W-:Y:S02]  /*7e850*/  LOP3.LUT R30, R31, R30, RZ, 0x3c, !PT ;  /* 0x0000001e1f1e7212 */ /* 0x000fe400078e3cff */
[----:B------:R-:W-:Y:S01]  /*7e860*/  LOP3.LUT R27, R27, R26, RZ, 0x3c, !PT ;  /* 0x0000001a1b1b7212 */ /* 0x000fe200078e3cff */
[----:B------:R-:W-:Y:S01]  /*7e870*/  STL.64 [R1+0x1da0], R38 ;  /* 0x001da02601007387 */ /* 0x000fe20000100a00 */
[----:B------:R-:W-:Y:S02]  /*7e880*/  LOP3.LUT R75, R75, R74, RZ, 0x3c, !PT ;  /* 0x0000004a4b4b7212 */ /* 0x000fe400078e3cff */
[----:B------:R-:W-:Y:S01]  /*7e890*/  LOP3.LUT R72, R73, R72, RZ, 0x3c, !PT ;  /* 0x0000004849487212 */ /* 0x000fe200078e3cff */
[----:B------:R-:W-:Y:S01]  /*7e8a0*/  STL.64 [R1+0x1da8], R76 ;  /* 0x001da84c01007387 */ /* 0x000fe20000100a00 */
[----:B------:R-:W-:Y:S02]  /*7e8b0*/  LOP3.LUT R33, R33, R32, RZ, 0x3c, !PT ;  /* 0x0000002021217212 */ /* 0x000fe400078e3cff */
[----:B------:R-:W-:Y:S01]  /*7e8c0*/  LOP3.LUT R28, R29, R28, RZ, 0x3c, !PT ;  /* 0x0000001c1d1c7212 */ /* 0x000fe200078e3cff */
[----:B------:R-:W-:Y:S01]  /*7e8d0*/  STL.64 [R1+0x1db0], R36 ;  /* 0x001db02401007387 */ /* 0x000fe20000100a00 */
[----:B------:R-:W-:-:S02]  /*7e8e0*/  LOP3.LUT R11, R11, R10, RZ, 0x3c, !PT ;  /* 0x0000000a0b0b7212 */ /* 0x000fc400078e3cff */
[----:B------:R-:W-:Y:S01]  /*7e8f0*/  LOP3.LUT R4, R5, R4, RZ, 0x3c, !PT ;  /* 0x0000000405047212 */ /* 0x000fe200078e3cff */
[----:B------:R-:W-:Y:S01]  /*7e900*/  STL.64 [R1+0x1db8], R8 ;  /* 0x001db80801007387 */ /* 0x000fe20000100a00 */
[----:B------:R-:W-:Y:S02]  /*7e910*/  LOP3.LUT R31, R31, R30, RZ, 0x3c, !PT ;  /* 0x0000001e1f1f7212 */ /* 0x000fe400078e3cff */
[----:B------:R-:W-:Y:S01]  /*7e920*/  LOP3.LUT R26, R27, R26, RZ, 0x3c, !PT ;  /* 0x0000001a1b1a7212 */ /* 0x000fe200078e3cff */
[----:B------:R-:W-:Y:S01]  /*7e930*/  STL.64 [R1+0x1dc0], R34 ;  /* 0x001dc02201007387 */ /* 0x000fe20000100a00 */
[----:B------:R-:W-:-:S03]  /*7e940*/  LOP3.LUT R73, R73, R72, RZ, 0x3c, !PT ;  /* 0x0000004849497212 */ /* 0x000fc600078e3cff */
[----:B------:R-:W-:Y:S01]  /*7e950*/  STL.64 [R1+0x1dc8], R74 ;  /* 0x001dc84a01007387 */ /* 0x000fe20000100a00 */
[----:B------:R-:W-:-:S03]  /*7e960*/  LOP3.LUT R29, R29, R28, RZ, 0x3c, !PT ;  /* 0x0000001c1d1d7212 */ /* 0x000fc600078e3cff */
[----:B------:R-:W-:Y:S01]  /*7e970*/  STL.64 [R1+0x1dd0], R32 ;  /* 0x001dd02001007387 */ /* 0x000fe20000100a00 */
[----:B------:R-:W-:-:S03]  /*7e980*/  LOP3.LUT R5, R5, R4, RZ, 0x3c, !PT ;  /* 0x0000000405057212 */ /* 0x000fc600078e3cff */
[----:B------:R-:W-:Y:S01]  /*7e990*/  STL.64 [R1+0x1dd8], R10 ;  /* 0x001dd80a01007387 */ /* 0x000fe20000100a00 */
[----:B------:R-:W-:Y:S02]  /*7e9a0*/  LOP3.LUT R27, R27, R26, RZ, 0x3c, !PT ;  /* 0x0000001a1b1b7212 */ /* 0x000fe400078e3cff */
[----:B------:R-:W-:Y:S01]  /*7e9b0*/  PRMT R19, RZ, 0x7610, R19 ;  /* 0x00007610ff137816 */ /* 0x000fe20000000013 */
[----:B------:R-:W-:Y:S04]  /*7e9c0*/  STL.64 [R1+0x1de0], R30 ;  /* 0x001de01e01007387 */ /* 0x000fe80000100a00 */
[----:B------:R-:W-:Y:S04]  /*7e9d0*/  STL.64 [R1+0x1de8], R72 ;  /* 0x001de84801007387 */ /* 0x000fe80000100a00 */
[----:B------:R-:W-:Y:S04]  /*7e9e0*/  STL.64 [R1+0x1bd0], R28 ;  /* 0x001bd01c01007387 */ /* 0x000fe80000100a00 */
[----:B------:R-:W-:Y:S04]  /*7e9f0*/  STL.64 [R1+0x1bd8], R4 ;  /* 0x001bd80401007387 */ /* 0x000fe80000100a00 */
[----:B------:R-:W-:Y:S01]  /*7ea00*/  STL.64 [R1+0x1be0], R26 ;  /* 0x001be01a01007387 */ /* 0x000fe20000100a00 */
[----:B---3--:R-:W-:-:S02]  /*7ea10*/  IMAD.MOV.U32 R71, RZ, RZ, R24 ;  /* 0x000000ffff477224 */ /* 0x008fc400078e0018 */
[----:B----4-:R-:W-:-:S05]  /*7ea20*/  IMAD.MOV.U32 R70, RZ, RZ, R25 ;  /* 0x000000ffff467224 */ /* 0x010fca00078e0019 */
[----:B------:R-:W-:Y:S01]  /*7ea30*/  STL.64 [R1+0x1df0], R70 ;  /* 0x001df04601007387 */ /* 0x000fe20000100a00 */
[----:B------:R-:W-:Y:S02]  /*7ea40*/  IMAD.MOV.U32 R25, RZ, RZ, R20 ;  /* 0x000000ffff197224 */ /* 0x000fe400078e0014 */
[----:B------:R-:W-:Y:S02]  /*7ea50*/  IMAD.MOV.U32 R24, RZ, RZ, R21 ;  /* 0x000000ffff187224 */ /* 0x000fe400078e0015 */
[----:B--2---:R-:W-:Y:S02]  /*7ea60*/  IMAD.MOV.U32 R21, RZ, RZ, R18 ;  /* 0x000000ffff157224 */ /* 0x004fe400078e0012 */
[----:B------:R-:W-:-:S05]  /*7ea70*/  IMAD.MOV.U32 R20, RZ, RZ, R0 ;  /* 0x000000ffff147224 */ /* 0x000fca00078e0000 */
[----:B------:R0:W-:Y:S04]  /*7ea80*/  STL.64 [R1+0x1e00], R20 ;  /* 0x001e001401007387 */ /* 0x0001e80000100a00 */
[----:B------:R-:W2:Y:S04]  /*7ea90*/  @!P3 LDG.E.U16 R19, desc[UR6][R20.64] ;  /* 0x000000061413b981 */ /* 0x000ea8000c1e1500 */
[----:B0-----:R-:W3:Y:S04]  /*7eaa0*/  LDL.LU.64 R20, [R1+0x7760] ;  /* 0x0077600001147983 */ /* 0x001ee80000300a00 */
[----:B------:R0:W-:Y:S01]  /*7eab0*/  STL.64 [R1+0x1df8], R24 ;  /* 0x001df81801007387 */ /* 0x0001e20000100a00 */
[----:B------:R-:W-:-:S02]  /*7eac0*/  PRMT R22, RZ, 0x7610, R22 ;  /* 0x00007610ff167816 */ /* 0x000fc40000000016 */
[----:B------:R-:W-:-:S04]  /*7ead0*/  PRMT R23, RZ, 0x7610, R23 ;  /* 0x00007610ff177816 */ /* 0x000fc80000000017 */
[----:B------:R-:W4:Y:S04]  /*7eae0*/  @!P6 LDG.E.U16 R22, desc[UR6][R26.64] ;  /* 0x000000061a16e981 */ /* 0x000f28000c1e1500 */
[----:B------:R-:W4:Y:S04]  /*7eaf0*/  @!P3 LDG.E.U16 R23, desc[UR6][R4.64] ;  /* 0x000000060417b981 */ /* 0x000f28000c1e1500 */
[----:B--2---:R-:W-:Y:S04]  /*7eb00*/  STL [R1+0x74e4], R19 ;  /* 0x0074e41301007387 */ /* 0x004fe80000100800 */
[----:B---3--:R-:W2:Y:S04]  /*7eb10*/  @!P6 LDG.E.U16 R20, desc[UR6][R24.64] ;  /* 0x000000061814e981 */ /* 0x008ea8000c1e1500 */
[----:B------:R-:W3:Y:S04]  /*7eb20*/  @!P3 LDG.E.U16 R21, desc[UR6][R70.64] ;  /* 0x000000064615b981 */ /* 0x000ee8000c1e1500 */
[----:B0-----:R-:W4:Y:S04]  /*7eb30*/  LDL.LU.64 R24, [R1+0x7758] ;  /* 0x0077580001187983 */ /* 0x001f280000300a00 */
[----:B--2---:R-:W-:Y:S04]  /*7eb40*/  STL [R1+0x74e8], R20 ;  /* 0x0074e81401007387 */ /* 0x004fe80000100800 */
[----:B------:R-:W2:Y:S04]  /*7eb50*/  LDL.LU.64 R70, [R1+0x7750] ;  /* 0x0077500001467983 */ /* 0x000ea80000300a00 */
[----:B---3--:R0:W-:Y:S04]  /*7eb60*/  STL [R1+0x74ec], R21 ;  /* 0x0074ec1501007387 */ /* 0x0081e80000100800 */
[----:B------:R-:W3:Y:S04]  /*7eb70*/  LDL.LU.64 R26, [R1+0x7748] ;  /* 0x00774800011a7983 */ /* 0x000ee80000300a00 */
[----:B----4-:R-:W4:Y:S04]  /*7eb80*/  @!P6 LDG.E.U16 R24, desc[UR6][R28.64] ;  /* 0x000000061c18e981 */ /* 0x010f28000c1e1500 */
[----:B------:R-:W2:Y:S04]  /*7eb90*/  @!P3 LDG.E.U16 R25, desc[UR6][R72.64] ;  /* 0x000000064819b981 */ /* 0x000ea8000c1e1500 */
[----:B------:R-:W-:Y:S04]  /*7eba0*/  STL [R1+0x74f0], R22 ;  /* 0x0074f01601007387 */ /* 0x000fe80000100800 */
[----:B------:R-:W2:Y:S04]  /*7ebb0*/  LDL.LU.64 R4, [R1+0x7740] ;  /* 0x0077400001047983 */ /* 0x000ea80000300a00 */
[----:B------:R1:W-:Y:S04]  /*7ebc0*/  STL [R1+0x74f4], R23 ;  /* 0x0074f41701007387 */ /* 0x0003e80000100800 */
[----:B------:R-:W2:Y:S04]  /*7ebd0*/  LDL.LU.64 R28, [R1+0x7738] ;  /* 0x00773800011c7983 */ /* 0x000ea80000300a00 */
[----:B---3--:R-:W3:Y:S04]  /*7ebe0*/  @!P6 LDG.E.U16 R26, desc[UR6][R30.64] ;  /* 0x000000061e1ae981 */ /* 0x008ee8000c1e1500 */
[----:B------:R-:W3:Y:S04]  /*7ebf0*/  @!P3 LDG.E.U16 R27, desc[UR6][R10.64] ;  /* 0x000000060a1bb981 */ /* 0x000ee8000c1e1500 */
[----:B----4-:R-:W-:Y:S04]  /*7ec00*/  STL [R1+0x74f8], R24 ;  /* 0x0074f81801007387 */ /* 0x010fe80000100800 */
[----:B------:R-:W4:Y:S04]  /*7ec10*/  LDL.LU.64 R72, [R1+0x7730] ;  /* 0x0077300001487983 */ /* 0x000f280000300a00 */
[----:B--2---:R-:W-:Y:S04]  /*7ec20*/  STL [R1+0x74fc], R25 ;  /* 0x0074fc1901007387 */ /* 0x004fe80000100800 */
[----:B------:R-:W2:Y:S04]  /*7ec30*/  LDL.LU.64 R30, [R1+0x7728] ;  /* 0x00772800011e7983 */ /* 0x000ea80000300a00 */
[----:B------:R-:W4:Y:S04]  /*7ec40*/  @!P6 LDG.E.U16 R28, desc[UR6][R32.64] ;  /* 0x00000006201ce981 */ /* 0x000f28000c1e1500 */
[----:B------:R-:W4:Y:S04]  /*7ec50*/  @!P3 LDG.E.U16 R29, desc[UR6][R74.64] ;  /* 0x000000064a1db981 */ /* 0x000f28000c1e1500 */
[----:B---3--:R-:W-:Y:S04]  /*7ec60*/  STL [R1+0x7500], R26 ;  /* 0x0075001a01007387 */ /* 0x008fe80000100800 */
[----:B------:R-:W3:Y:S04]  /*7ec70*/  LDL.LU.64 R10, [R1+0x7720] ;  /* 0x00772000010a7983 */ /* 0x000ee80000300a00 */
[----:B------:R-:W-:Y:S04]  /*7ec80*/  STL [R1+0x7504], R27 ;  /* 0x0075041b01007387 */ /* 0x000fe80000100800 */
[----:B------:R-:W3:Y:S04]  /*7ec90*/  LDL.LU.64 R32, [R1+0x7718] ;  /* 0x0077180001207983 */ /* 0x000ee80000300a00 */
[----:B--2---:R-:W2:Y:S04]  /*7eca0*/  @!P6 LDG.E.U16 R30, desc[UR6][R34.64] ;  /* 0x00000006221ee981 */ /* 0x004ea8000c1e1500 */
[----:B------:R-:W2:Y:S04]  /*7ecb0*/  @!P3 LDG.E.U16 R31, desc[UR6][R8.64] ;  /* 0x00000006081fb981 */ /* 0x000ea8000c1e1500 */
[----:B----4-:R-:W-:Y:S04]  /*7ecc0*/  STL [R1+0x7508], R28 ;  /* 0x0075081c01007387 */ /* 0x010fe80000100800 */
[----:B------:R-:W4:Y:S04]  /*7ecd0*/  LDL.LU.64 R74, [R1+0x7710] ;  /* 0x00771000014a7983 */ /* 0x000f280000300a00 */
[----:B------:R0:W-:Y:S04]  /*7ece0*/  STL [R1+0x750c], R29 ;  /* 0x00750c1d01007387 */ /* 0x0001e80000100800 */
[----:B------:R-:W4:Y:S04]  /*7ecf0*/  LDL.LU.64 R34, [R1+0x7708] ;  /* 0x0077080001227983 */ /* 0x000f280000300a00 */
[----:B---3--:R-:W3:Y:S04]  /*7ed00*/  @!P6 LDG.E.U16 R32, desc[UR6][R36.64] ;  /* 0x000000062420e981 */ /* 0x008ee8000c1e1500 */
[----:B------:R-:W3:Y:S04]  /*7ed10*/  @!P3 LDG.E.U16 R33, desc[UR6][R76.64] ;  /* 0x000000064c21b981 */ /* 0x000ee8000c1e1500 */
[----:B--2---:R-:W-:Y:S04]  /*7ed20*/  STL [R1+0x7510], R30 ;  /* 0x0075101e01007387 */ /* 0x004fe80000100800 */
[----:B------:R-:W2:Y:S04]  /*7ed30*/  LDL.LU.64 R8, [R1+0x7700] ;  /* 0x0077000001087983 */ /* 0x000ea80000300a00 */
[----:B------:R-:W-:Y:S04]  /*7ed40*/  STL [R1+0x7514], R31 ;  /* 0x0075141f01007387 */ /* 0x000fe80000100800 */
[----:B------:R-:W2:Y:S04]  /*7ed50*/  LDL.LU.64 R36, [R1+0x76f8] ;  /* 0x0076f80001247983 */ /* 0x000ea80000300a00 */
[----:B0-----:R-:W2:Y:S04]  /*7ed60*/  LDL.64 R20, [R1+0x1ce8] ;  /* 0x001ce80001147983 */ /* 0x001ea80000100a00 */
[----:B----4-:R-:W4:Y:S04]  /*7ed70*/  @!P6 LDG.E.U16 R34, desc[UR6][R38.64] ;  /* 0x000000062622e981 */ /* 0x010f28000c1e1500 */
        /* <DEDUP_REMOVED lines=9> */
[----:B------:R-:W-:Y:S04]  /*7ee10*/  STL [R1+0x7524], R35 ;  /* 0x0075242301007387 */ /* 0x000fe80000100800 */
[----:B------:R-:W4:Y:S04]  /*7ee20*/  LDL.LU.64 R42, [R1+0x76d8] ;  /* 0x0076d800012a7983 */ /* 0x000f280000300a00 */
[----:B---3--:R-:W3:Y:S04]  /*7ee30*/  @!P6 LDG.E.U16 R38, desc[UR6][R44.64] ;  /* 0x000000062c26e981 */ /* 0x008ee8000c1e1500 */
[----:B------:R-:W3:Y:S04]  /*7ee40*/  @!P3 LDG.E.U16 R39, desc[UR6][R78.64] ;  /* 0x000000064e27b981 */ /* 0x000ee8000c1e1500 */
[----:B--2---:R-:W-:Y:S04]  /*7ee50*/  STL [R1+0x7528], R36 ;  /* 0x0075282401007387 */ /* 0x004fe80000100800 */
[----:B------:R-:W2:Y:S04]  /*7ee60*/  LDL.LU.64 R2, [R1+0x76d0] ;  /* 0x0076d00001027983 */ /* 0x000ea80000300a00 */
[----:B------:R-:W-:Y:S04]  /*7ee70*/  STL [R1+0x752c], R37 ;  /* 0x00752c2501007387 */ /* 0x000fe80000100800 */
[----:B------:R-:W2:Y:S04]  /*7ee80*/  LDL.LU.64 R44, [R1+0x76c8] ;  /* 0x0076c800012c7983 */ /* 0x000ea80000300a00 */
[----:B------:R-:W3:Y:S04]  /*7ee90*/  LDL.LU.64 R78, [R1+0x76c0] ;  /* 0x0076c000014e7983 */ /* 0x000ee80000300a00 */
[----:B----4-:R-:W4:Y:S04]  /*7eea0*/  @!P6 LDG.E.U16 R40, desc[UR6][R46.64] ;  /* 0x000000062e28e981 */ /* 0x010f28000c1e1500 */
[----:B------:R-:W3:Y:S04]  /*7eeb0*/  @!P3 LDG.E.U16 R41, desc[UR6][R6.64] ;  /* 0x000000060629b981 */ /* 0x000ee8000c1e1500 */
[----:B------:R-:W3:Y:S04]  /*7eec0*/  @!P6 LDG.E.U16 R42, desc[UR6][R48.64] ;  /* 0x00000006302ae981 */ /* 0x000ee8000c1e1500 */
[----:B------:R-:W3:Y:S04]  /*7eed0*/  @!P3 LDG.E.U16 R43, desc[UR6][R80.64] ;  /* 0x00000006502bb981 */ /* 0x000ee8000c1e1500 */
[----:B------:R-:W3:Y:S04]  /*7eee0*/  LDL.LU.64 R46, [R1+0x76b8] ;  /* 0x0076b800012e7983 */ /* 0x000ee80000300a00 */
[----:B------:R-:W4:Y:S04]  /*7eef0*/  LDL.LU.64 R6, [R1+0x76b0] ;  /* 0x0076b00001067983 */ /* 0x000f280000300a00 */
[----:B------:R-:W4:Y:S04]  /*7ef00*/  LDL.LU.64 R48, [R1+0x76a8] ;  /* 0x0076a80001307983 */ /* 0x000f280000300a00 */
[----:B------:R-:W4:Y:S04]  /*7ef10*/  LDL.LU.64 R80, [R1+0x76a0] ;  /* 0x0076a00001507983 */ /* 0x000f280000300a00 */
[----:B--2---:R-:W2:Y:S04]  /*7ef20*/  @!P6 LDG.E.U16 R44, desc[UR6][R50.64] ;  /* 0x00000006322ce981 */ /* 0x004ea8000c1e1500 */
[----:B------:R-:W2:Y:S04]  /*7ef30*/  @!P3 LDG.E.U16 R45, desc[UR6][R90.64] ;  /* 0x000000065a2db981 */ /* 0x000ea8000c1e1500 */
[----:B------:R-:W2:Y:S04]  /*7ef40*/  LDL.LU.64 R50, [R1+0x7698] ;  /* 0x0076980001327983 */ /* 0x000ea80000300a00 */
[----:B------:R-:W2:Y:S04]  /*7ef50*/  LDL.LU.64 R90, [R1+0x7690] ;  /* 0x00769000015a7983 */ /* 0x000ea80000300a00 */
[----:B---3--:R-:W3:Y:S04]  /*7ef60*/  @!P6 LDG.E.U16 R46, desc[UR6][R52.64] ;  /* 0x00000006342ee981 */ /* 0x008ee8000c1e1500 */
[----:B------:R-:W3:Y:S04]  /*7ef70*/  @!P3 LDG.E.U16 R47, desc[UR6][R82.64] ;  /* 0x00000006522fb981 */ /* 0x000ee8000c1e1500 */
[----:B----4-:R-:W4:Y:S04]  /*7ef80*/  @!P6 LDG.E.U16 R48, desc[UR6][R54.64] ;  /* 0x000000063630e981 */ /* 0x010f28000c1e1500 */
        /* <DEDUP_REMOVED lines=9> */
[----:B------:R-:W2:Y:S04]  /*7f020*/  LDL.64 R18, [R1+0x1c28] ;  /* 0x001c280001127983 */ /* 0x000ea80000100a00 */
[----:B---3--:R-:W3:Y:S04]  /*7f030*/  @!P6 LDG.E.U16 R52, desc[UR6][R84.64] ;  /* 0x000000065434e981 */ /* 0x008ee8000c1e1500 */
[----:B------:R-:W3:Y:S04]  /*7f040*/  @!P3 LDG.E.U16 R53, desc[UR6][R60.64] ;  /* 0x000000063c35b981 */ /* 0x000ee8000c1e1500 */
[----:B----4-:R-:W4:Y:S04]  /*7f050*/  @!P6 LDG.E.U16 R54, desc[UR6][R92.64] ;  /* 0x000000065c36e981 */ /* 0x010f28000c1e1500 */
[----:B------:R-:W3:Y:S04]  /*7f060*/  @!P3 LDG.E.U16 R55, desc[UR6][R62.64] ;  /* 0x000000063e37b981 */ /* 0x000ee8000c1e1500 */
[----:B------:R-:W3:Y:S04]  /*7f070*/  LDL.LU.64 R84, [R1+0x7658] ;  /* 0x0076580001547983 */ /* 0x000ee80000300a00 */
[----:B------:R-:W3:Y:S04]  /*7f080*/  LDL.LU.64 R60, [R1+0x7650] ;  /* 0x00765000013c7983 */ /* 0x000ee80000300a00 */
[----:B------:R-:W4:Y:S04]  /*7f090*/  LDL.LU.64 R92, [R1+0x7648] ;  /* 0x00764800015c7983 */ /* 0x000f280000300a00 */
[----:B------:R-:W4:Y:S04]  /*7f0a0*/  LDL.LU.64 R62, [R1+0x7640] ;  /* 0x00764000013e7983 */ /* 0x000f280000300a00 */
[----:B--2---:R-:W2:Y:S04]  /*7f0b0*/  @!P6 LDG.E.U16 R56, desc[UR6][R88.64] ;  /* 0x000000065838e981 */ /* 0x004ea8000c1e1500 */
[----:B------:R-:W2:Y:S04]  /*7f0c0*/  @!P6 LDG.E.U16 R58, desc[UR6][R64.64] ;  /* 0x00000006403ae981 */ /* 0x000ea8000c1e1500 */
[----:B------:R-:W2:Y:S04]  /*7f0d0*/  @!P3 LDG.E.U16 R59, desc[UR6][R16.64] ;  /* 0x00000006103bb981 */ /* 0x000ea8000c1e1500 */
[----:B------:R-:W2:Y:S04]  /*7f0e0*/  @!P3 LDG.E.U16 R57, desc[UR6][R20.64] ;  /* 0x000000061439b981 */ /* 0x000ea8000c1e1500 */
[----:B------:R-:W2:Y:S04]  /*7f0f0*/  LDL.LU.64 R88, [R1+0x7638] ;  /* 0x0076380001587983 */ /* 0x000ea80000300a00 */
        /* <DEDUP_REMOVED lines=42> */
[----:B------:R-:W3:Y:S04]  /*7f3a0*/  @!P6 LDG.E.U16 R90, desc[UR6][R2.64] ;  /* 0x00000006025ae981 */ /* 0x000ee8000c1e1500 */
[----:B------:R-:W3:Y:S04]  /*7f3b0*/  @!P3 LDG.E.U16 R91, desc[UR6][R6.64] ;  /* 0x00000006065bb981 */ /* 0x000ee8000c1e1500 */
[----:B------:R-:W3:Y:S04]  /*7f3c0*/  LDL.LU.64 R84, [R1+0x7590] ;  /* 0x0075900001547983 */ /* 0x000ee80000300a00 */
[----:B------:R-:W4:Y:S04]  /*7f3d0*/  LDL.LU.64 R92, [R1+0x7588] ;  /* 0x00758800015c7983 */ /* 0x000f280000300a00 */
[----:B------:R-:W4:Y:S04]  /*7f3e0*/  LDL.LU.64 R88, [R1+0x7580] ;  /* 0x0075800001587983 */ /* 0x000f280000300a00 */
[----:B-1----:R-:W4:Y:S04]  /*7f3f0*/  LDL.LU.64 R22, [R1+0x1e10] ;  /* 0x001e100001167983 */ /* 0x002f280000300a00 */
[----:B--2---:R-:W2:Y:S04]  /*7f400*/  @!P6 LDG.E.U16 R82, desc[UR6][R16.64] ;  /* 0x000000061052e981 */ /* 0x004ea8000c1e1500 */
[----:B------:R-:W2:Y:S04]  /*7f410*/  @!P3 LDG.E.U16 R83, desc[UR6][R14.64] ;  /* 0x000000060e53b981 */ /* 0x000ea8000c1e1500 */
[----:B------:R-:W2:Y:S04]  /*7f420*/  @!P6 LDG.E.U16 R86, desc[UR6][R10.64] ;  /* 0x000000060a56e981 */ /* 0x000ea8000c1e1500 */
[----:B------:R-:W2:Y:S04]  /*7f430*/  @!P3 LDG.E.U16 R87, desc[UR6][R8.64] ;  /* 0x000000060857b981 */ /* 0x000ea8000c1e1500 */
[----:B------:R-:W2:Y:S04]  /*7f440*/  LDL.LU.64 R16, [R1+0x7578] ;  /* 0x0075780001107983 */ /* 0x000ea80000300a00 */
[----:B------:R-:W2:Y:S04]  /*7f450*/  LDL.LU.64 R20, [R1+0x1e18] ;  /* 0x001e180001147983 */ /* 0x000ea80000300a00 */
[----:B------:R-:W2:Y:S04]  /*7f460*/  LDL.LU R15, [R1+0x7570] ;  /* 0x00757000010f7983 */ /* 0x000ea80000300800 */
[----:B---3--:R-:W3:Y:S04]  /*7f470*/  @!P6 LDG.E.U16 R84, desc[UR6][R12.64] ;  /* 0x000000060c54e981 */ /* 0x008ee8000c1e1500 */
[----:B------:R4:W3:Y:S04]  /*7f480*/  @!P3 LDG.E.U16 R85, desc[UR6][R4.64] ;  /* 0x000000060455b981 */ /* 0x0008e8000c1e1500 */
[----:B------:R-:W3:Y:S04]  /*7f490*/  LDL.LU.64 R12, [R1+0x7568] ;  /* 0x00756800010c7983 */ /* 0x000ee80000300a00 */
[----:B------:R-:W3:Y:S04]  /*7f4a0*/  LDL.LU.64 R28, [R1+0x1e20] ;  /* 0x001e2000011c7983 */ /* 0x000ee80000300a00 */
[----:B------:R-:W3:Y:S04]  /*7f4b0*/  LDL.LU R4, [R1+0x7560] ;  /* 0x0075600001047983 */ /* 0x000ee80000300800 */
[----:B------:R-:W3:Y:S04]  /*7f4c0*/  LDL.LU R11, [R1+0x755c] ;  /* 0x00755c00010b7983 */ /* 0x000ee80000300800 */
[----:B------:R-:W3:Y:S04]  /*7f4d0*/  LDL.LU.64 R18, [R1+0x1e28] ;  /* 0x001e280001127983 */ /* 0x000ee80000300a00 */
[----:B------:R-:W3:Y:S04]  /*7f4e0*/  LDL.LU R8, [R1+0x7558] ;  /* 0x0075580001087983 */ /* 0x000ee80000300800 */
[----:B------:R-:W3:Y:S04]  /*7f4f0*/  LDL.LU.64 R2, [R1+0x1e30] ;  /* 0x001e300001027983 */ /* 0x000ee80000300a00 */
[----:B------:R-:W3:Y:S04]  /*7f500*/  LDL.LU R7, [R1+0x7554] ;  /* 0x0075540001077983 */ /* 0x000ee80000300800 */
[----:B------:R-:W3:Y:S01]  /*7f510*/  LDL.LU.64 R26, [R1+0x1e38] ;  /* 0x001e3800011a7983 */ /* 0x000ee20000300a00 */
[----:B----4-:R-:W-:-:S03]  /*7f520*/  IMAD.X R5, R93, 0x1, R88, P4 ;  /* 0x000000015d057824 */ /* 0x010fc600020e0658 */
[----:B------:R-:W4:Y:S01]  /*7f530*/  LDL.LU R92, [R1+0x7550] ;  /* 0x00755000015c7983 */ /* 0x000f220000300800 */
[----:B------:R-:W-:-:S03]  /*7f540*/  IADD3 R0, P4, PT, R22, R89, RZ ;  /* 0x0000005916007210 */ /* 0x000fc60007f9e0ff */
[----:B------:R-:W4:Y:S04]  /*7f550*/  LDL.LU.64 R24, [R1+0x1e40] ;  /* 0x001e400001187983 */ /* 0x000f280000300a00 */
[----:B------:R0:W-:Y:S04]  /*7f560*/  STL [R1+0x1bc8], R5 ;  /* 0x001bc80501007387 */ /* 0x0001e80000100800 */
[----:B------:R2:W-:Y:S01]  /*7f570*/  STL [R1+0x1e10], R0 ;  /* 0x001e100001007387 */ /* 0x0005e20000100800 */
[----:B0-----:R-:W-:-:S03]  /*7f580*/  IMAD.X R5, R23, 0x1, R88, P4 ;  /* 0x0000000117057824 */ /* 0x001fc600020e0658 */
[----:B------:R-:W4:Y:S04]  /*7f590*/  LDL.LU.64 R22, [R1+0x1e48] ;  /* 0x001e480001167983 */ /* 0x000f280000300a00 */
[----:B------:R0:W-:Y:S01]  /*7f5a0*/  STL [R1+0x1bcc], R5 ;  /* 0x001bcc0501007387 */ /* 0x0001e20000100800 */
[----:B--2---:R-:W-:-:S05]  /*7f5b0*/  IADD3 R0, P4, PT, R20, R89, RZ ;  /* 0x0000005914007210 */ /* 0x004fca0007f9e0ff */
[----:B0-----:R-:W-:Y:S01]  /*7f5c0*/  IMAD.X R5, R21, 0x1, R88, P4 ;  /* 0x0000000115057824 */ /* 0x001fe200020e0658 */
[----:B------:R3:W-:Y:S04]  /*7f5d0*/  STL [R1+0x1ed4], R0 ;  /* 0x001ed40001007387 */ /* 0x0007e80000100800 */
[----:B------:R-:W2:Y:S04]  /*7f5e0*/  LDL.LU.64 R20, [R1+0x1e50] ;  /* 0x001e500001147983 */ /* 0x000ea80000300a00 */
[----:B------:R0:W-:Y:S01]  /*7f5f0*/  STL [R1+0x1e18], R5 ;  /* 0x001e180501007387 */ /* 0x0001e20000100800 */
[----:B---3--:R-:W-:-:S05]  /*7f600*/  IADD3 R0, P4, PT, R28, R89, RZ ;  /* 0x000000591c007210 */ /* 0x008fca0007f9e0ff */
[--C-:B------:R-:W-:Y:S01]  /*7f610*/  IMAD.X R6, R29, 0x1, R88.reuse, P4 ;  /* 0x000000011d067824 */ /* 0x100fe200020e0658 */
[----:B0-----:R-:W-:Y:S01]  /*7f620*/  IADD3 R5, P4, PT, R18, R89, RZ ;  /* 0x0000005912057210 */ /* 0x001fe20007f9e0ff */
[----:B------:R0:W-:Y:S04]  /*7f630*/  STL [R1+0x1ed8], R0 ;  /* 0x001ed80001007387 */ /* 0x0001e80000100800 */
[----:B------:R1:W-:Y:S01]  /*7f640*/  STL [R1+0x1e20], R6 ;  /* 0x001e200601007387 */ /* 0x0003e20000100800 */
[----:B0-----:R-:W-:-:S03]  /*7f650*/  IMAD.X R0, R19, 0x1, R88, P4 ;  /* 0x0000000113007824 */ /* 0x001fc600020e0658 */
[----:B------:R-:W3:Y:S01]  /*7f660*/  LDL.LU.64 R18, [R1+0x1e58] ;  /* 0x001e580001127983 */ /* 0x000ee20000300a00 */
[----:B-1----:R-:W-:-:S03]  /*7f670*/  IADD3 R6, P4, PT, R2, R89, RZ ;  /* 0x0000005902067210 */ /* 0x002fc60007f9e0ff */
[----:B------:R0:W-:Y:S04]  /*7f680*/  STL [R1+0x1edc], R5 ;  /* 0x001edc0501007387 */ /* 0x0001e80000100800 */
[----:B------:R1:W-:Y:S04]  /*7f690*/  STL [R1+0x1e28], R0 ;  /* 0x001e280001007387 */ /* 0x0003e80000100800 */
[----:B------:R1:W-:Y:S01]  /*7f6a0*/  STL [R1+0x1ee0], R6 ;  /* 0x001ee00601007387 */ /* 0x0003e20000100800 */
[----:B0-----:R-:W-:-:S03]  /*7f6b0*/  IMAD.X R5, R3, 0x1, R88, P4 ;  /* 0x0000000103057824 */ /* 0x001fc600020e0658 */
[----:B------:R-:W3:Y:S01]  /*7f6c0*/  LDL.LU.64 R2, [R1+0x1e60] ;  /* 0x001e600001027983 */ /* 0x000ee20000300a00 */
[----:B-1----:R-:W-:-:S03]  /*7f6d0*/  IADD3 R0, P4, PT, R26, R89, RZ ;  /* 0x000000591a007210 */ /* 0x002fc60007f9e0ff */
[----:B------:R4:W-:Y:S02]  /*7f6e0*/  STL [R1+0x1e30], R5 ;  /* 0x001e300501007387 */ /* 0x0009e40000100800 */
[----:B------:R-:W-:Y:S02]  /*7f6f0*/  IMAD.X R6, R27, 0x1, R88, P4 ;  /* 0x000000011b067824 */ /* 0x000fe400020e0658 */
[----:B------:R0:W-:Y:S01]  /*7f700*/  STL [R1+0x1ee4], R0 ;  /* 0x001ee40001007387 */ /* 0x0001e20000100800 */
[----:B----4-:R-:W-:-:S03]  /*7f710*/  IADD3 R5, P4, PT, R24, R89, RZ ;  /* 0x0000005918057210 */ /* 0x010fc60007f9e0ff */
[----:B------:R-:W-:Y:S04]  /*7f720*/  STL [R1+0x1e38], R6 ;  /* 0x001e380601007387 */ /* 0x000fe80000100800 */
[----:B------:R-:W4:Y:S01]  /*7f730*/  LDL.LU.64 R32, [R1+0x1e68] ;  /* 0x001e680001207983 */ /* 0x000f220000300a00 */
[----:B0-----:R-:W-:-:S03]  /*7f740*/  IMAD.X R0, R25, 0x1, R88, P4 ;  /* 0x0000000119007824 */ /* 0x001fc600020e0658 */
[----:B------:R0:W-:Y:S04]  /*7f750*/  STL [R1+0x1ee8], R5 ;  /* 0x001ee80501007387 */ /* 0x0001e80000100800 */
[----:B------:R1:W-:Y:S04]  /*7f760*/  STL [R1+0x1e40], R0 ;  /* 0x001e400001007387 */ /* 0x0003e80000100800 */
[----:B------:R-:W4:Y:S01]  /*7f770*/  LDL.LU.64 R30, [R1+0x1e70] ;  /* 0x001e7000011e7983 */ /* 0x000f220000300a00 */
[----:B0-----:R-:W-:-:S05]  /*7f780*/  IADD3 R5, P4, PT, R22, R89, RZ ;  /* 0x0000005916057210 */ /* 0x001fca0007f9e0ff */
[----:B-1----:R-:W-:Y:S01]  /*7f790*/  IMAD.X R0, R23, 0x1, R88, P4 ;  /* 0x0000000117007824 */ /* 0x002fe200020e0658 */
[----:B------:R2:W-:Y:S04]  /*7f7a0*/  STL [R1+0x1eec], R5 ;  /* 0x001eec0501007387 */ /* 0x0005e80000100800 */
[----:B------:R0:W-:Y:S04]  /*7f7b0*/  STL [R1+0x1e48], R0 ;  /* 0x001e480001007387 */ /* 0x0001e80000100800 */
[----:B------:R-:W4:Y:S01]  /*7f7c0*/  LDL.LU.64 R28, [R1+0x1e78] ;  /* 0x001e7800011c7983 */ /* 0x000f220000300a00 */
[----:B--2---:R-:W-:-:S05]  /*7f7d0*/  IADD3 R5, P4, PT, R20, R89, RZ ;  /* 0x0000005914057210 */ /* 0x004fca0007f9e0ff */
[----:B------:R3:W-:Y:S01]  /*7f7e0*/  STL [R1+0x1ef0], R5 ;  /* 0x001ef00501007387 */ /* 0x0007e20000100800 */
[----:B0-----:R-:W-:-:S03]  /*7f7f0*/  IMAD.X R0, R21, 0x1, R88, P4 ;  /* 0x0000000115007824 */ /* 0x001fc600020e0658 */
[----:B------:R-:W2:Y:S04]  /*7f800*/  LDL.LU.64 R26, [R1+0x1e80] ;  /* 0x001e8000011a7983 */ /* 0x000ea80000300a00 */
[----:B------:R0:W-:Y:S04]  /*7f810*/  STL [R1+0x1e50], R0 ;  /* 0x001e500001007387 */ /* 0x0001e80000100800 */
[----:B------:R-:W2:Y:S01]  /*7f820*/  LDL.LU.64 R24, [R1+0x1e88] ;  /* 0x001e880001187983 */ /* 0x000ea20000300a00 */
[----:B---3--:R-:W-:-:S05]  /*7f830*/  IADD3 R5, P4, PT, R18, R89, RZ ;  /* 0x0000005912057210 */ /* 0x008fca0007f9e0ff */
[----:B------:R1:W-:Y:S01]  /*7f840*/  STL [R1+0x1ef4], R5 ;  /* 0x001ef40501007387 */ /* 0x0003e20000100800 */
[----:B0-----:R-:W-:-:S03]  /*7f850*/  IMAD.X R0, R19, 0x1, R88, P4 ;  /* 0x0000000113007824 */ /* 0x001fc600020e0658 */
[----:B------:R-:W3:Y:S04]  /*7f860*/  LDL.LU.64 R22, [R1+0x1e90] ;  /* 0x001e900001167983 */ /* 0x000ee80000300a00 */
[----:B------:R0:W-:Y:S04]  /*7f870*/  STL [R1+0x1e58], R0 ;  /* 0x001e580001007387 */ /* 0x0001e80000100800 */
[----:B------:R-:W3:Y:S01]  /*7f880*/  LDL.LU.64 R20, [R1+0x1e98] ;  /* 0x001e980001147983 */ /* 0x000ee20000300a00 */
[----:B-1----:R-:W-:-:S05]  /*7f890*/  IADD3 R5, P4, PT, R2, R89, RZ ;  /* 0x0000005902057210 */ /* 0x002fca0007f9e0ff */
[----:B------:R4:W-:Y:S04]  /*7f8a0*/  STL [R1+0x1ef8], R5 ;  /* 0x001ef80501007387 */ /* 0x0009e80000100800 */
[----:B------:R-:W3:Y:S01]  /*7f8b0*/  LDL.LU.64 R18, [R1+0x1ea0] ;  /* 0x001ea00001127983 */ /* 0x000ee20000300a00 */
[----:B0-----:R-:W-:-:S05]  /*7f8c0*/  IMAD.X R0, R3, 0x1, R88, P4 ;  /* 0x0000000103007824 */ /* 0x001fca00020e0658 */
[----:B------:R0:W-:Y:S04]  /*7f8d0*/  STL [R1+0x1e60], R0 ;  /* 0x001e600001007387 */ /* 0x0001e80000100800 */
[----:B------:R-:W3:Y:S01]  /*7f8e0*/  LDL.LU.64 R2, [R1+0x1ea8] ;  /* 0x001ea80001027983 */ /* 0x000ee20000300a00 */
[----:B----4-:R-:W-:-:S05]  /*7f8f0*/  IADD3 R5, P4, PT, R32, R89, RZ ;  /* 0x0000005920057210 */ /* 0x010fca0007f9e0ff */
[--C-:B0-----:R-:W-:Y:S01]  /*7f900*/  IMAD.X R0, R33, 0x1, R88.reuse, P4 ;  /* 0x0000000121007824 */ /* 0x101fe200020e0658 */
[-C--:B------:R-:W-:Y:S01]  /*7f910*/  IADD3 R6, P4, PT, R30, R89.reuse, RZ ;  /* 0x000000591e067210 */ /* 0x080fe20007f9e0ff */
[----:B------:R0:W-:Y:S04]  /*7f920*/  STL [R1+0x1efc], R5 ;  /* 0x001efc0501007387 */ /* 0x0001e80000100800 */
[----:B------:R1:W-:Y:S04]  /*7f930*/  STL [R1+0x1e68], R0 ;  /* 0x001e680001007387 */ /* 0x0003e80000100800 */
[----:B------:R4:W-:Y:S01]  /*7f940*/  STL [R1+0x1f00], R6 ;  /* 0x001f000601007387 */ /* 0x0009e20000100800 */
[----:B0-----:R-:W-:Y:S01]  /*7f950*/  IMAD.X R5, R31, 0x1, R88, P4 ;  /* 0x000000011f057824 */ /* 0x001fe200020e0658 */
[----:B-1----:R-:W-:-:S04]  /*7f960*/  IADD3 R0, P4, PT, R28, R89, RZ ;  /* 0x000000591c007210 */ /* 0x002fc80007f9e0ff */
[----:B------:R2:W-:Y:S01]  /*7f970*/  STL [R1+0x1e70], R5 ;  /* 0x001e700501007387 */ /* 0x0005e20000100800 */
[----:B----4-:R-:W-:-:S03]  /*7f980*/  IMAD.X R6, R29, 0x1, R88, P4 ;  /* 0x000000011d067824 */ /* 0x010fc600020e0658 */
[----:B------:R0:W-:Y:S04]  /*7f990*/  STL [R1+0x1f04], R0 ;  /* 0x001f040001007387 */ /* 0x0001e80000100800 */
[----:B------:R1:W-:Y:S01]  /*7f9a0*/  STL [R1+0x1e78], R6 ;  /* 0x001e780601007387 */ /* 0x0003e20000100800 */
[----:B--2---:R-:W-:-:S05]  /*7f9b0*/  IADD3 R5, P4, PT, R26, R89, RZ ;  /* 0x000000591a057210 */ /* 0x004fca0007f9e0ff */
[--C-:B0-----:R-:W-:Y:S01]  /*7f9c0*/  IMAD.X R0, R27, 0x1, R88.reuse, P4 ;  /* 0x000000011b007824 */ /* 0x101fe200020e0658 */
[----:B-1----:R-:W-:Y:S01]  /*7f9d0*/  IADD3 R6, P4, PT, R24, R89, RZ ;  /* 0x0000005918067210 */ /* 0x002fe20007f9e0ff */
[----:B------:R0:W-:Y:S04]  /*7f9e0*/  STL [R1+0x1f08], R5 ;  /* 0x001f080501007387 */ /* 0x0001e80000100800 */
[----:B------:R3:W-:Y:S04]  /*7f9f0*/  STL [R1+0x1e80], R0 ;  /* 0x001e800001007387 */ /* 0x0007e80000100800 */
[----:B------:R1:W-:Y:S01]  /*7fa00*/  STL [R1+0x1f0c], R6 ;  /* 0x001f0c0601007387 */ /* 0x0003e20000100800 */
[----:B0-----:R-:W-:-:S05]  /*7fa10*/  IMAD.X R5, R25, 0x1, R88, P4 ;  /* 0x0000000119057824 */ /* 0x001fca00020e0658 */
[----:B------:R0:W-:Y:S01]  /*7fa20*/  STL [R1+0x1e88], R5 ;  /* 0x001e880501007387 */ /* 0x0001e20000100800 */
[----:B---3--:R-:W-:-:S05]  /*7fa30*/  IADD3 R0, P4, PT, R22, R89, RZ ;  /* 0x0000005916007210 */ /* 0x008fca0007f9e0ff */
[--C-:B-1----:R-:W-:Y:S01]  /*7fa40*/  IMAD.X R6, R23, 0x1, R88.reuse, P4 ;  /* 0x0000000117067824 */ /* 0x102fe200020e0658 */
[-C--:B0-----:R-:W-:Y:S01]  /*7fa50*/  IADD3 R5, P4, PT, R20, R89.reuse, RZ ;  /* 0x0000005914057210 */ /* 0x081fe20007f9e0ff */
[----:B------:R0:W-:Y:S04]  /*7fa60*/  STL [R1+0x1f10], R0 ;  /* 0x001f100001007387 */ /* 0x0001e80000100800 */
[----:B------:R1:W-:Y:S04]  /*7fa70*/  STL [R1+0x1e90], R6 ;  /* 0x001e900601007387 */ /* 0x0003e80000100800 */
[----:B------:R2:W-:Y:S01]  /*7fa80*/  STL [R1+0x1f14], R5 ;  /* 0x001f140501007387 */ /* 0x0005e20000100800 */
[----:B0-----:R-:W-:Y:S01]  /*7fa90*/  IMAD.X R0, R21, 0x1, R88, P4 ;  /* 0x0000000115007824 */ /* 0x001fe200020e0658 */
[----:B-1----:R-:W-:-:S04]  /*7faa0*/  IADD3 R6, P4, PT, R18, R89, RZ ;  /* 0x0000005912067210 */ /* 0x002fc80007f9e0ff */
[----:B------:R0:W-:Y:S01]  /*7fab0*/  STL [R1+0x1e98], R0 ;  /* 0x001e980001007387 */ /* 0x0001e20000100800 */
[----:B--2---:R-:W-:-:S03]  /*7fac0*/  IMAD.X R5, R19, 0x1, R88, P4 ;  /* 0x0000000113057824 */ /* 0x004fc600020e0658 */
[----:B------:R1:W-:Y:S04]  /*7fad0*/  STL [R1+0x1f18], R6 ;  /* 0x001f180601007387 */ /* 0x0003e80000100800 */
[----:B------:R-:W2:Y:S04]  /*7fae0*/  LDL.LU R93, [R1+0x1c0] ;  /* 0x0001c000015d7983 */ /* 0x000ea80000300800 */
[----:B------:R3:W-:Y:S04]  /*7faf0*/  STL [R1+0x1ea0], R5 ;  /* 0x001ea00501007387 */ /* 0x0007e80000100800 */
[----:B------:R-:W4:Y:S01]  /*7fb00*/  LDL.LU R37, [R1+0x1b0] ;  /* 0x0001b00001257983 */ /* 0x000f220000300800 */
[----:B0-----:R-:W-:-:S05]  /*7fb10*/  IADD3 R0, P4, PT, R2, R89, RZ ;  /* 0x0000005902007210 */ /* 0x001fca0007f9e0ff */
[----:B------:R0:W-:Y:S04]  /*7fb20*/  STL [R1+0x1f1c], R0 ;  /* 0x001f1c0001007387 */ /* 0x0001e80000100800 */
        /* <DEDUP_REMOVED lines=22> */
[----:B-1----:R-:W2:Y:S01]  /*7fc90*/  LDL.LU R6, [R1+0x40] ;  /* 0x0000400001067983 */ /* 0x002ea20000300800 */
[----:B------:R-:W-:-:S03]  /*7fca0*/  IMAD.X R3, R3, 0x1, R88, P4 ;  /* 0x0000000103037824 */ /* 0x000fc600020e0658 */
[----:B---3--:R-:W3:Y:S04]  /*7fcb0*/  LDL.LU R5, [R1+0x30] ;  /* 0x0000300001057983 */ /* 0x008ee80000300800 */
[----:B0-----:R-:W2:Y:S04]  /*7fcc0*/  LDL.LU R0, [R1+0x20] ;  /* 0x0000200001007983 */ /* 0x001ea80000300800 */
[----:B------:R-:W-:Y:S04]  /*7fcd0*/  STL [R1+0x4134], R89 ;  /* 0x0041345901007387 */ /* 0x000fe80000100800 */
[----:B------:R-:W2:Y:S04]  /*7fce0*/  LDL.LU R2, [R1+0x754c] ;  /* 0x00754c0001027983 */ /* 0x000ea80000300800 */
[----:B------:R0:W-:Y:S04]  /*7fcf0*/  STL [R1+0x1ea8], R3 ;  /* 0x001ea80301007387 */ /* 0x0001e80000100800 */
[----:B0-----:R-:W2:Y:S04]  /*7fd00*/  LDL.LU R3, [R1+0x7548] ;  /* 0x0075480001037983 */ /* 0x001ea80000300800 */
[----:B------:R-:W-:Y:S04]  /*7fd10*/  STL [R1+0x4138], R88 ;  /* 0x0041385801007387 */ /* 0x000fe80000100800 */
[----:B------:R-:W-:Y:S04]  /*7fd20*/  STL.64 [R1+0x4348], R88 ;  /* 0x0043485801007387 */ /* 0x000fe80000100a00 */
[----:B--2---:R0:W-:Y:S04]  /*7fd30*/  STS.U16 [R3+UR76+0x88000], R93 ;  /* 0x0880005d03007988 */ /* 0x0041e8000800044c */
[----:B0-----:R-:W2:Y:S04]  /*7fd40*/  LDL.LU R93, [R1+0x7544] ;  /* 0x00754400015d7983 */ /* 0x001ea80000300800 */
[----:B----4-:R-:W-:Y:S04]  /*7fd50*/  STS.U16 [R3+UR76+0x88400], R37 ;  /* 0x0884002503007988 */ /* 0x010fe8000800044c */
        /* <DEDUP_REMOVED lines=25> */
[----:B--2---:R0:W-:Y:S04]  /*7fef0*/  STS.U16 [R3+UR76+0x8ec00], R93 ;  /* 0x08ec005d03007988 */ /* 0x0041e8000800044c */
[----:B0-----:R-:W2:Y:S04]  /*7ff00*/  LDL.LU R93, [R1+0x7540] ;  /* 0x00754000015d7983 */ /* 0x001ea80000300800 */
[----:B------:R-:W3:Y:S04]  /*7ff10*/  LDL.LU R37, [R1+0x1bc] ;  /* 0x0001bc0001257983 */ /* 0x000ee80000300800 */
[----:B------:R-:W4:Y:S04]  /*7ff20*/  LDL.LU R36, [R1+0x1ac] ;  /* 0x0001ac0001247983 */ /* 0x000f280000300800 */
        /* <DEDUP_REMOVED lines=25> */
[----:B------:R-:W-:Y:S04]  /*800c0*/  STS.U16 [R3+UR76+0x8f400], R7 ;  /* 0x08f4000703007988 */ /* 0x000fe8000800044c */
[----:B------:R-:W-:Y:S04]  /*800d0*/  STS.U16 [R3+UR76+0x8f800], R11 ;  /* 0x08f8000b03007988 */ /* 0x000fe8000800044c */
[----:B------:R-:W-:Y:S01]  /*800e0*/  STS.U16 [R3+UR76+0x8fc00], R15 ;  /* 0x08fc000f03007988 */ /* 0x000fe2000800044c */
[----:B0-----:R-:W-:-:S03]  /*800f0*/  LOP3.LUT R35, R3, 0x20, RZ, 0x3c, !PT ;  /* 0x0000002003237812 */ /* 0x001fc600078e3cff */
[----:B------:R-:W-:Y:S04]  /*80100*/  STL [R1+0x413c], R3 ;  /* 0x00413c0301007387 */ /* 0x000fe80000100800 */
[----:B---3--:R0:W-:Y:S04]  /*80110*/  STS.U16 [R35+UR76+0x88100], R37 ;  /* 0x0881002523007988 */ /* 0x0081e8000800044c */
        /* <DEDUP_REMOVED lines=18> */
[----:B0-----:R-:W2:Y:S04]  /*80240*/  LDL R37, [R1+0x3f1c] ;  /* 0x003f1c0001257983 */ /* 0x001ea80000100800 */
[----:B------:R-:W-:Y:S04]  /*80250*/  STS.U16 [R35+UR76+0x8cd00], R14 ;  /* 0x08cd000e23007988 */ /* 0x000fe8000800044c */
[----:B------:R-:W-:Y:S04]  /*80260*/  STS.U16 [R35+UR76+0x8d100], R10 ;  /* 0x08d1000a23007988 */ /* 0x000fe8000800044c */
[----:B------:R-:W-:Y:S04]  /*80270*/  STS.U16 [R35+UR76+0x8d500], R9 ;  /* 0x08d5000923007988 */ /* 0x000fe8000800044c */
[----:B------:R-:W-:Y:S04]  /*80280*/  STS.U16 [R35+UR76+0x8d900], R6 ;  /* 0x08d9000623007988 */ /* 0x000fe8000800044c */
[----:B------:R-:W-:Y:S04]  /*80290*/  STS.U16 [R35+UR76+0x8dd00], R5 ;  /* 0x08dd000523007988 */ /* 0x000fe8000800044c */
[----:B------:R-:W-:Y:S04]  /*802a0*/  STS.U16 [R35+UR76+0x8e100], R0 ;  /* 0x08e1000023007988 */ /* 0x000fe8000800044c */
[----:B------:R0:W-:Y:S04]  /*802b0*/  STS.U16 [R35+UR76+0x8e500], R2 ;  /* 0x08e5000223007988 */ /* 0x0001e8000800044c */
[----:B0-----:R-:W3:Y:S04]  /*802c0*/  LDL.LU R2, [R1+0x7538] ;  /* 0x0075380001027983 */ /* 0x001ee80000300800 */
[----:B------:R-:W2:Y:S04]  /*802d0*/  LDL.LU R34, [R1+0x1b8] ;  /* 0x0001b80001227983 */ /* 0x000ea80000300800 */
[----:B------:R-:W4:Y:S04]  /*802e0*/  LDL.LU R33, [R1+0x1a8] ;  /* 0x0001a80001217983 */ /* 0x000f280000300800 */
        /* <DEDUP_REMOVED lines=19> */
[----:B------:R-:W-:Y:S04]  /*80420*/  STS.U16 [R35+UR76+0x8e900], R93 ;  /* 0x08e9005d23007988 */ /* 0x000fe8000800044c */
[----:B------:R0:W-:Y:S04]  /*80430*/  STS.U16 [R35+UR76+0x8ed00], R92 ;  /* 0x08ed005c23007988 */ /* 0x0001e8000800044c */
[----:B------:R-:W-:Y:S04]  /*80440*/  STS.U16 [R35+UR76+0x8f100], R4 ;  /* 0x08f1000423007988 */ /* 0x000fe8000800044c */
[----:B------:R-:W-:Y:S04]  /*80450*/  STS.U16 [R35+UR76+0x8f500], R8 ;  /* 0x08f5000823007988 */ /* 0x000fe8000800044c */
[----:B------:R-:W-:Y:S04]  /*80460*/  STS.U16 [R35+UR76+0x8f900], R12 ;  /* 0x08f9000c23007988 */ /* 0x000fe8000800044c */
[----:B------:R-:W-:Y:S04]  /*80470*/  STS.U16 [R35+UR76+0x8fd00], R16 ;  /* 0x08fd001023007988 */ /* 0x000fe8000800044c */
[----:B------:R-:W3:Y:S04]  /*80480*/  LDL.LU R6, [R1+0x58] ;  /* 0x0000580001067983 */ /* 0x000ee80000300800 */
[----:B------:R-:W3:Y:S04]  /*80490*/  LDL.LU R0, [R1+0x48] ;  /* 0x0000480001007983 */ /* 0x000ee80000300800 */
[----:B0-----:R-:W3:Y:S04]  /*804a0*/  LDL.LU R92, [R1+0x38] ;  /* 0x00003800015c7983 */ /* 0x001ee80000300800 */
[----:B------:R-:W3:Y:S04]  /*804b0*/  LDL.LU R93, [R1+0x28] ;  /* 0x00002800015d7983 */ /* 0x000ee80000300800 */
[----:B--2---:R-:W-:Y:S04]  /*804c0*/  STS.U16 [R37+UR76+0x88200], R34 ;  /* 0x0882002225007988 */ /* 0x004fe8000800044c */
        /* <DEDUP_REMOVED lines=19> */
[----:B------:R1:W-:Y:S04]  /*80600*/  STS.U16 [R37+UR76+0x8d200], R9 ;  /* 0x08d2000925007988 */ /* 0x0003e8000800044c */
[----:B------:R2:W-:Y:S04]  /*80610*/  STS.U16 [R37+UR76+0x8d600], R5 ;  /* 0x08d6000525007988 */ /* 0x0005e8000800044c */
[----:B0-----:R-:W3:Y:S04]  /*80620*/  LDL R2, [R1+0x3f18] ;  /* 0x003f180001027983 */ /* 0x001ee80000100800 */
[----:B-1----:R-:W4:Y:S04]  /*80630*/  LDL.LU R9, [R1+0x18] ;  /* 0x0000180001097983 */ /* 0x002f280000300800 */
[----:B--2---:R-:W2:Y:S04]  /*80640*/  LDL.LU R5, [R1+0x8] ;  /* 0x0000080001057983 */ /* 0x004ea80000300800 */
        /* <DEDUP_REMOVED lines=25> */
[----:B0-----:R-:W3:Y:S04]  /*807e0*/  LDL.LU R6, [R1+0x64] ;  /* 0x0000640001067983 */ /* 0x001ee80000300800 */
[----:B-1----:R-:W3:Y:S04]  /*807f0*/  LDL.LU R0, [R1+0x54] ;  /* 0x0000540001007983 */ /* 0x002ee80000300800 */
[----:B------:R-:W3:Y:S04]  /*80800*/  LDL.LU R92, [R1+0x44] ;  /* 0x00004400015c7983 */ /* 0x000ee80000300800 */
[----:B------:R-:W3:Y:S04]  /*80810*/  LDL.LU R93, [R1+0x34] ;  /* 0x00003400015d7983 */ /* 0x000ee80000300800 */
[----:B----4-:R0:W-:Y:S04]  /*80820*/  STS.U16 [R37+UR76+0x8ea00], R9 ;  /* 0x08ea000925007988 */ /* 0x0101e8000800044c */
[----:B--2---:R1:W-:Y:S04]  /*80830*/  STS.U16 [R37+UR76+0x8ee00], R5 ;  /* 0x08ee000525007988 */ /* 0x0043e8000800044c */
[----:B0-----:R-:W2:Y:S04]  /*80840*/  LDL.LU R9, [R1+0x7534] ;  /* 0x0075340001097983 */ /* 0x001ea80000300800 */
[----:B-1----:R-:W4:Y:S04]  /*80850*/  LDL.LU R5, [R1+0x7530] ;  /* 0x0075300001057983 */ /* 0x002f280000300800 */
[----:B----4-:R-:W-:Y:S04]  /*80860*/  STS.U16 [R37+UR76+0x8f200], R5 ;  /* 0x08f2000525007988 */ /* 0x010fe8000800044c */
[----:B--2---:R-:W-:Y:S04]  /*80870*/  STS.U16 [R37+UR76+0x8f600], R9 ;  /* 0x08f6000925007988 */ /* 0x004fe8000800044c */
[----:B------:R-:W-:Y:S04]  /*80880*/  STS.U16 [R37+UR76+0x8fa00], R13 ;  /* 0x08fa000d25007988 */ /* 0x000fe8000800044c */
[----:B------:R0:W-:Y:S04]  /*80890*/  STS.U16 [R37+UR76+0x8fe00], R17 ;  /* 0x08fe001125007988 */ /* 0x0001e8000800044c */
[----:B---3--:R1:W-:Y:S04]  /*808a0*/  STS.U16 [R2+UR76+0x88300], R36 ;  /* 0x0883002402007988 */ /* 0x0083e8000800044c */
[----:B------:R2:W-:Y:S04]  /*808b0*/  STS.U16 [R2+UR76+0x88700], R35 ;  /* 0x0887002302007988 */ /* 0x0005e8000800044c */
        /* <DEDUP_REMOVED lines=8> */
[----:B------:R-:W2:Y:S04]  /*80940*/  LDL.LU R32, [R1+0x7518] ;  /* 0x0075180001207983 */ /* 0x000ea80000300800 */
        /* <DEDUP_REMOVED lines=38> */
[----:B0-----:R-:W2:Y:S04]  /*80bb0*/  LDL.LU R92, [R1+0x74cc] ;  /* 0x0074cc00015c7983 */ /* 0x001ea80000300800 */
[----:B-1----:R-:W2:Y:S04]  /*80bc0*/  LDL.LU R93, [R1+0x74c8] ;  /* 0x0074c800015d7983 */ /* 0x002ea80000300800 */
[----:B--2---:R0:W-:Y:S04]  /*80bd0*/  STS.U16 [R2+UR76+0x8e700], R93 ;  /* 0x08e7005d02007988 */ /* 0x0041e8000800044c */
[----:B------:R1:W-:Y:S04]  /*80be0*/  STS.U16 [R2+UR76+0x8eb00], R92 ;  /* 0x08eb005c02007988 */ /* 0x0003e8000800044c */
[----:B------:R2:W-:Y:S04]  /*80bf0*/  STS.U16 [R2+UR76+0x8ef00], R0 ;  /* 0x08ef000002007988 */ /* 0x0005e8000800044c */
[----:B------:R-:W-:Y:S04]  /*80c00*/  STS.U16 [R2+UR76+0x8f300], R6 ;  /* 0x08f3000602007988 */ /* 0x000fe8000800044c */
[----:B------:R-:W-:Y:S04]  /*80c10*/  STS.U16 [R2+UR76+0x8f700], R10 ;  /* 0x08f7000a02007988 */ /* 0x000fe8000800044c */
[----:B------:R-:W-:Y:S04]  /*80c20*/  STS.U16 [R2+UR76+0x8fb00], R14 ;  /* 0x08fb000e02007988 */ /* 0x000fe8000800044c */
[----:B0-----:R-:W3:Y:S04]  /*80c30*/  LDL.LU R93, [R1+0x74c4] ;  /* 0x0074c400015d7983 */ /* 0x001ee80000300800 */
[----:B-1----:R-:W3:Y:S04]  /*80c40*/  LDL.LU R92, [R1+0x74c0] ;  /* 0x0074c000015c7983 */ /* 0x002ee80000300800 */
[----:B--2---:R-:W2:Y:S04]  /*80c50*/  LDL.LU R0, [R1+0x74bc] ;  /* 0x0074bc0001007983 */ /* 0x004ea80000300800 */
[----:B------:R0:W-:Y:S04]  /*80c60*/  STS.U16 [R2+UR76+0x8ff00], R18 ;  /* 0x08ff001202007988 */ /* 0x0001e8000800044c */
[----:B0-----:R-:W3:Y:S01]  /*80c70*/  LDL.LU R2, [R1+0x74b8] ;  /* 0x0074b80001027983 */ /* 0x001ee20000300800 */
[----:B--2---:R-:W-:-:S03]  /*80c80*/  PRMT R0, RZ, 0x7610, R0 ;  /* 0x00007610ff007816 */ /* 0x004fc60000000000 */
[----:B---3--:R-:W-:Y:S04]  /*80c90*/  STL.64 [R1+0x4350], R2 ;  /* 0x0043500201007387 */ /* 0x008fe80000100a00 */
[----:B------:R0:W-:Y:S04]  /*80ca0*/  STL.S16 [R1+0x2dac], R0 ;  /* 0x002dac0001007387 */ /* 0x0001e80000100600 */
[----:B0-----:R-:W2:Y:S02]  /*80cb0*/  LDL.LU R0, [R1+0x74b4] ;  /* 0x0074b40001007983 */ /* 0x001ea40000300800 */
[----:B--2---:R-:W-:-:S05]  /*80cc0*/  PRMT R0, RZ, 0x7610, R0 ;  /* 0x00007610ff007816 */ /* 0x004fca0000000000 */
        /* <DEDUP_REMOVED lines=1954> */
[----:B0-----:R-:W2:Y:S04]  /*886f0*/  LDL.LU R0, [R1+0x6a84] ;  /* 0x006a840001007983 */ /* 0x001ea80000300800 */
[----:B------:R0:W-:Y:S04]  /*88700*/  STS.U16 [R2+UR76+0x60c00], R91 ;  /* 0x060c005b02007988 */ /* 0x0001e8000800044c */
[----:B------:R1:W-:Y:S01]  /*88710*/  STS.U16 [R2+UR76+0x70800], R90 ;  /* 0x0708005a02007988 */ /* 0x0003e2000800044c */
[----:B------:R-:W-:-:S03]  /*88720*/  PRMT R89, RZ, 0x7610, R89 ;  /* 0x00007610ff597816 */ /* 0x000fc60000000059 */
[----:B------:R3:W-:Y:S01]  /*88730*/  STS.U16 [R2+UR76+0x60800], R87 ;  /* 0x0608005702007988 */ /* 0x0007e2000800044c */
[----:B------:R-:W-:-:S03]  /*88740*/  PRMT R88, RZ, 0x7610, R88 ;  /* 0x00007610ff587816 */ /* 0x000fc60000000058 */
[----:B------:R4:W-:Y:S01]  /*88750*/  STS.U16 [R2+UR76+0x70400], R86 ;  /* 0x0704005602007988 */ /* 0x0009e2000800044c */
[----:B0-----:R-:W-:Y:S02]  /*88760*/  PRMT R91, RZ, 0x7610, R91 ;  /* 0x00007610ff5b7816 */ /* 0x001fe4000000005b */
[----:B-1----:R-:W-:Y:S01]  /*88770*/  PRMT R90, RZ, 0x7610, R90 ;  /* 0x00007610ff5a7816 */ /* 0x002fe2000000005a */
[----:B------:R0:W-:Y:S01]  /*88780*/  STS.U16 [R2+UR76+0x60400], R85 ;  /* 0x0604005502007988 */ /* 0x0001e2000800044c */
[----:B---3--:R-:W-:-:S03]  /*88790*/  PRMT R87, RZ, 0x7610, R87 ;  /* 0x00007610ff577816 */ /* 0x008fc60000000057 */
[----:B------:R1:W-:Y:S01]  /*887a0*/  STS.U16 [R2+UR76+0x70000], R84 ;  /* 0x0700005402007988 */ /* 0x0003e2000800044c */
[----:B----4-:R-:W-:-:S03]  /*887b0*/  PRMT R86, RZ, 0x7610, R86 ;  /* 0x00007610ff567816 */ /* 0x010fc60000000056 */
[----:B------:R3:W-:Y:S04]  /*887c0*/  STS.U16 [R2+UR76+0x60000], R83 ;  /* 0x0600005302007988 */ /* 0x0007e8000800044c */
[----:B------:R4:W-:Y:S04]  /*887d0*/  STS.U16 [R2+UR76+0x57c00], R82 ;  /* 0x057c005202007988 */ /* 0x0009e8000800044c */
[----:B------:R4:W-:Y:S01]  /*887e0*/  STS.U16 [R2+UR76+0x47c00], R81 ;  /* 0x047c005102007988 */ /* 0x0009e2000800044c */
[----:B0-----:R-:W-:Y:S02]  /*887f0*/  PRMT R85, RZ, 0x7610, R85 ;  /* 0x00007610ff557816 */ /* 0x001fe40000000055 */
[----:B-1----:R-:W-:-:S02]  /*88800*/  PRMT R84, RZ, 0x7610, R84 ;  /* 0x00007610ff547816 */ /* 0x002fc40000000054 */
[----:B---3--:R-:W-:Y:S02]  /*88810*/  PRMT R83, RZ, 0x7610, R83 ;  /* 0x00007610ff537816 */ /* 0x008fe40000000053 */
[----:B----4-:R-:W-:Y:S01]  /*88820*/  PRMT R82, RZ, 0x7610, R82 ;  /* 0x00007610ff527816 */ /* 0x010fe20000000052 */
        /* <DEDUP_REMOVED lines=9> */
[----:B---3--:R-:W-:Y:S02]  /*888c0*/  PRMT R78, RZ, 0x7610, R78 ;  /* 0x00007610ff4e7816 */ /* 0x008fe4000000004e */
[----:B----4-:R-:W-:Y:S02]  /*888d0*/  PRMT R77, RZ, 0x7610, R77 ;  /* 0x00007610ff4d7816 */ /* 0x010fe4000000004d */
        /* <DEDUP_REMOVED lines=107> */
[----:B---3--:R-:W-:Y:S02]  /*88f90*/  PRMT R23, RZ, 0x7610, R23 ;  /* 0x00007610ff177816 */ /* 0x008fe40000000017 */
[----:B----4-:R-:W-:Y:S01]  /*88fa0*/  PRMT R22, RZ, 0x7610, R22 ;  /* 0x00007610ff167816 */ /* 0x010fe20000000016 */
[----:B------:R0:W-:Y:S01]  /*88fb0*/  STS.U16 [R2+UR76+0x50000], R20 ;  /* 0x0500001402007988 */ /* 0x0001e2000800044c */
[----:B------:R-:W-:-:S03]  /*88fc0*/  PRMT R21, RZ, 0x7610, R21 ;  /* 0x00007610ff157816 */ /* 0x000fc60000000015 */
[----:B------:R1:W-:Y:S01]  /*88fd0*/  STS.U16 [R2+UR76+0x40000], R19 ;  /* 0x0400001302007988 */ /* 0x0003e2000800044c */
[----:B------:R-:W-:Y:S02]  /*88fe0*/  PRMT R18, RZ, 0x7610, R18 ;  /* 0x00007610ff127816 */ /* 0x000fe40000000012 */
[----:B------:R-:W-:Y:S02]  /*88ff0*/  PRMT R17, RZ, 0x7610, R17 ;  /* 0x00007610ff117816 */ /* 0x000fe40000000011 */
[----:B------:R-:W-:Y:S02]  /*89000*/  PRMT R16, RZ, 0x7610, R16 ;  /* 0x00007610ff107816 */ /* 0x000fe40000000010 */
[----:B0-----:R-:W-:Y:S02]  /*89010*/  PRMT R20, RZ, 0x7610, R20 ;  /* 0x00007610ff147816 */ /* 0x001fe40000000014 */
[----:B-1----:R-:W-:Y:S02]  /*89020*/  PRMT R19, RZ, 0x7610, R19 ;  /* 0x00007610ff137816 */ /* 0x002fe40000000013 */
        /* <DEDUP_REMOVED lines=10> */
[----:B------:R-:W-:-:S05]  /*890d0*/  PRMT R0, RZ, 0x7610, R0 ;  /* 0x00007610ff007816 */ /* 0x000fca0000000000 */
        /* <DEDUP_REMOVED lines=64> */
[----:B------:R0:W-:Y:S04]  /*894e0*/  STL.S16 [R1+0x227c], R29 ;  /* 0x00227c1d01007387 */ /* 0x0001e80000100600 */
[----:B------:R1:W-:Y:S04]  /*894f0*/  STL.S16 [R1+0x2278], R28 ;  /* 0x0022781c01007387 */ /* 0x0003e80000100600 */
[----:B------:R3:W-:Y:S04]  /*89500*/  STL.S16 [R1+0x2274], R27 ;  /* 0x0022741b01007387 */ /* 0x0007e80000100600 */
[----:B------:R4:W-:Y:S04]  /*89510*/  STL.S16 [R1+0x2270], R26 ;  /* 0x0022701a01007387 */ /* 0x0009e80000100600 */
        /* <DEDUP_REMOVED lines=10> */
[----:B------:R-:W-:Y:S04]  /*895c0*/  STL.S16 [R1+0x2244], R15 ;  /* 0x0022440f01007387 */ /* 0x000fe80000100600 */
[----:B------:R-:W-:Y:S04]  /*895d0*/  STL.S16 [R1+0x2240], R14 ;  /* 0x0022400e01007387 */ /* 0x000fe80000100600 */
[----:B------:R-:W-:Y:S04]  /*895e0*/  STL.S16 [R1+0x223c], R13 ;  /* 0x00223c0d01007387 */ /* 0x000fe80000100600 */
[----:B------:R0:W-:Y:S04]  /*895f0*/  STL.S16 [R1+0x2238], R12 ;  /* 0x0022380c01007387 */ /* 0x0001e80000100600 */
[----:B------:R-:W-:Y:S04]  /*89600*/  STL.S16 [R1+0x2234], R11 ;  /* 0x0022340b01007387 */ /* 0x000fe80000100600 */
[----:B------:R-:W-:Y:S04]  /*89610*/  STL.S16 [R1+0x2230], R10 ;  /* 0x0022300a01007387 */ /* 0x000fe80000100600 */
[----:B------:R-:W-:Y:S04]  /*89620*/  STL.S16 [R1+0x222c], R9 ;  /* 0x00222c0901007387 */ /* 0x000fe80000100600 */
[----:B------:R-:W-:Y:S01]  /*89630*/  STL.S16 [R1+0x2228], R7 ;  /* 0x0022280701007387 */ /* 0x000fe20000100600 */
[----:B------:R-:W-:-:S03]  /*89640*/  PRMT R4, RZ, 0x7610, R4 ;  /* 0x00007610ff047816 */ /* 0x000fc60000000004 */
[----:B------:R-:W-:Y:S04]  /*89650*/  STL.S16 [R1+0x2224], R6 ;  /* 0x0022240601007387 */ /* 0x000fe80000100600 */
[----:B0-----:R-:W2:Y:S04]  /*89660*/  LDL.LU R29, [R1+0x1f20] ;  /* 0x001f2000011d7983 */ /* 0x001ea80000300800 */
[----:B------:R0:W-:Y:S04]  /*89670*/  STL.S16 [R1+0x2220], R5 ;  /* 0x0022200501007387 */ /* 0x0001e80000100600 */
[----:B-1----:R-:W2:Y:S04]  /*89680*/  LDL.LU R28, [R1+0x21c8] ;  /* 0x0021c800011c7983 */ /* 0x002ea80000300800 */
[----:B------:R1:W-:Y:S04]  /*89690*/  STL.S16 [R1+0x221c], R4 ;  /* 0x00221c0401007387 */ /* 0x0003e80000100600 */
[----:B---3--:R-:W3:Y:S04]  /*896a0*/  LDL.LU R27, [R1+0x1f24] ;  /* 0x001f2400011b7983 */ /* 0x008ee80000300800 */
[----:B----4-:R-:W4:Y:S04]  /*896b0*/  LDL.LU R26, [R1+0x21cc] ;  /* 0x0021cc00011a7983 */ /* 0x010f280000300800 */
[----:B------:R-:W4:Y:S04]  /*896c0*/  LDL.LU R16, [R1+0x1f28] ;  /* 0x001f280001107983 */ /* 0x000f280000300800 */
[----:B------:R-:W4:Y:S04]  /*896d0*/  LDL.LU R12, [R1+0x21d0] ;  /* 0x0021d000010c7983 */ /* 0x000f280000300800 */
[----:B0-----:R-:W4:Y:S04]  /*896e0*/  LDL.LU R5, [R1+0x1f2c] ;  /* 0x001f2c0001057983 */ /* 0x001f280000300800 */
        /* <DEDUP_REMOVED lines=11> */
[----:B------:R-:W-:-:S03]  /*897a0*/  PRMT R8, RZ, 0x7610, R8 ;  /* 0x00007610ff087816 */ /* 0x000fc60000000008 */
[----:B------:R-:W4:Y:S04]  /*897b0*/  LDL.LU R88, [R1+0x1f44] ;  /* 0x001f440001587983 */ /* 0x000f280000300800 */
[----:B------:R-:W4:Y:S04]  /*897c0*/  LDL.LU R89, [R1+0x21ec] ;  /* 0x0021ec0001597983 */ /* 0x000f280000300800 */
[----:B------:R-:W4:Y:S04]  /*897d0*/  LDL.LU R14, [R1+0x1f48] ;  /* 0x001f4800010e7983 */ /* 0x000f280000300800 */
[----:B------:R-:W4:Y:S01]  /*897e0*/  LDL.LU R10, [R1+0x21f0] ;  /* 0x0021f000010a7983 */ /* 0x000f220000300800 */
[----:B------:R-:W-:-:S03]  /*897f0*/  PRMT R3, RZ, 0x7610, R3 ;  /* 0x00007610ff037816 */ /* 0x000fc60000000003 */
[----:B------:R0:W-:Y:S04]  /*89800*/  STL.S16 [R1+0x2218], R8 ;  /* 0x0022180801007387 */ /* 0x0001e80000100600 */
[----:B------:R-:W4:Y:S01]  /*89810*/  LDL.LU R9, [R1+0x1f4c] ;  /* 0x001f4c0001097983 */ /* 0x000f220000300800 */
[----:B------:R-:W-:-:S03]  /*89820*/  PRMT R2, RZ, 0x7610, R2 ;  /* 0x00007610ff027816 */ /* 0x000fc60000000002 */
[----:B0-----:R-:W4:Y:S04]  /*89830*/  LDL.LU R8, [R1+0x21f4] ;  /* 0x0021f40001087983 */ /* 0x001f280000300800 */
[----:B------:R-:W4:Y:S04]  /*89840*/  LDL.LU R17, [R1+0x1f50] ;  /* 0x001f500001117983 */ /* 0x000f280000300800 */
[----:B------:R-:W-:Y:S04]  /*89850*/  STL.S16 [R1+0x2214], R3 ;  /* 0x0022140301007387 */ /* 0x000fe80000100600 */
[----:B------:R-:W4:Y:S04]  /*89860*/  LDL.LU R13, [R1+0x21f8] ;  /* 0x0021f800010d7983 */ /* 0x000f280000300800 */
[----:B------:R-:W-:Y:S04]  /*89870*/  STL.S16 [R1+0x2210], R2 ;  /* 0x0022100201007387 */ /* 0x000fe80000100600 */
[----:B------:R-:W4:Y:S04]  /*89880*/  LDL.LU R15, [R1+0x1f54] ;  /* 0x001f5400010f7983 */ /* 0x000f280000300800 */
[----:B------:R-:W4:Y:S01]  /*89890*/  LDL.LU R11, [R1+0x21fc] ;  /* 0x0021fc00010b7983 */ /* 0x000f220000300800 */
[----:B--2---:R-:W-:-:S05]  /*898a0*/  PRMT R0, RZ, 0x7610, R0 ;  /* 0x00007610ff007816 */ /* 0x004fca0000000000 */
[----:B------:R0:W-:Y:S02]  /*898b0*/  STL [R1+0x4b30], R0 ;  /* 0x004b300001007387 */ /* 0x0001e40000100800 */
[----:B0-----:R-:W-:-:S05]  /*898c0*/  PRMT R0, RZ, 0x7610, R0 ;  /* 0x00007610ff007816 */ /* 0x001fca0000000000 */
[----:B------:R-:W-:Y:S01]  /*898d0*/  STL.S16 [R1+0x2208], R0 ;  /* 0x0022080001007387 */ /* 0x000fe20000100600 */
[----:B------:R-:W-:Y:S02]  /*898e0*/  IMAD.MOV.U32 R3, RZ, RZ, R29 ;  /* 0x000000ffff037224 */ /* 0x000fe400078e001d */
[----:B------:R-:W-:Y:S02]  /*898f0*/  IMAD.MOV.U32 R2, RZ, RZ, R28 ;  /* 0x000000ffff027224 */ /* 0x000fe400078e001c */
[----:B---3--:R-:W-:Y:S02]  /*89900*/  IMAD.MOV.U32 R91, RZ, RZ, R27 ;  /* 0x000000ffff5b7224 */ /* 0x008fe400078e001b */
[----:B----4-:R-:W-:Y:S02]  /*89910*/  IMAD.MOV.U32 R90, RZ, RZ, R26 ;  /* 0x000000ffff5a7224 */ /* 0x010fe400078e001a */
[----:B------:R-:W-:Y:S02]  /*89920*/  IMAD.MOV.U32 R27, RZ, RZ, R16 ;  /* 0x000000ffff1b7224 */ /* 0x000fe400078e0010 */
[----:B------:R-:W-:Y:S01]  /*89930*/  IMAD.MOV.U32 R26, RZ, RZ, R12 ;  /* 0x000000ffff1a7224 */ /* 0x000fe200078e000c */
[----:B------:R-:W-:Y:S04]  /*89940*/  STL.64 [R1+0x4318], R90 ;  /* 0x0043185a01007387 */ /* 0x000fe80000100a00 */
[----:B------:R0:W-:Y:S04]  /*89950*/  STL.64 [R1+0x98], R2 ;  /* 0x0000980201007387 */ /* 0x0001e80000100a00 */
[----:B------:R-:W2:Y:S04]  /*89960*/  LDL.LU R16, [R1+0x1f58] ;  /* 0x001f580001107983 */ /* 0x000ea80000300800 */
[----:B------:R-:W3:Y:S04]  /*89970*/  LDL.LU R12, [R1+0x2200] ;  /* 0x00220000010c7983 */ /* 0x000ee80000300800 */
[----:B------:R-:W-:Y:S04]  /*89980*/  STL.64 [R1+0x4320], R26 ;  /* 0x0043201a01007387 */ /* 0x000fe80000100a00 */
[----:B------:R1:W-:Y:S01]  /*89990*/  STL.64 [R1+0x4328], R4 ;  /* 0x0043280401007387 */ /* 0x0003e20000100a00 */
[----:B------:R-:W-:Y:S01]  /*899a0*/  LOP3.LUT R7, R7, R6, RZ, 0x3c, !PT ;  /* 0x0000000607077212 */ /* 0x000fe200078e3cff */
[----:B------:R-:W-:-:S02]  /*899b0*/  IMAD.MOV.U32 R28, RZ, RZ, R20 ;  /* 0x000000ffff1c7224 */ /* 0x000fc400078e0014 */
[----:B------:R-:W-:Y:S01]  /*899c0*/  IMAD.MOV.U32 R29, RZ, RZ, R21 ;  /* 0x000000ffff1d7224 */ /* 0x000fe200078e0015 */
[C---:B------:R-:W-:Y:S01]  /*899d0*/  LOP3.LUT R6, R7.reuse, R6, RZ, 0x3c, !PT ;  /* 0x0000000607067212 */ /* 0x040fe200078e3cff */
[----:B0-----:R-:W-:Y:S02]  /*899e0*/  IMAD.MOV.U32 R2, RZ, RZ, R22 ;  /* 0x000000ffff027224 */ /* 0x001fe400078e0016 */
[----:B-1----:R-:W-:Y:S02]  /*899f0*/  IMAD.MOV.U32 R4, RZ, RZ, R24 ;  /* 0x000000ffff047224 */ /* 0x002fe400078e0018 */
[----:B------:R-:W-:Y:S01]  /*89a00*/  IMAD.MOV.U32 R5, RZ, RZ, R25 ;  /* 0x000000ffff057224 */ /* 0x000fe200078e0019 */
[----:B------:R-:W-:Y:S02]  /*89a10*/  MOV R3, R23 ;  /* 0x0000001700037202 */ /* 0x000fe40000000f00 */
[----:B------:R-:W-:Y:S01]  /*89a20*/  LOP3.LUT R7, R7, R6, RZ, 0x3c, !PT ;  /* 0x0000000607077212 */ /* 0x000fe200078e3cff */
[----:B------:R-:W-:-:S02]  /*89a30*/  IMAD.MOV.U32 R30, RZ, RZ, R10 ;  /* 0x000000ffff1e7224 */ /* 0x000fc400078e000a */
[----:B------:R-:W-:Y:S01]  /*89a40*/  IMAD.MOV.U32 R31, RZ, RZ, R14 ;  /* 0x000000ffff1f7224 */ /* 0x000fe200078e000e */
[----:B------:R0:W-:Y:S04]  /*89a50*/  STL.64 [R1+0x3d8], R4 ;  /* 0x0003d80401007387 */ /* 0x0001e80000100a00 */
[----:B------:R-:W-:Y:S04]  /*89a60*/  STL.64 [R1+0x4330], R28 ;  /* 0x0043301c01007387 */ /* 0x000fe80000100a00 */
[----:B------:R1:W-:Y:S04]  /*89a70*/  STL.64 [R1+0x90], R2 ;  /* 0x0000900201007387 */ /* 0x0003e80000100a00 */
[----:B------:R-:W-:Y:S01]  /*89a80*/  STL.64 [R1+0x4338], R6 ;  /* 0x0043380601007387 */ /* 0x000fe20000100a00 */
[----:B------:R-:W-:-:S02]  /*89a90*/  IMAD.MOV.U32 R90, RZ, RZ, R18 ;  /* 0x000000ffff5a7224 */ /* 0x000fc400078e0012 */
[----:B------:R-:W-:Y:S02]  /*89aa0*/  IMAD.MOV.U32 R91, RZ, RZ, R19 ;  /* 0x000000ffff5b7224 */ /* 0x000fe400078e0013 */
[----:B------:R-:W-:Y:S02]  /*89ab0*/  IMAD.MOV.U32 R27, RZ, RZ, R88 ;  /* 0x000000ffff1b7224 */ /* 0x000fe400078e0058 */
[----:B------:R-:W-:Y:S01]  /*89ac0*/  IMAD.MOV.U32 R26, RZ, RZ, R89 ;  /* 0x000000ffff1a7224 */ /* 0x000fe200078e0059 */
[----:B------:R-:W4:Y:S04]  /*89ad0*/  LDL.LU R88, [R1+0x1f5c] ;  /* 0x001f5c0001587983 */ /* 0x000f280000300800 */
[----:B------:R-:W4:Y:S04]  /*89ae0*/  LDL.LU R89, [R1+0x2204] ;  /* 0x0022040001597983 */ /* 0x000f280000300800 */
[----:B------:R-:W-:Y:S04]  /*89af0*/  STL.64 [R1+0x4340], R30 ;  /* 0x0043401e01007387 */ /* 0x000fe80000100a00 */
[----:B------:R-:W-:Y:S04]  /*89b00*/  STL.64 [R1+0x4358], R8 ;  /* 0x0043580801007387 */ /* 0x000fe80000100a00 */
[----:B------:R-:W-:Y:S01]  /*89b10*/  STL.64 [R1+0x3d0], R90 ;  /* 0x0003d05a01007387 */ /* 0x000fe20000100a00 */
[----:B0-----:R-:W-:-:S02]  /*89b20*/  IMAD.MOV.U32 R4, RZ, RZ, R13 ;  /* 0x000000ffff047224 */ /* 0x001fc400078e000d */
[----:B------:R-:W-:Y:S01]  /*89b30*/  IMAD.MOV.U32 R5, RZ, RZ, R17 ;  /* 0x000000ffff057224 */ /* 0x000fe200078e0011 */
[----:B------:R-:W-:Y:S04]  /*89b40*/  STL.64 [R1+0x4360], R90 ;  /* 0x0043605a01007387 */ /* 0x000fe80000100a00 */
[----:B------:R-:W-:Y:S01]  /*89b50*/  STL.64 [R1+0x88], R26 ;  /* 0x0000881a01007387 */ /* 0x000fe20000100a00 */
[----:B-1----:R-:W-:Y:S02]  /*89b60*/  IMAD.MOV.U32 R2, RZ, RZ, R11 ;  /* 0x000000ffff027224 */ /* 0x002fe400078e000b */
[----:B------:R-:W-:Y:S01]  /*89b70*/  IMAD.MOV.U32 R3, RZ, RZ, R15 ;  /* 0x000000ffff037224 */ /* 0x000fe200078e000f */
[----:B------:R-:W-:Y:S04]  /*89b80*/  STL.64 [R1+0x4368], R26 ;  /* 0x0043681a01007387 */ /* 0x000fe80000100a00 */
[----:B------:R-:W4:Y:S04]  /*89b90*/  LDL.LU R35, [R1+0x1f60] ;  /* 0x001f600001237983 */ /* 0x000f280000300800 */
[----:B------:R0:W-:Y:S04]  /*89ba0*/  STL.64 [R1+0x3c8], R4 ;  /* 0x0003c80401007387 */ /* 0x0001e80000100a00 */
[----:B------:R-:W0:Y:S04]  /*89bb0*/  LDL.LU R34, [R1+0x31b8] ;  /* 0x0031b80001227983 */ /* 0x000e280000300800 */
[----:B------:R1:W-:Y:S04]  /*89bc0*/  STL.64 [R1+0x3c0], R2 ;  /* 0x0003c00201007387 */ /* 0x0003e80000100a00 */
        /* <DEDUP_REMOVED lines=10> */
[----:B---3--:R-:W-:-:S02]  /*89c70*/  IMAD.MOV.U32 R68, RZ, RZ, R12 ;  /* 0x000000ffff447224 */ /* 0x008fc400078e000c */
[----:B--2---:R-:W-:-:S03]  /*89c80*/  IMAD.MOV.U32 R69, RZ, RZ, R16 ;  /* 0x000000ffff457224 */ /* 0x004fc600078e0010 */
[----:B------:R-:W-:Y:S04]  /*89c90*/  STL [R1+0x4560], R68 ;  /* 0x0045604401007387 */ /* 0x000fe80000100800 */
[----:B------:R-:W-:Y:S04]  /*89ca0*/  STL [R1+0x456c], R68 ;  /* 0x00456c4401007387 */ /* 0x000fe80000100800 */
[----:B------:R-:W-:Y:S04]  /*89cb0*/  STL [R1+0x457c], R68 ;  /* 0x00457c4401007387 */ /* 0x000fe80000100800 */
[----:B------:R-:W-:Y:S04]  /*89cc0*/  STL [R1+0x455c], R69 ;  /* 0x00455c4501007387 */ /* 0x000fe80000100800 */
[----:B------:R-:W-:Y:S04]  /*89cd0*/  STL [R1+0x4570], R69 ;  /* 0x0045704501007387 */ /* 0x000fe80000100800 */
[----:B------:R-:W-:Y:S04]  /*89ce0*/  STL [R1+0x4580], R69 ;  /* 0x0045804501007387 */ /* 0x000fe80000100800 */
[----:B------:R-:W-:Y:S04]  /*89cf0*/  STL.64 [R1+0x45a8], R68 ;  /* 0x0045a84401007387 */ /* 0x000fe80000100a00 */
[----:B------:R-:W2:Y:S04]  /*89d00*/  LDL.LU R23, [R1+0x1f78] ;  /* 0x001f780001177983 */ /* 0x000ea80000300800 */
[----:B------:R-:W3:Y:S04]  /*89d10*/  LDL.LU R22, [R1+0x31d0] ;  /* 0x0031d00001167983 */ /* 0x000ee80000300800 */
[----:B------:R-:W3:Y:S04]  /*89d20*/  LDL.LU R13, [R1+0x1f7c] ;  /* 0x001f7c00010d7983 */ /* 0x000ee80000300800 */
[----:B------:R-:W3:Y:S01]  /*89d30*/  LDL.LU R12, [R1+0x31d4] ;  /* 0x0031d400010c7983 */ /* 0x000ee20000300800 */
[----:B----4-:R-:W-:-:S02]  /*89d40*/  IMAD.MOV.U32 R71, RZ, RZ, R88 ;  /* 0x000000ffff477224 */ /* 0x010fc400078e0058 */
[----:B------:R-:W-:Y:S01]  /*89d50*/  IMAD.MOV.U32 R70, RZ, RZ, R89 ;  /* 0x000000ffff467224 */ /* 0x000fe200078e0059 */
[----:B------:R-:W4:Y:S04]  /*89d60*/  LDL.LU R88, [R1+0x1f80] ;  /* 0x001f800001587983 */ /* 0x000f280000300800 */
[----:B------:R-:W4:Y:S04]  /*89d70*/  LDL.LU R89, [R1+0x31d8] ;  /* 0x0031d80001597983 */ /* 0x000f280000300800 */
[----:B------:R-:W1:Y:S04]  /*89d80*/  LDL.LU R21, [R1+0x1f84] ;  /* 0x001f840001157983 */ /* 0x000e680000300800 */
[----:B------:R-:W4:Y:S04]  /*89d90*/  LDL.LU R20, [R1+0x31dc] ;  /* 0x0031dc0001147983 */ /* 0x000f280000300800 */
[----:B------:R-:W4:Y:S04]  /*89da0*/  LDL.LU R17, [R1+0x1f88] ;  /* 0x001f880001117983 */ /* 0x000f280000300800 */
[----:B------:R-:W4:Y:S04]  /*89db0*/  LDL.LU R16, [R1+0x31e0] ;  /* 0x0031e00001107983 */ /* 0x000f280000300800 */
[----:B------:R-:W-:Y:S04]  /*89dc0*/  STL [R1+0x4574], R70 ;  /* 0x0045744601007387 */ /* 0x000fe80000100800 */
[----:B------:R-:W-:Y:S04]  /*89dd0*/  STL [R1+0x4564], R71 ;  /* 0x0045644701007387 */ /* 0x000fe80000100800 */
[----:B------:R-:W-:Y:S01]  /*89de0*/  STL.64 [R1+0x4588], R70 ;  /* 0x0045884601007387 */ /* 0x000fe20000100a00 */
[----:B------:R-:W-:-:S02]  /*89df0*/  IMAD.MOV.U32 R29, RZ, RZ, R33 ;  /* 0x000000ffff1d7224 */ /* 0x000fc400078e0021 */
[----:B------:R-:W-:Y:S02]  /*89e00*/  IMAD.MOV.U32 R28, RZ, RZ, R32 ;  /* 0x000000ffff1c7224 */ /* 0x000fe400078e0020 */
[----:B------:R-:W-:Y:S02]  /*89e10*/  IMAD.MOV.U32 R33, RZ, RZ, R14 ;  /* 0x000000ffff217224 */ /* 0x000fe400078e000e */
[----:B------:R-:W-:Y:S02]  /*89e20*/  IMAD.MOV.U32 R32, RZ, RZ, R10 ;  /* 0x000000ffff207224 */ /* 0x000fe400078e000a */
[----:B------:R-:W-:Y:S02]  /*89e30*/  IMAD.MOV.U32 R10, RZ, RZ, R11 ;  /* 0x000000ffff0a7224 */ /* 0x000fe400078e000b */
[----:B------:R-:W-:Y:S01]  /*89e40*/  IMAD.MOV.U32 R11, RZ, RZ, R15 ;  /* 0x000000ffff0b7224 */ /* 0x000fe200078e000f */
[----:B------:R-:W-:Y:S04]  /*89e50*/  STL.64 [R1+0x4370], R32 ;  /* 0x0043702001007387 */ /* 0x000fe80000100a00 */
[----:B------:R-:W4:Y:S04]  /*89e60*/  LDL.LU R14, [R1+0x1f8c] ;  /* 0x001f8c00010e7983 */ /* 0x000f280000300800 */
[----:B------:R-:W4:Y:S01]  /*89e70*/  LDL.LU R15, [R1+0x31e4] ;  /* 0x0031e400010f7983 */ /* 0x000f220000300800 */
[----:B0-----:R-:W-:-:S02]  /*89e80*/  IMAD.MOV.U32 R4, RZ, RZ, R34 ;  /* 0x000000ffff047224 */ /* 0x001fc400078e0022 */
[----:B------:R-:W-:Y:S01]  /*89e90*/  IMAD.MOV.U32 R5, RZ, RZ, R35 ;  /* 0x000000ffff057224 */ /* 0x000fe200078e0023 */
[----:B------:R-:W-:Y:S04]  /*89ea0*/  STL.64 [R1+0x4378], R10 ;  /* 0x0043780a01007387 */ /* 0x000fe80000100a00 */
[----:B------:R-:W-:Y:S04]  /*89eb0*/  STL.64 [R1+0x3b8], R4 ;  /* 0x0003b80401007387 */ /* 0x000fe80000100a00 */
[----:B------:R0:W-:Y:S04]  /*89ec0*/  STL.64 [R1+0x4380], R4 ;  /* 0x0043800401007387 */ /* 0x0001e80000100a00 */
[----:B------:R-:W-:Y:S04]  /*89ed0*/  STL.64 [R1+0x80], R28 ;  /* 0x0000801c01007387 */ /* 0x000fe80000100a00 */
[----:B------:R-:W-:Y:S04]  /*89ee0*/  STL.64 [R1+0x4388], R28 ;  /* 0x0043881c01007387 */ /* 0x000fe80000100a00 */
[----:B------:R-:W0:Y:S04]  /*89ef0*/  LDL.LU R41, [R1+0x1f90] ;  /* 0x001f900001297983 */ /* 0x000e280000300800 */
[----:B------:R-:W4:Y:S01]  /*89f00*/  LDL.LU R40, [R1+0x31e8] ;  /* 0x0031e80001287983 */ /* 0x000f220000300800 */
[----:B------:R-:W-:-:S02]  /*89f10*/  IMAD.MOV.U32 R7, RZ, RZ, R25 ;  /* 0x000000ffff077224 */ /* 0x000fc400078e0019 */
[----:B------:R-:W-:Y:S01]  /*89f20*/  IMAD.MOV.U32 R6, RZ, RZ, R24 ;  /* 0x000000ffff067224 */ /* 0x000fe200078e0018 */
[----:B------:R-:W4:Y:S04]  /*89f30*/  LDL.LU R25, [R1+0x1f94] ;  /* 0x001f940001197983 */ /* 0x000f280000300800 */
[----:B------:R-:W4:Y:S01]  /*89f40*/  LDL.LU R24, [R1+0x31ec] ;  /* 0x0031ec0001187983 */ /* 0x000f220000300800 */
[----:B------:R-:W-:Y:S02]  /*89f50*/  IMAD.MOV.U32 R31, RZ, RZ, R19 ;  /* 0x000000ffff1f7224 */ /* 0x000fe400078e0013 */
[----:B------:R-:W-:Y:S01]  /*89f60*/  IMAD.MOV.U32 R30, RZ, RZ, R18 ;  /* 0x000000ffff1e7224 */ /* 0x000fe200078e0012 */
[----:B------:R-:W4:Y:S04]  /*89f70*/  LDL.LU R19, [R1+0x1f98] ;  /* 0x001f980001137983 */ /* 0x000f280000300800 */
[----:B------:R-:W4:Y:S01]  /*89f80*/  LDL.LU R18, [R1+0x31f0] ;  /* 0x0031f00001127983 */ /* 0x000f220000300800 */
[----:B--2---:R-:W-:-:S02]  /*89f90*/  IMAD.MOV.U32 R35, RZ, RZ, R23 ;  /* 0x000000ffff237224 */ /* 0x004fc400078e0017 */
[----:B---3--:R-:W-:-:S05]  /*89fa0*/  IMAD.MOV.U32 R34, RZ, RZ, R22 ;  /* 0x000000ffff227224 */ /* 0x008fca00078e0016 */
[----:B------:R-:W-:Y:S04]  /*89fb0*/  STL.64 [R1+0x4390], R34 ;  /* 0x0043902201007387 */ /* 0x000fe80000100a00 */
[----:B------:R-:W-:Y:S04]  /*89fc0*/  STL.64 [R1+0x4398], R12 ;  /* 0x0043980c01007387 */ /* 0x000fe80000100a00 */
[----:B------:R-:W-:Y:S04]  /*89fd0*/  STL.64 [R1+0x3b0], R6 ;  /* 0x0003b00601007387 */ /* 0x000fe80000100a00 */
[----:B------:R-:W-:Y:S04]  /*89fe0*/  STL.64 [R1+0x43a0], R6 ;  /* 0x0043a00601007387 */ /* 0x000fe80000100a00 */
[----:B------:R-:W-:Y:S04]  /*89ff0*/  STL.64 [R1+0x78], R30 ;  /* 0x0000781e01007387 */ /* 0x000fe80000100a00 */
[----:B------:R-:W-:Y:S04]  /*8a000*/  STL.64 [R1+0x43a8], R30 ;  /* 0x0043a81e01007387 */ /* 0x000fe80000100a00 */
[----:B------:R-:W2:Y:S04]  /*8a010*/  LDL.LU R43, [R1+0x1f9c] ;  /* 0x001f9c00012b7983 */ /* 0x000ea80000300800 */
[----:B------:R-:W3:Y:S04]  /*8a020*/  LDL.LU R42, [R1+0x31f4] ;  /* 0x0031f400012a7983 */ /* 0x000ee80000300800 */
[----:B------:R-:W3:Y:S04]  /*8a030*/  LDL.LU R39, [R1+0x1fa0] ;  /* 0x001fa00001277983 */ /* 0x000ee80000300800 */
[----:B------:R-:W3:Y:S04]  /*8a040*/  LDL.LU R38, [R1+0x31f8] ;  /* 0x0031f80001267983 */ /* 0x000ee80000300800 */
[----:B------:R-:W3:Y:S04]  /*8a050*/  LDL.LU R23, [R1+0x1fa4] ;  /* 0x001fa40001177983 */ /* 0x000ee80000300800 */
[----:B------:R-:W3:Y:S01]  /*8a060*/  LDL.LU R22, [R1+0x31fc] ;  /* 0x0031fc0001167983 */ /* 0x000ee20000300800 */
[----:B-1----:R-:W-:Y:S01]  /*8a070*/  IMAD.MOV.U32 R3, RZ, RZ, R21 ;  /* 0x000000ffff037224 */ /* 0x002fe200078e0015 */
[----:B----4-:R-:W-:-:S02]  /*8a080*/  LOP3.LUT R89, R89, R88, RZ, 0x3c, !PT ;  /* 0x0000005859597212 */ /* 0x010fc400078e3cff */
[----:B------:R-:W4:Y:S01]  /*8a090*/  LDL.LU R21, [R1+0x1fa8] ;  /* 0x001fa80001157983 */ /* 0x000f220000300800 */
[----:B------:R-:W-:-:S03]  /*8a0a0*/  IMAD.MOV.U32 R2, RZ, RZ, R20 ;  /* 0x000000ffff027224 */ /* 0x000fc600078e0014 */
[----:B------:R-:W4:Y:S01]  /*8a0b0*/  LDL.LU R20, [R1+0x3200] ;  /* 0x0032000001147983 */ /* 0x000f220000300800 */
[C---:B------:R-:W-:Y:S01]  /*8a0c0*/  LOP3.LUT R88, R89.reuse, R88, RZ, 0x3c, !PT ;  /* 0x0000005859587212 */ /* 0x040fe200078e3cff */
[----:B------:R-:W-:Y:S02]  /*8a0d0*/  IMAD.MOV.U32 R36, RZ, RZ, R16 ;  /* 0x000000ffff247224 */ /* 0x000fe400078e0010 */
[----:B------:R-:W-:Y:S01]  /*8a0e0*/  IMAD.MOV.U32 R37, RZ, RZ, R17 ;  /* 0x000000ffff257224 */ /* 0x000fe200078e0011 */
[----:B------:R-:W-:Y:S01]  /*8a0f0*/  LOP3.LUT R89, R89, R88, RZ, 0x3c, !PT ;  /* 0x0000005859597212 */ /* 0x000fe200078e3cff */
[----:B------:R-:W4:Y:S04]  /*8a100*/  LDL.LU R17, [R1+0x1fac] ;  /* 0x001fac0001117983 */ /* 0x000f280000300800 */
[----:B------:R-:W4:Y:S04]  /*8a110*/  LDL.LU R16, [R1+0x3204] ;  /* 0x0032040001107983 */ /* 0x000f280000300800 */
[----:B------:R-:W-:Y:S01]  /*8a120*/  STL.64 [R1+0x43b0], R36 ;  /* 0x0043b02401007387 */ /* 0x000fe20000100a00 */
[----:B------:R-:W-:-:S04]  /*8a130*/  LOP3.LUT R15, R15, R14, RZ, 0x3c, !PT ;  /* 0x0000000e0f0f7212 */ /* 0x000fc800078e3cff */
[----:B------:R-:W-:-:S04]  /*8a140*/  LOP3.LUT R14, R15, R14, RZ, 0x3c, !PT ;  /* 0x0000000e0f0e7212 */ /* 0x000fc800078e3cff */
[----:B------:R-:W-:Y:S01]  /*8a150*/  LOP3.LUT R15, R15, R14, RZ, 0x3c, !PT ;  /* 0x0000000e0f0f7212 */ /* 0x000fe200078e3cff */
[----:B0-----:R-:W-:Y:S02]  /*8a160*/  IMAD.MOV.U32 R5, RZ, RZ, R41 ;  /* 0x000000ffff057224 */ /* 0x001fe400078e0029 */
[----:B------:R-:W-:Y:S02]  /*8a170*/  IMAD.MOV.U32 R4, RZ, RZ, R40 ;  /* 0x000000ffff047224 */ /* 0x000fe400078e0028 */
[----:B------:R-:W-:Y:S04]  /*8a180*/  STL.64 [R1+0x43b8], R14 ;  /* 0x0043b80e01007387 */ /* 0x000fe80000100a00 */
[----:B------:R-:W-:Y:S04]  /*8a190*/  STL.64 [R1+0x3a8], R88 ;  /* 0x0003a85801007387 */ /* 0x000fe80000100a00 */
[----:B------:R-:W-:Y:S04]  /*8a1a0*/  STL.64 [R1+0x43c0], R88 ;  /* 0x0043c05801007387 */ /* 0x000fe80000100a00 */
[----:B------:R-:W-:Y:S04]  /*8a1b0*/  STL.64 [R1+0x70], R2 ;  /* 0x0000700201007387 */ /* 0x000fe80000100a00 */
[----:B------:R0:W-:Y:S04]  /*8a1c0*/  STL.64 [R1+0x43c8], R2 ;  /* 0x0043c80201007387 */ /* 0x0001e80000100a00 */
[----:B------:R1:W-:Y:S04]  /*8a1d0*/  STL.64 [R1+0x3a0], R4 ;  /* 0x0003a00401007387 */ /* 0x0003e80000100a00 */
[----:B------:R-:W4:Y:S04]  /*8a1e0*/  LDL.LU R47, [R1+0x1fb0] ;  /* 0x001fb000012f7983 */ /* 0x000f280000300800 */
[----:B------:R-:W4:Y:S04]  /*8a1f0*/  LDL.LU R46, [R1+0x3208] ;  /* 0x00320800012e7983 */ /* 0x000f280000300800 */
[----:B------:R-:W4:Y:S04]  /*8a200*/  LDL.LU R41, [R1+0x1fb4] ;  /* 0x001fb40001297983 */ /* 0x000f280000300800 */
[----:B------:R-:W4:Y:S01]  /*8a210*/  LDL.LU R40, [R1+0x320c] ;  /* 0x00320c0001287983 */ /* 0x000f220000300800 */
[----:B0-----:R-:W-:-:S02]  /*8a220*/  IMAD.MOV.U32 R3, RZ, RZ, R25 ;  /* 0x000000ffff037224 */ /* 0x001fc400078e0019 */
[----:B------:R-:W-:Y:S01]  /*8a230*/  IMAD.MOV.U32 R2, RZ, RZ, R24 ;  /* 0x000000ffff027224 */ /* 0x000fe200078e0018 */
[----:B------:R-:W4:Y:S04]  /*8a240*/  LDL.LU R25, [R1+0x1fb8] ;  /* 0x001fb80001197983 */ /* 0x000f280000300800 */
[----:B------:R-:W4:Y:S01]  /*8a250*/  LDL.LU R24, [R1+0x3210] ;  /* 0x0032100001187983 */ /* 0x000f220000300800 */
[----:B------:R-:W-:Y:S02]  /*8a260*/  IMAD.MOV.U32 R73, RZ, RZ, R19 ;  /* 0x000000ffff497224 */ /* 0x000fe400078e0013 */
[----:B------:R-:W-:Y:S01]  /*8a270*/  IMAD.MOV.U32 R72, RZ, RZ, R18 ;  /* 0x000000ffff487224 */ /* 0x000fe200078e0012 */
[----:B------:R-:W4:Y:S04]  /*8a280*/  LDL.LU R19, [R1+0x1fbc] ;  /* 0x001fbc0001137983 */ /* 0x000f280000300800 */
[----:B------:R-:W4:Y:S04]  /*8a290*/  LDL.LU R18, [R1+0x3214] ;  /* 0x0032140001127983 */ /* 0x000f280000300800 */
[----:B------:R-:W-:Y:S04]  /*8a2a0*/  STL [R1+0x45b0], R72 ;  /* 0x0045b04801007387 */ /* 0x000fe80000100800 */
[----:B------:R-:W-:Y:S04]  /*8a2b0*/  STL [R1+0x4590], R73 ;  /* 0x0045904901007387 */ /* 0x000fe80000100800 */
[----:B------:R-:W-:Y:S04]  /*8a2c0*/  STL [R1+0x45c0], R73 ;  /* 0x0045c04901007387 */ /* 0x000fe80000100800 */
[----:B------:R-:W-:Y:S01]  /*8a2d0*/  STL.64 [R1+0x45e8], R72 ;  /* 0x0045e84801007387 */ /* 0x000fe20000100a00 */
[----:B--2---:R-:W-:-:S02]  /*8a2e0*/  IMAD.MOV.U32 R75, RZ, RZ, R43 ;  /* 0x000000ffff4b7224 */ /* 0x004fc400078e002b */
[----:B---3--:R-:W-:Y:S02]  /*8a2f0*/  IMAD.MOV.U32 R74, RZ, RZ, R42 ;  /* 0x000000ffff4a7224 */ /* 0x008fe400078e002a */
[----:B------:R-:W-:Y:S02]  /*8a300*/  IMAD.MOV.U32 R9, RZ, RZ, R39 ;  /* 0x000000ffff097224 */ /* 0x000fe400078e0027 */
[----:B------:R-:W-:Y:S01]  /*8a310*/  IMAD.MOV.U32 R8, RZ, RZ, R38 ;  /* 0x000000ffff087224 */ /* 0x000fe200078e0026 */
[----:B------:R-:W-:Y:S01]  /*8a320*/  STL.64 [R1+0x4598], R74 ;  /* 0x0045984a01007387 */ /* 0x000fe20000100a00 */
[----:B----4-:R-:W-:Y:S02]  /*8a330*/  IMAD.MOV.U32 R39, RZ, RZ, R21 ;  /* 0x000000ffff277224 */ /* 0x010fe400078e0015 */
[----:B------:R-:W-:Y:S01]  /*8a340*/  IMAD.MOV.U32 R38, RZ, RZ, R20 ;  /* 0x000000ffff267224 */ /* 0x000fe200078e0014 */
[----:B------:R-:W-:Y:S04]  /*8a350*/  STL.64 [R1+0x398], R2 ;  /* 0x0003980201007387 */ /* 0x000fe80000100a00 */
[----:B------:R0:W-:Y:S04]  /*8a360*/  STL.64 [R1+0x43d0], R2 ;  /* 0x0043d00201007387 */ /* 0x0001e80000100a00 */
[----:B------:R-:W-:Y:S04]  /*8a370*/  STL.64 [R1+0x43d8], R38 ;  /* 0x0043d82601007387 */ /* 0x000fe80000100a00 */
[----:B------:R-:W2:Y:S04]  /*8a380*/  LDL.LU R45, [R1+0x1fc0] ;  /* 0x001fc000012d7983 */ /* 0x000ea80000300800 */
[----:B------:R-:W3:Y:S04]  /*8a390*/  LDL.LU R44, [R1+0x3218] ;  /* 0x00321800012c7983 */ /* 0x000ee80000300800 */
[----:B------:R-:W1:Y:S01]  /*8a3a0*/  LDL.LU R43, [R1+0x1fc4] ;  /* 0x001fc400012b7983 */ /* 0x000e620000300800 */
[----:B------:R-:W-:-:S03]  /*8a3b0*/  IMAD.MOV.U32 R91, RZ, RZ, R23 ;  /* 0x000000ffff5b7224 */ /* 0x000fc600078e0017 */
[----:B------:R-:W4:Y:S01]  /*8a3c0*/  LDL.LU R42, [R1+0x321c] ;  /* 0x00321c00012a7983 */ /* 0x000f220000300800 */
[----:B------:R-:W-:-:S03]  /*8a3d0*/  IMAD.MOV.U32 R90, RZ, RZ, R22 ;  /* 0x000000ffff5a7224 */ /* 0x000fc600078e0016 */
[----:B------:R-:W2:Y:S04]  /*8a3e0*/  LDL.LU R23, [R1+0x1fc8] ;  /* 0x001fc80001177983 */ /* 0x000ea80000300800 */
        /* <DEDUP_REMOVED lines=8> */
[----:B------:R-:W3:Y:S04]  /*8a470*/  LDL.LU R55, [R1+0x1fd0] ;  /* 0x001fd00001377983 */ /* 0x000ee80000300800 */
[----:B------:R-:W0:Y:S01]  /*8a480*/  LDL.LU R54, [R1+0x3228] ;  /* 0x0032280001367983 */ /* 0x000e220000300800 */
[----:B------:R-:W-:-:S02]  /*8a490*/  IMAD.MOV.U32 R33, RZ, RZ, R41 ;  /* 0x000000ffff217224 */ /* 0x000fc400078e0029 */
[----:B------:R-:W-:Y:S02]  /*8a4a0*/  IMAD.MOV.U32 R32, RZ, RZ, R40 ;  /* 0x000000ffff207224 */ /* 0x000fe400078e0028 */
[----:B------:R-:W-:Y:S02]  /*8a4b0*/  IMAD.MOV.U32 R27, RZ, RZ, R47 ;  /* 0x000000ffff1b7224 */ /* 0x000fe400078e002f */
[----:B------:R-:W-:Y:S02]  /*8a4c0*/  IMAD.MOV.U32 R41, RZ, RZ, R25 ;  /* 0x000000ffff297224 */ /* 0x000fe400078e0019 */
[----:B------:R-:W-:Y:S02]  /*8a4d0*/  IMAD.MOV.U32 R40, RZ, RZ, R24 ;  /* 0x000000ffff287224 */ /* 0x000fe400078e0018 */
[----:B------:R-:W-:-:S03]  /*8a4e0*/  IMAD.MOV.U32 R26, RZ, RZ, R46 ;  /* 0x000000ffff1a7224 */ /* 0x000fc600078e002e */
[----:B------:R-:W-:Y:S04]  /*8a4f0*/  STL.64 [R1+0x4400], R40 ;  /* 0x0044002801007387 */ /* 0x000fe80000100a00 */
        /* <DEDUP_REMOVED lines=14> */
[----:B------:R-:W3:Y:S01]  /*8a5e0*/  LDL.LU R48, [R1+0x323c] ;  /* 0x00323c0001307983 */ /* 0x000ee20000300800 */
[----:B-1----:R-:W-:-:S02]  /*8a5f0*/  IMAD.MOV.U32 R5, RZ, RZ, R43 ;  /* 0x000000ffff057224 */ /* 0x002fc400078e002b */
[----:B----4-:R-:W-:Y:S02]  /*8a600*/  IMAD.MOV.U32 R4, RZ, RZ, R42 ;  /* 0x000000ffff047224 */ /* 0x010fe400078e002a */
[----:B--2---:R-:W-:Y:S02]  /*8a610*/  IMAD.MOV.U32 R43, RZ, RZ, R23 ;  /* 0x000000ffff2b7224 */ /* 0x004fe400078e0017 */
[----:B---3--:R-:W-:Y:S02]  /*8a620*/  IMAD.MOV.U32 R42, RZ, RZ, R22 ;  /* 0x000000ffff2a7224 */ /* 0x008fe400078e0016 */
[----:B------:R-:W-:Y:S02]  /*8a630*/  IMAD.MOV.U32 R11, RZ, RZ, R45 ;  /* 0x000000ffff0b7224 */ /* 0x000fe400078e002d */
[----:B------:R-:W-:Y:S01]  /*8a640*/  IMAD.MOV.U32 R10, RZ, RZ, R44 ;  /* 0x000000ffff0a7224 */ /* 0x000fe200078e002c */
[----:B------:R-:W-:Y:S04]  /*8a650*/  STL.64 [R1+0x4420], R42 ;  /* 0x0044202a01007387 */ /* 0x000fe80000100a00 */
[----:B------:R-:W2:Y:S04]  /*8a660*/  LDL.LU R45, [R1+0x1fe8] ;  /* 0x001fe800012d7983 */ /* 0x000ea80000300800 */
[----:B------:R-:W2:Y:S04]  /*8a670*/  LDL.LU R44, [R1+0x3240] ;  /* 0x00324000012c7983 */ /* 0x000ea80000300800 */
[----:B------:R-:W3:Y:S04]  /*8a680*/  LDL.LU R23, [R1+0x1fec] ;  /* 0x001fec0001177983 */ /* 0x000ee80000300800 */
[----:B------:R-:W3:Y:S04]  /*8a690*/  LDL.LU R22, [R1+0x3244] ;  /* 0x0032440001167983 */ /* 0x000ee80000300800 */
[----:B------:R-:W-:Y:S04]  /*8a6a0*/  STL.64 [R1+0x4428], R20 ;  /* 0x0044281401007387 */ /* 0x000fe80000100a00 */
[----:B------:R-:W-:Y:S04]  /*8a6b0*/  STL.64 [R1+0x380], R10 ;  /* 0x0003800a01007387 */ /* 0x000fe80000100a00 */
[----:B------:R-:W-:Y:S04]  /*8a6c0*/  STL.64 [R1+0x4430], R10 ;  /* 0x0044300a01007387 */ /* 0x000fe80000100a00 */
[----:B------:R-:W-:Y:S04]  /*8a6d0*/  STL.64 [R1+0x58], R4 ;  /* 0x0000580401007387 */ /* 0x000fe80000100a00 */
[----:B------:R-:W-:Y:S01]  /*8a6e0*/  STL.64 [R1+0x4438], R4 ;  /* 0x0044380401007387 */ /* 0x000fe20000100a00 */
[----:B0-----:R-:W-:-:S02]  /*8a6f0*/  IMAD.MOV.U32 R2, RZ, RZ, R54 ;  /* 0x000000ffff027224 */ /* 0x001fc400078e0036 */
[----:B------:R-:W-:Y:S01]  /*8a700*/  IMAD.MOV.U32 R3, RZ, RZ, R55 ;  /* 0x000000ffff037224 */ /* 0x000fe200078e0037 */
[----:B------:R-:W4:Y:S04]  /*8a710*/  LDL.LU R59, [R1+0x1ff0] ;  /* 0x001ff000013b7983 */ /* 0x000f280000300800 */
[----:B------:R-:W4:Y:S04]  /*8a720*/  LDL.LU R58, [R1+0x3248] ;  /* 0x00324800013a7983 */ /* 0x000f280000300800 */
[----:B------:R0:W-:Y:S04]  /*8a730*/  STL.64 [R1+0x378], R2 ;  /* 0x0003780201007387 */ /* 0x0001e80000100a00 */
[----:B------:R-:W4:Y:S04]  /*8a740*/  LDL.LU R57, [R1+0x1ff4] ;  /* 0x001ff40001397983 */ /* 0x000f280000300800 */
[----:B------:R-:W4:Y:S01]  /*8a750*/  LDL.LU R56, [R1+0x324c] ;  /* 0x00324c0001387983 */ /* 0x000f220000300800 */
[----:B------:R-:W-:-:S02]  /*8a760*/  IMAD.MOV.U32 R77, RZ, RZ, R47 ;  /* 0x000000ffff4d7224 */ /* 0x000fc400078e002f */
[----:B------:R-:W-:Y:S02]  /*8a770*/  IMAD.MOV.U32 R76, RZ, RZ, R46 ;  /* 0x000000ffff4c7224 */ /* 0x000fe400078e002e */
[----:B------:R-:W-:Y:S02]  /*8a780*/  IMAD.MOV.U32 R79, RZ, RZ, R25 ;  /* 0x000000ffff4f7224 */ /* 0x000fe400078e0019 */
[----:B------:R-:W-:Y:S02]  /*8a790*/  IMAD.MOV.U32 R78, RZ, RZ, R24 ;  /* 0x000000ffff4e7224 */ /* 0x000fe400078e0018 */
[----:B0-----:R-:W-:Y:S02]  /*8a7a0*/  IMAD.MOV.U32 R2, RZ, RZ, R52 ;  /* 0x000000ffff027224 */ /* 0x001fe400078e0034 */
[----:B------:R-:W-:Y:S01]  /*8a7b0*/  IMAD.MOV.U32 R3, RZ, RZ, R53 ;  /* 0x000000ffff037224 */ /* 0x000fe200078e0035 */
[----:B------:R-:W-:Y:S04]  /*8a7c0*/  STL.64 [R1+0x45b8], R76 ;  /* 0x0045b84c01007387 */ /* 0x000fe80000100a00 */
[----:B------:R-:W4:Y:S04]  /*8a7d0*/  LDL.LU R47, [R1+0x1ff8] ;  /* 0x001ff800012f7983 */ /* 0x000f280000300800 */
[----:B------:R-:W4:Y:S04]  /*8a7e0*/  LDL.LU R46, [R1+0x3250] ;  /* 0x00325000012e7983 */ /* 0x000f280000300800 */
[----:B------:R-:W4:Y:S04]  /*8a7f0*/  LDL.LU R25, [R1+0x1ffc] ;  /* 0x001ffc0001197983 */ /* 0x000f280000300800 */
[----:B------:R-:W4:Y:S04]  /*8a800*/  LDL.LU R24, [R1+0x3254] ;  /* 0x0032540001187983 */ /* 0x000f280000300800 */
[----:B------:R-:W-:Y:S04]  /*8a810*/  STL.64 [R1+0x45c8], R78 ;  /* 0x0045c84e01007387 */ /* 0x000fe80000100a00 */
[----:B------:R-:W-:Y:S04]  /*8a820*/  STL.64 [R1+0x370], R2 ;  /* 0x0003700201007387 */ /* 0x000fe80000100a00 */
[----:B------:R-:W-:Y:S04]  /*8a830*/  STL.64 [R1+0x4440], R2 ;  /* 0x0044400201007387 */ /* 0x000fe80000100a00 */
[----:B------:R-:W4:Y:S04]  /*8a840*/  LDL.LU R55, [R1+0x2000] ;  /* 0x0020000001377983 */ /* 0x000f280000300800 */
[----:B------:R-:W4:Y:S04]  /*8a850*/  LDL.LU R54, [R1+0x3258] ;  /* 0x0032580001367983 */ /* 0x000f280000300800 */
[----:B------:R-:W4:Y:S01]  /*8a860*/  LDL.LU R53, [R1+0x2004] ;  /* 0x0020040001357983 */ /* 0x000f220000300800 */
[----:B------:R-:W-:-:S03]  /*8a870*/  IMAD.MOV.U32 R35, RZ, RZ, R49 ;  /* 0x000000ffff237224 */ /* 0x000fc600078e0031 */
[----:B------:R-:W4:Y:S01]  /*8a880*/  LDL.LU R52, [R1+0x325c] ;  /* 0x00325c0001347983 */ /* 0x000f220000300800 */
[----:B------:R-:W-:-:S03]  /*8a890*/  IMAD.MOV.U32 R34, RZ, RZ, R48 ;  /* 0x000000ffff227224 */ /* 0x000fc600078e0030 */
[----:B------:R-:W4:Y:S04]  /*8a8a0*/  LDL.LU R49, [R1+0x2008] ;  /* 0x0020080001317983 */ /* 0x000f280000300800 */
[----:B------:R-:W4:Y:S01]  /*8a8b0*/  LDL.LU R48, [R1+0x3260] ;  /* 0x0032600001307983 */ /* 0x000f220000300800 */
[----:B------:R-:W-:Y:S02]  /*8a8c0*/  IMAD.MOV.U32 R28, RZ, RZ, R50 ;  /* 0x000000ffff1c7224 */ /* 0x000fe400078e0032 */
[----:B------:R-:W-:Y:S02]  /*8a8d0*/  IMAD.MOV.U32 R29, RZ, RZ, R51 ;  /* 0x000000ffff1d7224 */ /* 0x000fe400078e0033 */
[----:B------:R-:W4:Y:S04]  /*8a8e0*/  LDL.LU R51, [R1+0x200c] ;  /* 0x00200c0001337983 */ /* 0x000f280000300800 */
[----:B------:R-:W4:Y:S04]  /*8a8f0*/  LDL.LU R50, [R1+0x3264] ;  /* 0x0032640001327983 */ /* 0x000f280000300800 */
[----:B--2---:R0:W-:Y:S04]  /*8a900*/  STL.64 [R1+0x4448], R44 ;  /* 0x0044482c01007387 */ /* 0x0041e80000100a00 */
[----:B---3--:R-:W-:Y:S04]  /*8a910*/  STL.64 [R1+0x4458], R22 ;  /* 0x0044581601007387 */ /* 0x008fe80000100a00 */
[----:B------:R-:W-:Y:S04]  /*8a920*/  STL.64 [R1+0x368], R28 ;  /* 0x0003681c01007387 */ /* 0x000fe80000100a00 */
[----:B------:R-:W-:Y:S04]  /*8a930*/  STL.64 [R1+0x4460], R28 ;  /* 0x0044601c01007387 */ /* 0x000fe80000100a00 */
[----:B------:R-:W-:Y:S04]  /*8a940*/  STL.64 [R1+0x50], R34 ;  /* 0x0000502201007387 */ /* 0x000fe80000100a00 */
[----:B------:R-:W-:Y:S04]  /*8a950*/  STL.64 [R1+0x4468], R34 ;  /* 0x0044682201007387 */ /* 0x000fe80000100a00 */
[----:B------:R-:W2:Y:S04]  /*8a960*/  LDL.LU R67, [R1+0x2010] ;  /* 0x0020100001437983 */ /* 0x000ea80000300800 */
[----:B------:R-:W3:Y:S04]  /*8a970*/  LDL.LU R66, [R1+0x3268] ;  /* 0x0032680001427983 */ /* 0x000ee80000300800 */
[----:B------:R-:W2:Y:S01]  /*8a980*/  LDL.LU R65, [R1+0x2014] ;  /* 0x0020140001417983 */ /* 0x000ea20000300800 */
[----:B----4-:R-:W-:-:S03]  /*8a990*/  IMAD.MOV.U32 R13, RZ, RZ, R59 ;  /* 0x000000ffff0d7224 */ /* 0x010fc600078e003b */
[----:B------:R-:W4:Y:S01]  /*8a9a0*/  LDL.LU R64, [R1+0x326c] ;  /* 0x00326c0001407983 */ /* 0x000f220000300800 */
[----:B------:R-:W-:-:S03]  /*8a9b0*/  IMAD.MOV.U32 R12, RZ, RZ, R58 ;  /* 0x000000ffff0c7224 */ /* 0x000fc600078e003a */
[----:B------:R-:W2:Y:S04]  /*8a9c0*/  LDL.LU R59, [R1+0x2018] ;  /* 0x00201800013b7983 */ /* 0x000ea80000300800 */
[----:B------:R-:W3:Y:S01]  /*8a9d0*/  LDL.LU R58, [R1+0x3270] ;  /* 0x00327000013a7983 */ /* 0x000ee20000300800 */
[----:B------:R-:W-:Y:S02]  /*8a9e0*/  IMAD.MOV.U32 R7, RZ, RZ, R57 ;  /* 0x000000ffff077224 */ /* 0x000fe400078e0039 */
[----:B------:R-:W-:Y:S01]  /*8a9f0*/  IMAD.MOV.U32 R6, RZ, RZ, R56 ;  /* 0x000000ffff067224 */ /* 0x000fe200078e0038 */
[----:B------:R-:W-:Y:S04]  /*8aa00*/  STL.64 [R1+0x4470], R46 ;  /* 0x0044702e01007387 */ /* 0x000fe80000100a00 */
[----:B------:R-:W4:Y:S04]  /*8aa10*/  LDL.LU R57, [R1+0x201c] ;  /* 0x00201c0001397983 */ /* 0x000f280000300800 */
[----:B------:R-:W4:Y:S04]  /*8aa20*/  LDL.LU R56, [R1+0x3274] ;  /* 0x0032740001387983 */ /* 0x000f280000300800 */
[----:B------:R-:W-:Y:S04]  /*8aa30*/  STL.64 [R1+0x4478], R24 ;  /* 0x0044781801007387 */ /* 0x000fe80000100a00 */
[----:B------:R-:W-:Y:S04]  /*8aa40*/  STL.64 [R1+0x360], R12 ;  /* 0x0003600c01007387 */ /* 0x000fe80000100a00 */
[----:B------:R-:W-:Y:S04]  /*8aa50*/  STL.64 [R1+0x4480], R12 ;  /* 0x0044800c01007387 */ /* 0x000fe80000100a00 */
[----:B------:R-:W-:Y:S04]  /*8aa60*/  STL.64 [R1+0x48], R6 ;  /* 0x0000480601007387 */ /* 0x000fe80000100a00 */
[----:B------:R1:W-:Y:S01]  /*8aa70*/  STL.64 [R1+0x4488], R6 ;  /* 0x0044880601007387 */ /* 0x0003e20000100a00 */
[----:B------:R-:W-:-:S03]  /*8aa80*/  IMAD.MOV.U32 R37, RZ, RZ, R53 ;  /* 0x000000ffff257224 */ /* 0x000fc600078e0035 */
[----:B------:R-:W-:Y:S04]  /*8aa90*/  STL.64 [R1+0x4490], R48 ;  /* 0x0044903001007387 */ /* 0x000fe80000100a00 */
[----:B------:R-:W4:Y:S04]  /*8aaa0*/  LDL.LU R63, [R1+0x2020] ;  /* 0x00202000013f7983 */ /* 0x000f280000300800 */
[----:B------:R-:W4:Y:S04]  /*8aab0*/  LDL.LU R62, [R1+0x3278] ;  /* 0x00327800013e7983 */ /* 0x000f280000300800 */
[----:B------:R-:W4:Y:S04]  /*8aac0*/  LDL.LU R61, [R1+0x2024] ;  /* 0x00202400013d7983 */ /* 0x000f280000300800 */
[----:B------:R-:W4:Y:S01]  /*8aad0*/  LDL.LU R60, [R1+0x327c] ;  /* 0x00327c00013c7983 */ /* 0x000f220000300800 */
[----:B------:R-:W-:-:S03]  /*8aae0*/  IMAD.MOV.U32 R36, RZ, RZ, R52 ;  /* 0x000000ffff247224 */ /* 0x000fc600078e0034 */
[----:B------:R-:W4:Y:S04]  /*8aaf0*/  LDL.LU R53, [R1+0x2028] ;  /* 0x0020280001357983 */ /* 0x000f280000300800 */
[----:B------:R-:W4:Y:S01]  /*8ab00*/  LDL.LU R52, [R1+0x3280] ;  /* 0x0032800001347983 */ /* 0x000f220000300800 */
[----:B------:R-:W-:Y:S02]  /*8ab10*/  IMAD.MOV.U32 R31, RZ, RZ, R55 ;  /* 0x000000ffff1f7224 */ /* 0x000fe400078e0037 */
[----:B------:R-:W-:Y:S01]  /*8ab20*/  IMAD.MOV.U32 R30, RZ, RZ, R54 ;  /* 0x000000ffff1e7224 */ /* 0x000fe200078e0036 */
[----:B------:R-:W4:Y:S04]  /*8ab30*/  LDL.LU R55, [R1+0x202c] ;  /* 0x00202c0001377983 */ /* 0x000f280000300800 */
[----:B------:R-:W4:Y:S04]  /*8ab40*/  LDL.LU R54, [R1+0x3284] ;  /* 0x0032840001367983 */ /* 0x000f280000300800 */
[----:B------:R-:W-:Y:S04]  /*8ab50*/  STL.64 [R1+0x4498], R50 ;  /* 0x0044983201007387 */ /* 0x000fe80000100a00 */
[----:B------:R-:W-:Y:S04]  /*8ab60*/  STL.64 [R1+0x358], R30 ;  /* 0x0003581e01007387 */ /* 0x000fe80000100a00 */
[----:B------:R-:W-:Y:S04]  /*8ab70*/  STL.64 [R1+0x44a0], R30 ;  /* 0x0044a01e01007387 */ /* 0x000fe80000100a00 */
[----:B------:R-:W-:Y:S04]  /*8ab80*/  STL.64 [R1+0x350], R36 ;  /* 0x0003502401007387 */ /* 0x000fe80000100a00 */
[----:B------:R-:W-:Y:S01]  /*8ab90*/  STL.64 [R1+0x44a8], R36 ;  /* 0x0044a82401007387 */ /* 0x000fe20000100a00 */
[----:B--2---:R-:W-:-:S02]  /*8aba0*/  IMAD.MOV.U32 R81, RZ, RZ, R59 ;  /* 0x000000ffff517224 */ /* 0x004fc400078e003b */
[----:B---3--:R-:W-:-:S05]  /*8abb0*/  IMAD.MOV.U32 R80, RZ, RZ, R58 ;  /* 0x000000ffff507224 */ /* 0x008fca00078e003a */
[----:B------:R-:W-:Y:S04]  /*8abc0*/  STL [R1+0x45f0], R80 ;  /* 0x0045f05001007387 */ /* 0x000fe80000100800 */
[----:B------:R-:W-:Y:S04]  /*8abd0*/  STL [R1+0x45d0], R81 ;  /* 0x0045d05101007387 */ /* 0x000fe80000100800 */
[----:B------:R-:W-:Y:S04]  /*8abe0*/  STL [R1+0x4600], R81 ;  /* 0x0046005101007387 */ /* 0x000fe80000100800 */
[----:B------:R-:W-:Y:S04]  /*8abf0*/  STL.64 [R1+0x4628], R80 ;  /* 0x0046285001007387 */ /* 0x000fe80000100a00 */
[----:B------:R-:W2:Y:S04]  /*8ac00*/  LDL.LU R87, [R1+0x2030] ;  /* 0x0020300001577983 */ /* 0x000ea80000300800 */
[----:B------:R-:W3:Y:S04]  /*8ac10*/  LDL.LU R86, [R1+0x3288] ;  /* 0x0032880001567983 */ /* 0x000ee80000300800 */
[----:B------:R-:W2:Y:S04]  /*8ac20*/  LDL.LU R85, [R1+0x2034] ;  /* 0x0020340001557983 */ /* 0x000ea80000300800 */
[----:B------:R-:W3:Y:S01]  /*8ac30*/  LDL.LU R84, [R1+0x328c] ;  /* 0x00328c0001547983 */ /* 0x000ee20000300800 */
[----:B------:R-:W-:-:S02]  /*8ac40*/  IMAD.MOV.U32 R38, RZ, RZ, R66 ;  /* 0x000000ffff267224 */ /* 0x000fc400078e0042 */
[----:B------:R-:W-:Y:S01]  /*8ac50*/  IMAD.MOV.U32 R39, RZ, RZ, R67 ;  /* 0x000000ffff277224 */ /* 0x000fe200078e0043 */
[----:B----4-:R-:W-:Y:S01]  /*8ac60*/  MOV R16, R64 ;  /* 0x0000004000107202 */ /* 0x010fe20000000f00 */
[----:B------:R-:W-:Y:S02]  /*8ac70*/  IMAD.MOV.U32 R17, RZ, RZ, R65 ;  /* 0x000000ffff117224 */ /* 0x000fe400078e0041 */
[----:B------:R-:W-:Y:S02]  /*8ac80*/  IMAD.MOV.U32 R83, RZ, RZ, R57 ;  /* 0x000000ffff537224 */ /* 0x000fe400078e0039 */
[----:B------:R-:W-:Y:S01]  /*8ac90*/  IMAD.MOV.U32 R82, RZ, RZ, R56 ;  /* 0x000000ffff527224 */ /* 0x000fe200078e0038 */
[----:B------:R-:W4:Y:S04]  /*8aca0*/  LDL.LU R57, [R1+0x2038] ;  /* 0x0020380001397983 */ /* 0x000f280000300800 */
[----:B------:R-:W4:Y:S04]  /*8acb0*/  LDL.LU R56, [R1+0x3290] ;  /* 0x0032900001387983 */ /* 0x000f280000300800 */
[----:B------:R-:W4:Y:S04]  /*8acc0*/  LDL.LU R59, [R1+0x203c] ;  /* 0x00203c00013b7983 */ /* 0x000f280000300800 */
[----:B------:R-:W4:Y:S04]  /*8acd0*/  LDL.LU R58, [R1+0x3294] ;  /* 0x00329400013a7983 */ /* 0x000f280000300800 */
[----:B------:R-:W-:Y:S04]  /*8ace0*/  STL.64 [R1+0x45d8], R82 ;  /* 0x0045d85201007387 */ /* 0x000fe80000100a00 */
[----:B------:R-:W-:Y:S04]  /*8acf0*/  STL.64 [R1+0x348], R38 ;  /* 0x0003482601007387 */ /* 0x000fe80000100a00 */
[----:B------:R-:W-:Y:S04]  /*8ad00*/  STL.64 [R1+0x44b0], R38 ;  /* 0x0044b02601007387 */ /* 0x000fe80000100a00 */
[----:B------:R-:W-:Y:S04]  /*8ad10*/  STL.64 [R1+0x340], R16 ;  /* 0x0003401001007387 */ /* 0x000fe80000100a00 */
[----:B------:R-:W-:Y:S04]  /*8ad20*/  STL.64 [R1+0x44b8], R16 ;  /* 0x0044b81001007387 */ /* 0x000fe80000100a00 */
[----:B------:R-:W-:Y:S04]  /*8ad30*/  STL.64 [R1+0x44c0], R52 ;  /* 0x0044c03401007387 */ /* 0x000fe80000100a00 */
[----:B------:R-:W4:Y:S04]  /*8ad40*/  LDL.LU R67, [R1+0x2040] ;  /* 0x0020400001437983 */ /* 0x000f280000300800 */
[----:B------:R-:W4:Y:S04]  /*8ad50*/  LDL.LU R66, [R1+0x3298] ;  /* 0x0032980001427983 */ /* 0x000f280000300800 */
[----:B------:R-:W4:Y:S04]  /*8ad60*/  LDL.LU R65, [R1+0x2044] ;  /* 0x0020440001417983 */ /* 0x000f280000300800 */
[----:B------:R-:W4:Y:S01]  /*8ad70*/  LDL.LU R64, [R1+0x329c] ;  /* 0x00329c0001407983 */ /* 0x000f220000300800 */
[----:B------:R-:W-:-:S02]  /*8ad80*/  IMAD.MOV.U32 R89, RZ, RZ, R61 ;  /* 0x000000ffff597224 */ /* 0x000fc400078e003d */
[----:B------:R-:W-:Y:S01]  /*8ad90*/  IMAD.MOV.U32 R88, RZ, RZ, R60 ;  /* 0x000000ffff587224 */ /* 0x000fe200078e003c */
[----:B------:R-:W4:Y:S01]  /*8ada0*/  LDL.LU R61, [R1+0x2048] ;  /* 0x00204800013d7983 */ /* 0x000f220000300800 */
[----:B------:R-:W-:Y:S02]  /*8adb0*/  IMAD.MOV.U32 R14, RZ, RZ, R62 ;  /* 0x000000ffff0e7224 */ /* 0x000fe400078e003e */
[----:B------:R-:W-:Y:S01]  /*8adc0*/  IMAD.MOV.U32 R15, RZ, RZ, R63 ;  /* 0x000000ffff0f7224 */ /* 0x000fe200078e003f */
[----:B------:R-:W4:Y:S04]  /*8add0*/  LDL.LU R60, [R1+0x32a0] ;  /* 0x0032a000013c7983 */ /* 0x000f280000300800 */
[----:B------:R-:W4:Y:S04]  /*8ade0*/  LDL.LU R63, [R1+0x204c] ;  /* 0x00204c00013f7983 */ /* 0x000f280000300800 */
[----:B------:R-:W4:Y:S04]  /*8adf0*/  LDL.LU R62, [R1+0x32a4] ;  /* 0x0032a400013e7983 */ /* 0x000f280000300800 */
[----:B------:R-:W-:Y:S04]  /*8ae00*/  STL.64 [R1+0x44c8], R54 ;  /* 0x0044c83601007387 */ /* 0x000fe80000100a00 */
[----:B------:R-:W-:Y:S04]  /*8ae10*/  STL.64 [R1+0x338], R14 ;  /* 0x0003380e01007387 */ /* 0x000fe80000100a00 */
[----:B------:R-:W-:Y:S04]  /*8ae20*/  STL.64 [R1+0x44d0], R14 ;  /* 0x0044d00e01007387 */ /* 0x000fe80000100a00 */
[----:B------:R-:W-:Y:S04]  /*8ae30*/  STL.64 [R1+0x330], R88 ;  /* 0x0003305801007387 */ /* 0x000fe80000100a00 */
[----:B------:R-:W-:Y:S04]  /*8ae40*/  STL [R1+0x44e8], R88 ;  /* 0x0044e85801007387 */ /* 0x000fe80000100800 */
[----:B------:R-:W-:Y:S04]  /*8ae50*/  STL [R1+0x44d8], R89 ;  /* 0x0044d85901007387 */ /* 0x000fe80000100800 */
[----:B------:R-:W-:Y:S04]  /*8ae60*/  STL.64 [R1+0x4508], R88 ;  /* 0x0045085801007387 */ /* 0x000fe80000100a00 */
[----:B------:R-:W4:Y:S04]  /*8ae70*/  LDL.LU R70, [R1+0x2050] ;  /* 0x0020500001467983 */ /* 0x000f280000300800 */
[----:B------:R-:W4:Y:S04]  /*8ae80*/  LDL.LU R71, [R1+0x32a8] ;  /* 0x0032a80001477983 */ /* 0x000f280000300800 */
[----:B------:R-:W4:Y:S04]  /*8ae90*/  LDL.LU R68, [R1+0x2054] ;  /* 0x0020540001447983 */ /* 0x000f280000300800 */
[----:B------:R-:W4:Y:S01]  /*8aea0*/  LDL.LU R69, [R1+0x32ac] ;  /* 0x0032ac0001457983 */ /* 0x000f220000300800 */
[----:B--2---:R-:W-:-:S02]  /*8aeb0*/  IMAD.MOV.U32 R91, RZ, RZ, R85 ;  /* 0x000000ffff5b7224 */ /* 0x004fc400078e0055 */
[----:B---3--:R-:W-:Y:S01]  /*8aec0*/  IMAD.MOV.U32 R90, RZ, RZ, R84 ;  /* 0x000000ffff5a7224 */ /* 0x008fe200078e0054 */
[----:B------:R-:W2:Y:S04]  /*8aed0*/  LDL.LU R85, [R1+0x2058] ;  /* 0x0020580001557983 */ /* 0x000ea80000300800 */
[----:B------:R-:W2:Y:S01]  /*8aee0*/  LDL.LU R84, [R1+0x32b0] ;  /* 0x0032b00001547983 */ /* 0x000ea20000300800 */
[----:B------:R-:W-:Y:S02]  /*8aef0*/  IMAD.MOV.U32 R9, RZ, RZ, R87 ;  /* 0x000000ffff097224 */ /* 0x000fe400078e0057 */
[----:B------:R-:W-:Y:S01]  /*8af00*/  IMAD.MOV.U32 R8, RZ, RZ, R86 ;  /* 0x000000ffff087224 */ /* 0x000fe200078e0056 */
[----:B----4-:R-:W-:Y:S04]  /*8af10*/  STL.64 [R1+0x44e0], R56 ;  /* 0x0044e03801007387 */ /* 0x010fe80000100a00 */
[----:B------:R-:W3:Y:S04]  /*8af20*/  LDL.LU R87, [R1+0x205c] ;  /* 0x00205c0001577983 */ /* 0x000ee80000300800 */
[----:B------:R-:W3:Y:S04]  /*8af30*/  LDL.LU R86, [R1+0x32b4] ;  /* 0x0032b40001567983 */ /* 0x000ee80000300800 */
        /* <DEDUP_REMOVED lines=11> */
[----:B------:R-:W4:Y:S04]  /*8aff0*/  LDL.LU R65, [R1+0x2068] ;  /* 0x0020680001417983 */ /* 0x000f280000300800 */
[----:B------:R-:W4:Y:S01]  /*8b000*/  LDL.LU R64, [R1+0x32c0] ;  /* 0x0032c00001407983 */ /* 0x000f220000300800 */
        /* <DEDUP_REMOVED lines=17> */
[----:B------:R-:W1:Y:S01]  /*8b120*/  LDL.LU R71, [R1+0x32d0] ;  /* 0x0032d00001477983 */ /* 0x000e620000300800 */
[----:B------:R-:W-:Y:S02]  /*8b130*/  IMAD.MOV.U32 R33, RZ, RZ, R68 ;  /* 0x000000ffff217224 */ /* 0x000fe400078e0044 */
[----:B------:R-:W-:Y:S01]  /*8b140*/  IMAD.MOV.U32 R32, RZ, RZ, R69 ;  /* 0x000000ffff207224 */ /* 0x000fe200078e0045 */
[----:B------:R-:W4:Y:S04]  /*8b150*/  LDL.LU R68, [R1+0x207c] ;  /* 0x00207c0001447983 */ /* 0x000f280000300800 */
[----:B------:R-:W4:Y:S04]  /*8b160*/  LDL.LU R69, [R1+0x32d4] ;  /* 0x0032d40001457983 */ /* 0x000f280000300800 */
[----:B--2---:R-:W-:Y:S04]  /*8b170*/  STL.64 [R1+0x45f8], R84 ;  /* 0x0045f85401007387 */ /* 0x004fe80000100a00 */
[----:B---3--:R-:W-:Y:S04]  /*8b180*/  STL.64 [R1+0x4608], R86 ;  /* 0x0046085601007387 */ /* 0x008fe80000100a00 */
[----:B------:R-:W-:Y:S04]  /*8b190*/  STL.64 [R1+0x308], R26 ;  /* 0x0003081a01007387 */ /* 0x000fe80000100a00 */
[----:B------:R-:W-:Y:S04]  /*8b1a0*/  STL.64 [R1+0x4530], R26 ;  /* 0x0045301a01007387 */ /* 0x000fe80000100a00 */
[----:B------:R-:W-:Y:S04]  /*8b1b0*/  STL.64 [R1+0x300], R32 ;  /* 0x0003002001007387 */ /* 0x000fe80000100a00 */
[----:B------:R-:W-:Y:S04]  /*8b1c0*/  STL.64 [R1+0x4540], R32 ;  /* 0x0045402001007387 */ /* 0x000fe80000100a00 */
[----:B0-----:R-:W2:Y:S04]  /*8b1d0*/  LDL.LU R45, [R1+0x2080] ;  /* 0x00208000012d7983 */ /* 0x001ea80000300800 */
[----:B------:R-:W3:Y:S04]  /*8b1e0*/  LDL.LU R78, [R1+0x32d8] ;  /* 0x0032d800014e7983 */ /* 0x000ee80000300800 */
[----:B----4-:R-:W-:Y:S04]  /*8b1f0*/  STL [R1+0x4610], R64 ;  /* 0x0046104001007387 */ /* 0x010fe80000100800 */
[----:B------:R-:W-:Y:S04]  /*8b200*/  STL [R1+0x4630], R64 ;  /* 0x0046304001007387 */ /* 0x000fe80000100800 */
[----:B------:R-:W-:Y:S04]  /*8b210*/  STL [R1+0x4548], R65 ;  /* 0x0045484101007387 */ /* 0x000fe80000100800 */
[----:B------:R-:W-:Y:S04]  /*8b220*/  STL [R1+0x4640], R65 ;  /* 0x0046404101007387 */ /* 0x000fe80000100800 */
[----:B------:R-:W-:Y:S04]  /*8b230*/  STL.64 [R1+0x4668], R64 ;  /* 0x0046684001007387 */ /* 0x000fe80000100a00 */
[----:B------:R-:W4:Y:S04]  /*8b240*/  LDL.LU R79, [R1+0x2088] ;  /* 0x00208800014f7983 */ /* 0x000f280000300800 */
[----:B------:R-:W4:Y:S01]  /*8b250*/  LDL.LU R76, [R1+0x32e0] ;  /* 0x0032e000014c7983 */ /* 0x000f220000300800 */
[----:B------:R-:W-:-:S03]  /*8b260*/  IMAD.MOV.U32 R20, RZ, RZ, R0 ;  /* 0x000000ffff147224 */ /* 0x000fc600078e0000 */
[----:B------:R-:W4:Y:S04]  /*8b270*/  LDL.LU R77, [R1+0x208c] ;  /* 0x00208c00014d7983 */ /* 0x000f280000300800 */
[----:B------:R-:W4:Y:S01]  /*8b280*/  LDL.LU R0, [R1+0x32e4] ;  /* 0x0032e40001007983 */ /* 0x000f220000300800 */
[----:B------:R-:W-:-:S04]  /*8b290*/  LOP3.LUT R43, R43, R42, RZ, 0x3c, !PT ;  /* 0x0000002a2b2b7212 */ /* 0x000fc800078e3cff */
[----:B------:R-:W-:-:S04]  /*8b2a0*/  LOP3.LUT R42, R43, R42, RZ, 0x3c, !PT ;  /* 0x0000002a2b2a7212 */ /* 0x000fc800078e3cff */
[----:B------:R-:W-:Y:S01]  /*8b2b0*/  LOP3.LUT R43, R43, R42, RZ, 0x3c, !PT ;  /* 0x0000002a2b2b7212 */ /* 0x000fe200078e3cff */
[----:B------:R-:W-:Y:S01]  /*8b2c0*/  STL.64 [R1+0x4550], R66 ;  /* 0x0045504201007387 */ /* 0x000fe20000100a00 */
[----:B-1----:R-:W-:Y:S02]  /*8b2d0*/  IMAD.MOV.U32 R6, RZ, RZ, R71 ;  /* 0x000000ffff067224 */ /* 0x002fe400078e0047 */
[----:B------:R-:W-:Y:S01]  /*8b2e0*/  IMAD.MOV.U32 R7, RZ, RZ, R70 ;  /* 0x000000ffff077224 */ /* 0x000fe200078e0046 */
[----:B------:R-:W-:Y:S04]  /*8b2f0*/  STL.64 [R1+0x2f8], R42 ;  /* 0x0002f82a01007387 */ /* 0x000fe80000100a00 */
[----:B------:R-:W-:Y:S04]  /*8b300*/  STL.64 [R1+0x4618], R42 ;  /* 0x0046182a01007387 */ /* 0x000fe80000100a00 */
[----:B------:R-:W-:Y:S04]  /*8b310*/  STL.64 [R1+0x2f0], R20 ;  /* 0x0002f01401007387 */ /* 0x000fe80000100a00 */
[----:B------:R-:W-:Y:S01]  /*8b320*/  STL.64 [R1+0x4638], R20 ;  /* 0x0046381401007387 */ /* 0x000fe20000100a00 */
[----:B------:R-:W-:-:S02]  /*8b330*/  IMAD.MOV.U32 R11, RZ, RZ, R74 ;  /* 0x000000ffff0b7224 */ /* 0x000fc400078e004a */
[----:B------:R-:W-:Y:S01]  /*8b340*/  IMAD.MOV.U32 R10, RZ, RZ, R75 ;  /* 0x000000ffff0a7224 */ /* 0x000fe200078e004b */
[----:B------:R-:W4:Y:S04]  /*8b350*/  LDL.LU R74, [R1+0x2090] ;  /* 0x00209000014a7983 */ /* 0x000f280000300800 */
[----:B------:R0:W-:Y:S04]  /*8b360*/  STL.64 [R1], R6 ;  /* 0x0000000601007387 */ /* 0x0001e80000100a00 */
[----:B------:R-:W4:Y:S01]  /*8b370*/  LDL.LU R75, [R1+0x32e8] ;  /* 0x0032e800014b7983 */ /* 0x000f220000300800 */
[----:B------:R-:W-:-:S02]  /*8b380*/  IMAD.MOV.U32 R5, RZ, RZ, R72 ;  /* 0x000000ffff057224 */ /* 0x000fc400078e0048 */
[----:B------:R-:W-:Y:S01]  /*8b390*/  IMAD.MOV.U32 R4, RZ, RZ, R73 ;  /* 0x000000ffff047224 */ /* 0x000fe200078e0049 */
        /* <DEDUP_REMOVED lines=8> */
[----:B------:R-:W-:Y:S04]  /*8b420*/  STL.64 [R1+0x2e8], R10 ;  /* 0x0002e80a01007387 */ /* 0x000fe80000100a00 */
[----:B------:R1:W-:Y:S04]  /*8b430*/  STL.64 [R1+0x4648], R10 ;  /* 0x0046480a01007387 */ /* 0x0003e80000100a00 */
[----:B------:R-:W-:Y:S04]  /*8b440*/  STL.64 [R1+0x2e0], R4 ;  /* 0x0002e00401007387 */ /* 0x000fe80000100a00 */
[----:B------:R-:W-:Y:S04]  /*8b450*/  STL [R1+0x4670], R4 ;  /* 0x0046700401007387 */ /* 0x000fe80000100800 */
[----:B------:R-:W-:Y:S04]  /*8b460*/  STL [R1+0x4650], R5 ;  /* 0x0046500501007387 */ /* 0x000fe80000100800 */
[----:B------:R-:W-:Y:S04]  /*8b470*/  STL [R1+0x4680], R5 ;  /* 0x0046800501007387 */ /* 0x000fe80000100800 */
[----:B------:R0:W-:Y:S04]  /*8b480*/  STL.64 [R1+0x46a8], R4 ;  /* 0x0046a80401007387 */ /* 0x0001e80000100a00 */
[----:B------:R-:W-:Y:S04]  /*8b490*/  STL.64 [R1+0x8], R2 ;  /* 0x0000080201007387 */ /* 0x000fe80000100a00 */
[----:B------:R-:W-:Y:S01]  /*8b4a0*/  STL.64 [R1+0x4658], R2 ;  /* 0x0046580201007387 */ /* 0x000fe20000100a00 */
[----:B---3--:R-:W-:-:S05]  /*8b4b0*/  IMAD.MOV.U32 R44, RZ, RZ, R78 ;  /* 0x000000ffff2c7224 */ /* 0x008fca00078e004e */
[----:B--2---:R-:W-:Y:S04]  /*8b4c0*/  STL.64 [R1+0x2d8], R44 ;  /* 0x0002d82c01007387 */ /* 0x004fe80000100a00 */
[----:B------:R2:W-:Y:S04]  /*8b4d0*/  STL.64 [R1+0x4678], R44 ;  /* 0x0046782c01007387 */ /* 0x0005e80000100a00 */
[----:B------:R-:W3:Y:S04]  /*8b4e0*/  LDL.LU R24, [R1+0x20a0] ;  /* 0x0020a00001187983 */ /* 0x000ee80000300800 */
[----:B------:R-:W3:Y:S04]  /*8b4f0*/  LDL.LU R25, [R1+0x32f8] ;  /* 0x0032f80001197983 */ /* 0x000ee80000300800 */
[----:B------:R-:W2:Y:S04]  /*8b500*/  LDL.LU R12, [R1+0x20a4] ;  /* 0x0020a400010c7983 */ /* 0x000ea80000300800 */
[----:B------:R-:W2:Y:S04]  /*8b510*/  LDL.LU R13, [R1+0x32fc] ;  /* 0x0032fc00010d7983 */ /* 0x000ea80000300800 */
[----:B0-----:R-:W2:Y:S04]  /*8b520*/  LDL.LU R7, [R1+0x20a8] ;  /* 0x0020a80001077983 */ /* 0x001ea80000300800 */
[----:B------:R-:W2:Y:S01]  /*8b530*/  LDL.LU R78, [R1+0x3300] ;  /* 0x00330000014e7983 */ /* 0x000ea20000300800 */
[----:B----4-:R-:W-:-:S03]  /*8b540*/  IMAD.MOV.U32 R23, RZ, RZ, R79 ;  /* 0x000000ffff177224 */ /* 0x010fc600078e004f */
[----:B------:R-:W4:Y:S01]  /*8b550*/  LDL.LU R79, [R1+0x20ac] ;  /* 0x0020ac00014f7983 */ /* 0x000f220000300800 */
[----:B------:R-:W-:-:S03]  /*8b560*/  IMAD.MOV.U32 R28, RZ, RZ, R0 ;  /* 0x000000ffff1c7224 */ /* 0x000fc600078e0000 */
[----:B------:R-:W3:Y:S01]  /*8b570*/  LDL.LU R0, [R1+0x3304] ;  /* 0x0033040001007983 */ /* 0x000ee20000300800 */
[----:B------:R-:W-:-:S03]  /*8b580*/  IMAD.MOV.U32 R22, RZ, RZ, R76 ;  /* 0x000000ffff167224 */ /* 0x000fc600078e004c */
[----:B------:R-:W-:Y:S04]  /*8b590*/  STL.64 [R1+0x2d0], R92 ;  /* 0x0002d05c01007387 */ /* 0x000fe80000100a00 */
[----:B------:R0:W-:Y:S01]  /*8b5a0*/  STL.64 [R1+0x4688], R92 ;  /* 0x0046885c01007387 */ /* 0x0001e20000100a00 */
[----:B------:R-:W-:-:S03]  /*8b5b0*/  IMAD.MOV.U32 R29, RZ, RZ, R77 ;  /* 0x000000ffff1d7224 */ /* 0x000fc600078e004d */
[----:B------:R-:W-:Y:S04]  /*8b5c0*/  STL.64 [R1+0x10], R22 ;  /* 0x0000101601007387 */ /* 0x000fe80000100a00 */
[----:B------:R-:W-:Y:S04]  /*8b5d0*/  STL [R1+0x46b0], R22 ;  /* 0x0046b01601007387 */ /* 0x000fe80000100800 */
[----:B------:R-:W-:Y:S04]  /*8b5e0*/  STL [R1+0x4690], R23 ;  /* 0x0046901701007387 */ /* 0x000fe80000100800 */
[----:B------:R-:W-:Y:S04]  /*8b5f0*/  STL [R1+0x46c0], R23 ;  /* 0x0046c01701007387 */ /* 0x000fe80000100800 */
[----:B------:R0:W-:Y:S04]  /*8b600*/  STL.64 [R1+0x46e8], R22 ;  /* 0x0046e81601007387 */ /* 0x0001e80000100a00 */
[----:B------:R-:W-:Y:S04]  /*8b610*/  STL.64 [R1+0x18], R28 ;  /* 0x0000181c01007387 */ /* 0x000fe80000100a00 */
[----:B------:R-:W-:Y:S01]  /*8b620*/  STL.64 [R1+0x4698], R28 ;  /* 0x0046981c01007387 */ /* 0x000fe20000100a00 */
[----:B------:R-:W-:-:S02]  /*8b630*/  IMAD.MOV.U32 R35, RZ, RZ, R74 ;  /* 0x000000ffff237224 */ /* 0x000fc400078e004a */
[----:B------:R-:W-:-:S05]  /*8b640*/  IMAD.MOV.U32 R34, RZ, RZ, R75 ;  /* 0x000000ffff227224 */ /* 0x000fca00078e004b */
[----:B------:R-:W-:Y:S04]  /*8b650*/  STL.64 [R1+0x2c8], R34 ;  /* 0x0002c82201007387 */ /* 0x000fe80000100a00 */
[----:B------:R0:W-:Y:S04]  /*8b660*/  STL.64 [R1+0x46b8], R34 ;  /* 0x0046b82201007387 */ /* 0x0001e80000100a00 */
[----:B------:R-:W3:Y:S04]  /*8b670*/  LDL.LU R50, [R1+0x20b0] ;  /* 0x0020b00001327983 */ /* 0x000ee80000300800 */
[----:B------:R-:W3:Y:S04]  /*8b680*/  LDL.LU R51, [R1+0x3308] ;  /* 0x0033080001337983 */ /* 0x000ee80000300800 */
[----:B------:R-:W3:Y:S01]  /*8b690*/  LDL.LU R76, [R1+0x20b4] ;  /* 0x0020b400014c7983 */ /* 0x000ee20000300800 */
[----:B------:R-:W-:-:S03]  /*8b6a0*/  IMAD.MOV.U32 R47, RZ, RZ, R72 ;  /* 0x000000ffff2f7224 */ /* 0x000fc600078e0048 */
[----:B------:R-:W3:Y:S01]  /*8b6b0*/  LDL.LU R77, [R1+0x330c] ;  /* 0x00330c00014d7983 */ /* 0x000ee20000300800 */
[----:B------:R-:W-:-:S03]  /*8b6c0*/  IMAD.MOV.U32 R46, RZ, RZ, R73 ;  /* 0x000000ffff2e7224 */ /* 0x000fc600078e0049 */
[----:B------:R-:W3:Y:S01]  /*8b6d0*/  LDL.LU R72, [R1+0x20b8] ;  /* 0x0020b80001487983 */ /* 0x000ee20000300800 */
[----:B------:R-:W-:-:S03]  /*8b6e0*/  IMAD.MOV.U32 R75, RZ, RZ, R68 ;  /* 0x000000ffff4b7224 */ /* 0x000fc600078e0044 */
[----:B------:R-:W3:Y:S01]  /*8b6f0*/  LDL.LU R73, [R1+0x3310] ;  /* 0x0033100001497983 */ /* 0x000ee20000300800 */
[----:B------:R-:W-:-:S03]  /*8b700*/  IMAD.MOV.U32 R74, RZ, RZ, R69 ;  /* 0x000000ffff4a7224 */ /* 0x000fc600078e0045 */
[----:B------:R-:W3:Y:S04]  /*8b710*/  LDL.LU R68, [R1+0x20bc] ;  /* 0x0020bc0001447983 */ /* 0x000ee80000300800 */
[----:B------:R-:W3:Y:S01]  /*8b720*/  LDL.LU R69, [R1+0x3314] ;  /* 0x0033140001457983 */ /* 0x000ee20000300800 */
[----:B------:R-:W-:-:S04]  /*8b730*/  LOP3.LUT R71, R71, R70, RZ, 0x3c, !PT ;  /* 0x0000004647477212 */ /* 0x000fc800078e3cff */
[C---:B------:R-:W-:Y:S01]  /*8b740*/  LOP3.LUT R70, R71.reuse, R70, RZ, 0x3c, !PT ;  /* 0x0000004647467212 */ /* 0x040fe200078e3cff */
[----:B------:R-:W-:Y:S03]  /*8b750*/  STL.64 [R1+0x2c0], R46 ;  /* 0x0002c02e01007387 */ /* 0x000fe60000100a00 */
[----:B------:R-:W-:Y:S01]  /*8b760*/  LOP3.LUT R71, R71, R70, RZ, 0x3c, !PT ;  /* 0x0000004647477212 */ /* 0x000fe200078e3cff */
[----:B------:R0:W-:Y:S04]  /*8b770*/  STL.64 [R1+0x46c8], R46 ;  /* 0x0046c82e01007387 */ /* 0x0001e80000100a00 */
[----:B------:R-:W-:Y:S04]  /*8b780*/  STL.64 [R1+0x20], R70 ;  /* 0x0000204601007387 */ /* 0x000fe80000100a00 */
[----:B------:R-:W-:Y:S04]  /*8b790*/  STL [R1+0x46f0], R70 ;  /* 0x0046f04601007387 */ /* 0x000fe80000100800 */
[----:B------:R-:W-:Y:S04]  /*8b7a0*/  STL [R1+0x46d0], R71 ;  /* 0x0046d04701007387 */ /* 0x000fe80000100800 */
[----:B------:R-:W-:Y:S04]  /*8b7b0*/  STL [R1+0x4700], R71 ;  /* 0x0047004701007387 */ /* 0x000fe80000100800 */
[----:B------:R0:W-:Y:S04]  /*8b7c0*/  STL.64 [R1+0x4728], R70 ;  /* 0x0047284601007387 */ /* 0x0001e80000100a00 */
[----:B------:R-:W-:Y:S04]  /*8b7d0*/  STL.64 [R1+0x28], R74 ;  /* 0x0000284a01007387 */ /* 0x000fe80000100a00 */
[----:B------:R-:W-:Y:S04]  /*8b7e0*/  STL.64 [R1+0x46d8], R74 ;  /* 0x0046d84a01007387 */ /* 0x000fe80000100a00 */
[----:B------:R-:W3:Y:S04]  /*8b7f0*/  LDL.LU R17, [R1+0x20c0] ;  /* 0x0020c00001117983 */ /* 0x000ee80000300800 */
[----:B------:R-:W3:Y:S04]  /*8b800*/  LDL.LU R82, [R1+0x3318] ;  /* 0x0033180001527983 */ /* 0x000ee80000300800 */
[----:B------:R-:W3:Y:S04]  /*8b810*/  LDL.LU R83, [R1+0x20c4] ;  /* 0x0020c40001537983 */ /* 0x000ee80000300800 */
[----:B------:R-:W3:Y:S04]  /*8b820*/  LDL.LU R80, [R1+0x331c] ;  /* 0x00331c0001507983 */ /* 0x000ee80000300800 */
[----:B------:R-:W3:Y:S01]  /*8b830*/  LDL.LU R81, [R1+0x20c8] ;  /* 0x0020c80001517983 */ /* 0x000ee20000300800 */
[----:B--2---:R-:W-:-:S03]  /*8b840*/  IMAD.MOV.U32 R6, RZ, RZ, R78 ;  /* 0x000000ffff067224 */ /* 0x004fc600078e004e */
[----:B------:R-:W2:Y:S01]  /*8b850*/  LDL.LU R78, [R1+0x3320] ;  /* 0x00332000014e7983 */ /* 0x000ea20000300800 */
[----:B----4-:R-:W-:-:S03]  /*8b860*/  IMAD.MOV.U32 R49, RZ, RZ, R79 ;  /* 0x000000ffff317224 */ /* 0x010fc600078e004f */
[----:B------:R-:W4:Y:S01]  /*8b870*/  LDL.LU R79, [R1+0x20cc] ;  /* 0x0020cc00014f7983 */ /* 0x000f220000300800 */
[----:B---3--:R-:W-:-:S03]  /*8b880*/  IMAD.MOV.U32 R48, RZ, RZ, R0 ;  /* 0x000000ffff307224 */ /* 0x008fc600078e0000 */
[----:B------:R-:W3:Y:S01]  /*8b890*/  LDL.LU R0, [R1+0x3324] ;  /* 0x0033240001007983 */ /* 0x000ee20000300800 */
[----:B------:R-:W-:Y:S02]  /*8b8a0*/  LOP3.LUT R25, R25, R24, RZ, 0x3c, !PT ;  /* 0x0000001819197212 */ /* 0x000fe400078e3cff */
[----:B------:R-:W-:Y:S02]  /*8b8b0*/  LOP3.LUT R13, R13, R12, RZ, 0x3c, !PT ;  /* 0x0000000c0d0d7212 */ /* 0x000fe400078e3cff */
[----:B------:R-:W-:Y:S02]  /*8b8c0*/  LOP3.LUT R24, R25, R24, RZ, 0x3c, !PT ;  /* 0x0000001819187212 */ /* 0x000fe400078e3cff */
[----:B------:R-:W-:Y:S02]  /*8b8d0*/  LOP3.LUT R12, R13, R12, RZ, 0x3c, !PT ;  /* 0x0000000c0d0c7212 */ /* 0x000fe400078e3cff */
[----:B------:R-:W-:Y:S02]  /*8b8e0*/  LOP3.LUT R25, R25, R24, RZ, 0x3c, !PT ;  /* 0x0000001819197212 */ /* 0x000fe400078e3cff */
[----:B------:R-:W-:-:S03]  /*8b8f0*/  LOP3.LUT R13, R13, R12, RZ, 0x3c, !PT ;  /* 0x0000000c0d0d7212 */ /* 0x000fc600078e3cff */
[----:B------:R-:W-:Y:S04]  /*8b900*/  STL.64 [R1+0x2b8], R24 ;  /* 0x0002b81801007387 */ /* 0x000fe80000100a00 */
[----:B------:R0:W-:Y:S04]  /*8b910*/  STL.64 [R1+0x46f8], R24 ;  /* 0x0046f81801007387 */ /* 0x0001e80000100a00 */
        /* <DEDUP_REMOVED lines=9> */
[----:B------:R-:W3:Y:S01]  /*8b9b0*/  LDL.LU R57, [R1+0x20d0] ;  /* 0x0020d00001397983 */ /* 0x000ee20000300800 */
[----:B------:R-:W-:-:S03]  /*8b9c0*/  IMAD.MOV.U32 R31, RZ, RZ, R76 ;  /* 0x000000ffff1f7224 */ /* 0x000fc600078e004c */
[----:B------:R-:W3:Y:S04]  /*8b9d0*/  LDL.LU R88, [R1+0x3328] ;  /* 0x0033280001587983 */ /* 0x000ee80000300800 */
[----:B------:R-:W3:Y:S01]  /*8b9e0*/  LDL.LU R76, [R1+0x20d4] ;  /* 0x0020d400014c7983 */ /* 0x000ee20000300800 */
[----:B------:R-:W-:-:S03]  /*8b9f0*/  IMAD.MOV.U32 R30, RZ, RZ, R77 ;  /* 0x000000ffff1e7224 */ /* 0x000fc600078e004d */
[----:B------:R-:W3:Y:S01]  /*8ba00*/  LDL.LU R77, [R1+0x332c] ;  /* 0x00332c00014d7983 */ /* 0x000ee20000300800 */
[----:B------:R-:W-:Y:S02]  /*8ba10*/  IMAD.MOV.U32 R37, RZ, RZ, R72 ;  /* 0x000000ffff257224 */ /* 0x000fe400078e0048 */
[----:B------:R-:W-:Y:S02]  /*8ba20*/  IMAD.MOV.U32 R39, RZ, RZ, R68 ;  /* 0x000000ffff277224 */ /* 0x000fe400078e0044 */
[----:B------:R-:W-:Y:S01]  /*8ba30*/  IMAD.MOV.U32 R38, RZ, RZ, R69 ;  /* 0x000000ffff267224 */ /* 0x000fe200078e0045 */
[----:B------:R-:W3:Y:S04]  /*8ba40*/  LDL.LU R68, [R1+0x20d8] ;  /* 0x0020d80001447983 */ /* 0x000ee80000300800 */
[----:B------:R-:W3:Y:S01]  /*8ba50*/  LDL.LU R69, [R1+0x3330] ;  /* 0x0033300001457983 */ /* 0x000ee20000300800 */
[----:B------:R-:W-:-:S03]  /*8ba60*/  IMAD.MOV.U32 R36, RZ, RZ, R73 ;  /* 0x000000ffff247224 */ /* 0x000fc600078e0049 */
[----:B------:R-:W3:Y:S04]  /*8ba70*/  LDL.LU R72, [R1+0x20dc] ;  /* 0x0020dc0001487983 */ /* 0x000ee80000300800 */
[----:B------:R-:W3:Y:S01]  /*8ba80*/  LDL.LU R73, [R1+0x3334] ;  /* 0x0033340001497983 */ /* 0x000ee20000300800 */
[----:B------:R-:W-:-:S04]  /*8ba90*/  LOP3.LUT R51, R51, R50, RZ, 0x3c, !PT ;  /* 0x0000003233337212 */ /* 0x000fc800078e3cff */
[----:B------:R-:W-:-:S04]  /*8baa0*/  LOP3.LUT R50, R51, R50, RZ, 0x3c, !PT ;  /* 0x0000003233327212 */ /* 0x000fc800078e3cff */
[----:B------:R-:W-:-:S05]  /*8bab0*/  LOP3.LUT R51, R51, R50, RZ, 0x3c, !PT ;  /* 0x0000003233337212 */ /* 0x000fca00078e3cff */
        /* <DEDUP_REMOVED lines=20> */
[----:B--2---:R-:W-:-:S03]  /*8bc00*/  IMAD.MOV.U32 R54, RZ, RZ, R78 ;  /* 0x000000ffff367224 */ /* 0x004fc600078e004e */
[----:B------:R-:W2:Y:S01]  /*8bc10*/  LDL.LU R78, [R1+0x3340] ;  /* 0x00334000014e7983 */ /* 0x000ea20000300800 */
[----:B----4-:R-:W-:-:S03]  /*8bc20*/  IMAD.MOV.U32 R15, RZ, RZ, R79 ;  /* 0x000000ffff0f7224 */ /* 0x010fc600078e004f */
[----:B------:R-:W4:Y:S01]  /*8bc30*/  LDL.LU R79, [R1+0x20ec] ;  /* 0x0020ec00014f7983 */ /* 0x000f220000300800 */
[----:B---3--:R-:W-:-:S03]  /*8bc40*/  IMAD.MOV.U32 R14, RZ, RZ, R0 ;  /* 0x000000ffff0e7224 */ /* 0x008fc600078e0000 */
[----:B------:R-:W3:Y:S04]  /*8bc50*/  LDL.LU R0, [R1+0x3344] ;  /* 0x0033440001007983 */ /* 0x000ee80000300800 */
        /* <DEDUP_REMOVED lines=15> */
[----:B------:R-:W3:Y:S04]  /*8bd50*/  LDL.LU R18, [R1+0x20f8] ;  /* 0x0020f80001127983 */ /* 0x000ee80000300800 */
[----:B------:R-:W3:Y:S01]  /*8bd60*/  LDL.LU R19, [R1+0x3350] ;  /* 0x0033500001137983 */ /* 0x000ee20000300800 */
[----:B------:R-:W-:-:S02]  /*8bd70*/  IMAD.MOV.U32 R59, RZ, RZ, R76 ;  /* 0x000000ffff3b7224 */ /* 0x000fc400078e004c */
[----:B------:R-:W-:Y:S02]  /*8bd80*/  IMAD.MOV.U32 R58, RZ, RZ, R77 ;  /* 0x000000ffff3a7224 */ /* 0x000fe400078e004d */
[----:B------:R-:W-:Y:S02]  /*8bd90*/  IMAD.MOV.U32 R77, RZ, RZ, R72 ;  /* 0x000000ffff4d7224 */ /* 0x000fe400078e0048 */
[----:B------:R-:W-:Y:S01]  /*8bda0*/  IMAD.MOV.U32 R76, RZ, RZ, R73 ;  /* 0x000000ffff4c7224 */ /* 0x000fe200078e0049 */
[----:B------:R-:W3:Y:S04]  /*8bdb0*/  LDL.LU R72, [R1+0x20fc] ;  /* 0x0020fc0001487983 */ /* 0x000ee80000300800 */
[----:B------:R-:W3:Y:S01]  /*8bdc0*/  LDL.LU R73, [R1+0x3354] ;  /* 0x0033540001497983 */ /* 0x000ee20000300800 */
[----:B------:R-:W-:Y:S01]  /*8bdd0*/  LOP3.LUT R69, R69, R68, RZ, 0x3c, !PT ;  /* 0x0000004445457212 */ /* 0x000fe200078e3cff */
[----:B------:R-:W-:-:S03]  /*8bde0*/  IMAD.MOV.U32 R56, RZ, RZ, R88 ;  /* 0x000000ffff387224 */ /* 0x000fc600078e0058 */
[C---:B------:R-:W-:Y:S02]  /*8bdf0*/  LOP3.LUT R68, R69.reuse, R68, RZ, 0x3c, !PT ;  /* 0x0000004445447212 */ /* 0x040fe400078e3cff */
[----:B------:R-:W-:Y:S02]  /*8be00*/  STL.64 [R1+0x288], R56 ;  /* 0x0002883801007387 */ /* 0x000fe40000100a00 */
[----:B------:R-:W-:Y:S02]  /*8be10*/  LOP3.LUT R69, R69, R68, RZ, 0x3c, !PT ;  /* 0x0000004445457212 */ /* 0x000fe400078e3cff */
        /* <DEDUP_REMOVED lines=11> */
[----:B------:R-:W-:-:S02]  /*8bed0*/  IMAD.MOV.U32 R8, RZ, RZ, R82 ;  /* 0x000000ffff087224 */ /* 0x000fc400078e0052 */
[----:B------:R-:W-:Y:S01]  /*8bee0*/  IMAD.MOV.U32 R91, RZ, RZ, R83 ;  /* 0x000000ffff5b7224 */ /* 0x000fe200078e0053 */
[----:B------:R-:W3:Y:S01]  /*8bef0*/  LDL.LU R82, [R1+0x3358] ;  /* 0x0033580001527983 */ /* 0x000ee20000300800 */
[----:B------:R-:W-:-:S03]  /*8bf00*/  IMAD.MOV.U32 R90, RZ, RZ, R80 ;  /* 0x000000ffff5a7224 */ /* 0x000fc600078e0050 */
[----:B------:R-:W3:Y:S04]  /*8bf10*/  LDL.LU R83, [R1+0x2104] ;  /* 0x0021040001537983 */ /* 0x000ee80000300800 */
[----:B------:R-:W3:Y:S01]  /*8bf20*/  LDL.LU R80, [R1+0x335c] ;  /* 0x00335c0001507983 */ /* 0x000ee20000300800 */
[----:B------:R-:W-:Y:S02]  /*8bf30*/  IMAD.MOV.U32 R9, RZ, RZ, R89 ;  /* 0x000000ffff097224 */ /* 0x000fe400078e0059 */
[----:B------:R-:W-:Y:S02]  /*8bf40*/  IMAD.MOV.U32 R89, RZ, RZ, R81 ;  /* 0x000000ffff597224 */ /* 0x000fe400078e0051 */
[----:B--2---:R-:W-:Y:S02]  /*8bf50*/  IMAD.MOV.U32 R88, RZ, RZ, R78 ;  /* 0x000000ffff587224 */ /* 0x004fe400078e004e */
[----:B------:R-:W2:Y:S01]  /*8bf60*/  LDL.LU R78, [R1+0x2108] ;  /* 0x00210800014e7983 */ /* 0x000ea20000300800 */
[----:B----4-:R-:W-:-:S03]  /*8bf70*/  IMAD.MOV.U32 R61, RZ, RZ, R79 ;  /* 0x000000ffff3d7224 */ /* 0x010fc600078e004f */
[----:B------:R-:W2:Y:S04]  /*8bf80*/  LDL.LU R79, [R1+0x3360] ;  /* 0x00336000014f7983 */ /* 0x000ea80000300800 */
        /* <DEDUP_REMOVED lines=14> */
[----:B------:R-:W-:-:S02]  /*8c070*/  LOP3.LUT R63, R63, R62, RZ, 0x3c, !PT ;  /* 0x0000003e3f3f7212 */ /* 0x000fc400078e3cff */
[----:B------:R-:W-:Y:S02]  /*8c080*/  LOP3.LUT R41, R41, R40, RZ, 0x3c, !PT ;  /* 0x0000002829297212 */ /* 0x000fe400078e3cff */
[----:B------:R-:W-:Y:S02]  /*8c090*/  LOP3.LUT R19, R19, R18, RZ, 0x3c, !PT ;  /* 0x0000001213137212 */ /* 0x000fe400078e3cff */
[----:B------:R-:W-:Y:S02]  /*8c0a0*/  LOP3.LUT R62, R63, R62, RZ, 0x3c, !PT ;  /* 0x0000003e3f3e7212 */ /* 0x000fe400078e3cff */
[----:B------:R-:W-:Y:S02]  /*8c0b0*/  LOP3.LUT R40, R41, R40, RZ, 0x3c, !PT ;  /* 0x0000002829287212 */ /* 0x000fe400078e3cff */
[----:B------:R-:W-:Y:S02]  /*8c0c0*/  LOP3.LUT R18, R19, R18, RZ, 0x3c, !PT ;  /* 0x0000001213127212 */ /* 0x000fe400078e3cff */
[----:B------:R-:W-:Y:S01]  /*8c0d0*/  LOP3.LUT R63, R63, R62, RZ, 0x3c, !PT ;  /* 0x0000003e3f3f7212 */ /* 0x000fe200078e3cff */
[----:B------:R-:W-:-:S02]  /*8c0e0*/  IMAD.MOV.U32 R27, RZ, RZ, R72 ;  /* 0x000000ffff1b7224 */ /* 0x000fc400078e0048 */
[----:B------:R-:W-:Y:S01]  /*8c0f0*/  IMAD.MOV.U32 R26, RZ, RZ, R73 ;  /* 0x000000ffff1a7224 */ /* 0x000fe200078e0049 */
        /* <DEDUP_REMOVED lines=8> */
[----:B------:R-:W-:-:S02]  /*8c180*/  LOP3.LUT R41, R41, R40, RZ, 0x3c, !PT ;  /* 0x0000002829297212 */ /* 0x000fc400078e3cff */
[----:B------:R-:W-:Y:S01]  /*8c190*/  LOP3.LUT R19, R19, R18, RZ, 0x3c, !PT ;  /* 0x0000001213137212 */ /* 0x000fe200078e3cff */
        /* <DEDUP_REMOVED lines=12> */
[----:B------:R-:W-:Y:S02]  /*8c260*/  IMAD.MOV.U32 R66, RZ, RZ, R80 ;  /* 0x000000ffff427224 */ /* 0x000fe400078e0050 */
[----:B------:R-:W2:Y:S01]  /*8c270*/  LDL.LU R80, [R1+0x2120] ;  /* 0x0021200001507983 */ /* 0x000ea20000300800 */
[----:B------:R-:W-:Y:S02]  /*8c280*/  IMAD.MOV.U32 R32, RZ, RZ, R82 ;  /* 0x000000ffff207224 */ /* 0x000fe400078e0052 */
[----:B----4-:R-:W-:Y:S02]  /*8c290*/  IMAD.MOV.U32 R83, RZ, RZ, R81 ;  /* 0x000000ffff537224 */ /* 0x010fe400078e0051 */
[----:B------:R-:W4:Y:S04]  /*8c2a0*/  LDL.LU R81, [R1+0x3378] ;  /* 0x0033780001517983 */ /* 0x000f280000300800 */
[----:B------:R-:W4:Y:S04]  /*8c2b0*/  LDL.LU R20, [R1+0x2124] ;  /* 0x0021240001147983 */ /* 0x000f280000300800 */
[----:B------:R-:W4:Y:S04]  /*8c2c0*/  LDL.LU R21, [R1+0x337c] ;  /* 0x00337c0001157983 */ /* 0x000f280000300800 */
[----:B-1----:R-:W4:Y:S04]  /*8c2d0*/  LDL.LU R10, [R1+0x2128] ;  /* 0x00212800010a7983 */ /* 0x002f280000300800 */
[----:B------:R-:W4:Y:S04]  /*8c2e0*/  LDL.LU R11, [R1+0x3380] ;  /* 0x00338000010b7983 */ /* 0x000f280000300800 */
[----:B------:R-:W4:Y:S01]  /*8c2f0*/  LDL.LU R5, [R1+0x212c] ;  /* 0x00212c0001057983 */ /* 0x000f220000300800 */
[----:B---3--:R-:W-:-:S03]  /*8c300*/  IMAD.MOV.U32 R82, RZ, RZ, R0 ;  /* 0x000000ffff527224 */ /* 0x008fc600078e0000 */
[----:B------:R-:W3:Y:S01]  /*8c310*/  LDL.LU R0, [R1+0x3384] ;  /* 0x0033840001007983 */ /* 0x000ee20000300800 */
[----:B--2---:R-:W-:-:S04]  /*8c320*/  LOP3.LUT R79, R79, R78, RZ, 0x3c, !PT ;  /* 0x0000004e4f4f7212 */ /* 0x004fc800078e3cff */
[C---:B------:R-:W-:Y:S01]  /*8c330*/  LOP3.LUT R78, R79.reuse, R78, RZ, 0x3c, !PT ;  /* 0x0000004e4f4e7212 */ /* 0x040fe200078e3cff */
[----:B------:R-:W-:Y:S04]  /*8c340*/  STL.64 [R1+0x258], R32 ;  /* 0x0002582001007387 */ /* 0x000fe80000100a00 */
[----:B------:R1:W-:Y:S01]  /*8c350*/  STL.64 [R1+0x4878], R32 ;  /* 0x0048782001007387 */ /* 0x0003e20000100a00 */
[----:B------:R-:W-:-:S03]  /*8c360*/  LOP3.LUT R79, R79, R78, RZ, 0x3c, !PT ;  /* 0x0000004e4f4f7212 */ /* 0x000fc600078e3cff */
        /* <DEDUP_REMOVED lines=10> */
[----:B------:R-:W-:Y:S01]  /*8c410*/  IMAD.MOV.U32 R42, RZ, RZ, R65 ;  /* 0x000000ffff2a7224 */ /* 0x000fe200078e0041 */
[----:B------:R-:W2:Y:S04]  /*8c420*/  LDL.LU R64, [R1+0x2130] ;  /* 0x0021300001407983 */ /* 0x000ea80000300800 */
[----:B------:R-:W2:Y:S04]  /*8c430*/  LDL.LU R65, [R1+0x3388] ;  /* 0x0033880001417983 */ /* 0x000ea80000300800 */
[----:B------:R-:W2:Y:S04]  /*8c440*/  LDL.LU R44, [R1+0x2134] ;  /* 0x00213400012c7983 */ /* 0x000ea80000300800 */
[----:B------:R-:W2:Y:S04]  /*8c450*/  LDL.LU R45, [R1+0x338c] ;  /* 0x00338c00012d7983 */ /* 0x000ea80000300800 */
[----:B0-----:R-:W2:Y:S04]  /*8c460*/  LDL.LU R92, [R1+0x2138] ;  /* 0x00213800015c7983 */ /* 0x001ea80000300800 */
[----:B------:R-:W2:Y:S04]  /*8c470*/  LDL.LU R93, [R1+0x3390] ;  /* 0x00339000015d7983 */ /* 0x000ea80000300800 */
[----:B------:R-:W2:Y:S01]  /*8c480*/  LDL.LU R22, [R1+0x213c] ;  /* 0x00213c0001167983 */ /* 0x000ea20000300800 */
[----:B------:R-:W-:-:S03]  /*8c490*/  LOP3.LUT R73, R73, R72, RZ, 0x3c, !PT ;  /* 0x0000004849497212 */ /* 0x000fc600078e3cff */
[----:B------:R-:W2:Y:S01]  /*8c4a0*/  LDL.LU R23, [R1+0x3394] ;  /* 0x0033940001177983 */ /* 0x000ea20000300800 */
[----:B------:R-:W-:Y:S02]  /*8c4b0*/  LOP3.LUT R85, R85, R84, RZ, 0x3c, !PT ;  /* 0x0000005455557212 */ /* 0x000fe400078e3cff */
[----:B------:R-:W-:Y:S02]  /*8c4c0*/  LOP3.LUT R87, R87, R86, RZ, 0x3c, !PT ;  /* 0x0000005657577212 */ /* 0x000fe400078e3cff */
[----:B------:R-:W-:Y:S02]  /*8c4d0*/  LOP3.LUT R72, R73, R72, RZ, 0x3c, !PT ;  /* 0x0000004849487212 */ /* 0x000fe400078e3cff */
[----:B------:R-:W-:Y:S02]  /*8c4e0*/  LOP3.LUT R84, R85, R84, RZ, 0x3c, !PT ;  /* 0x0000005455547212 */ /* 0x000fe400078e3cff */
[----:B------:R-:W-:Y:S02]  /*8c4f0*/  LOP3.LUT R86, R87, R86, RZ, 0x3c, !PT ;  /* 0x0000005657567212 */ /* 0x000fe400078e3cff */
[----:B------:R-:W-:-:S02]  /*8c500*/  LOP3.LUT R73, R73, R72, RZ, 0x3c, !PT ;  /* 0x0000004849497212 */ /* 0x000fc400078e3cff */
[----:B------:R-:W-:Y:S02]  /*8c510*/  LOP3.LUT R85, R85, R84, RZ, 0x3c, !PT ;  /* 0x0000005455557212 */ /* 0x000fe400078e3cff */
        /* <DEDUP_REMOVED lines=12> */
[----:B------:R-:W2:Y:S01]  /*8c5e0*/  LDL.LU R4, [R1+0x2140] ;  /* 0x0021400001047983 */ /* 0x000ea20000300800 */
[----:B----4-:R-:W-:-:S03]  /*8c5f0*/  IMAD.MOV.U32 R3, RZ, RZ, R5 ;  /* 0x000000ffff037224 */ /* 0x010fc600078e0005 */
[----:B------:R-:W4:Y:S04]  /*8c600*/  LDL.LU R5, [R1+0x3398] ;  /* 0x0033980001057983 */ /* 0x000f280000300800 */
[----:B------:R-:W4:Y:S04]  /*8c610*/  LDL.LU R34, [R1+0x2144] ;  /* 0x0021440001227983 */ /* 0x000f280000300800 */
[----:B------:R-:W4:Y:S04]  /*8c620*/  LDL.LU R35, [R1+0x339c] ;  /* 0x00339c0001237983 */ /* 0x000f280000300800 */
[----:B------:R-:W4:Y:S04]  /*8c630*/  LDL.LU R46, [R1+0x2148] ;  /* 0x00214800012e7983 */ /* 0x000f280000300800 */
[----:B------:R-:W4:Y:S04]  /*8c640*/  LDL.LU R47, [R1+0x33a0] ;  /* 0x0033a000012f7983 */ /* 0x000f280000300800 */
        /* <DEDUP_REMOVED lines=23> */
[----:B--2---:R-:W-:Y:S01]  /*8c7c0*/  MOV R29, R22 ;  /* 0x00000016001d7202 */ /* 0x004fe20000000f00 */
[----:B------:R-:W-:-:S02]  /*8c7d0*/  IMAD.MOV.U32 R28, RZ, RZ, R23 ;  /* 0x000000ffff1c7224 */ /* 0x000fc400078e0017 */
[----:B------:R-:W2:Y:S04]  /*8c7e0*/  LDL.LU R22, [R1+0x2150] ;  /* 0x0021500001167983 */ /* 0x000ea80000300800 */
[----:B------:R-:W2:Y:S04]  /*8c7f0*/  LDL.LU R23, [R1+0x33a8] ;  /* 0x0033a80001177983 */ /* 0x000ea80000300800 */
[----:B------:R-:W2:Y:S04]  /*8c800*/  LDL.LU R24, [R1+0x2154] ;  /* 0x0021540001187983 */ /* 0x000ea80000300800 */
[----:B------:R-:W2:Y:S04]  /*8c810*/  LDL.LU R25, [R1+0x33ac] ;  /* 0x0033ac0001197983 */ /* 0x000ea80000300800 */
[----:B------:R-:W2:Y:S04]  /*8c820*/  LDL.LU R12, [R1+0x2158] ;  /* 0x00215800010c7983 */ /* 0x000ea80000300800 */
[----:B------:R-:W2:Y:S01]  /*8c830*/  LDL.LU R13, [R1+0x33b0] ;  /* 0x0033b000010d7983 */ /* 0x000ea20000300800 */
[----:B------:R-:W-:-:S03]  /*8c840*/  LOP3.LUT R65, R65, R64, RZ, 0x3c, !PT ;  /* 0x0000004041417212 */ /* 0x000fc600078e3cff */
[----:B------:R-:W2:Y:S04]  /*8c850*/  LDL.LU R6, [R1+0x215c] ;  /* 0x00215c0001067983 */ /* 0x000ea80000300800 */
[----:B------:R-:W2:Y:S01]  /*8c860*/  LDL.LU R7, [R1+0x33b4] ;  /* 0x0033b40001077983 */ /* 0x000ea20000300800 */
[----:B------:R-:W-:Y:S02]  /*8c870*/  LOP3.LUT R45, R45, R44, RZ, 0x3c, !PT ;  /* 0x0000002c2d2d7212 */ /* 0x000fe400078e3cff */
[----:B------:R-:W-:Y:S02]  /*8c880*/  LOP3.LUT R64, R65, R64, RZ, 0x3c, !PT ;  /* 0x0000004041407212 */ /* 0x000fe400078e3cff */
[----:B------:R-:W-:Y:S02]  /*8c890*/  LOP3.LUT R93, R93, R92, RZ, 0x3c, !PT ;  /* 0x0000005c5d5d7212 */ /* 0x000fe400078e3cff */
[----:B------:R-:W-:-:S02]  /*8c8a0*/  LOP3.LUT R44, R45, R44, RZ, 0x3c, !PT ;  /* 0x0000002c2d2c7212 */ /* 0x000fc400078e3cff */
[----:B------:R-:W-:Y:S02]  /*8c8b0*/  LOP3.LUT R65, R65, R64, RZ, 0x3c, !PT ;  /* 0x0000004041417212 */ /* 0x000fe400078e3cff */
        /* <DEDUP_REMOVED lines=44> */
[----:B--2---:R-:W-:Y:S01]  /*8cb80*/  LOP3.LUT R23, R23, R22, RZ, 0x3c, !PT ;  /* 0x0000001617177212 */ /* 0x004fe200078e3cff */
        /* <DEDUP_REMOVED lines=124> */
[----:B-1----:R-:W2:Y:S04]  /*8d350*/  LDL.LU R32, [R1+0xddc] ;  /* 0x000ddc0001207983 */ /* 0x002ea80000300800 */
[----:B------:R-:W2:Y:S04]  /*8d360*/  LDL.LU R33, [R1+0x33f4] ;  /* 0x0033f40001217983 */ /* 0x000ea80000300800 */
[----:B------:R-:W2:Y:S01]  /*8d370*/  LDL.LU R66, [R1+0x2188] ;  /* 0x0021880001427983 */ /* 0x000ea20000300800 */
[----:B------:R-:W-:-:S03]  /*8d380*/  LOP3.LUT R9, R9, R8, RZ, 0x3c, !PT ;  /* 0x0000000809097212 */ /* 0x000fc600078e3cff */
[----:B------:R-:W2:Y:S04]  /*8d390*/  LDL.LU R67, [R1+0x33f8] ;  /* 0x0033f80001437983 */ /* 0x000ea80000300800 */
[----:B------:R-:W2:Y:S01]  /*8d3a0*/  LDL.LU R78, [R1+0x218c] ;  /* 0x00218c00014e7983 */ /* 0x000ea20000300800 */
[----:B------:R-:W-:Y:S02]  /*8d3b0*/  LOP3.LUT R54, R55, R54, RZ, 0x3c, !PT ;  /* 0x0000003637367212 */ /* 0x000fe400078e3cff */
[----:B------:R-:W-:Y:S01]  /*8d3c0*/  LOP3.LUT R91, R91, R90, RZ, 0x3c, !PT ;  /* 0x0000005a5b5b7212 */ /* 0x000fe200078e3cff */
[----:B------:R-:W2:Y:S01]  /*8d3d0*/  LDL.LU R79, [R1+0x33fc] ;  /* 0x0033fc00014f7983 */ /* 0x000ea20000300800 */
        /* <DEDUP_REMOVED lines=19> */
[----:B0-----:R-:W4:Y:S04]  /*8d510*/  LDL.LU R72, [R1+0xdbc] ;  /* 0x000dbc0001487983 */ /* 0x001f280000300800 */
        /* <DEDUP_REMOVED lines=22> */
[----:B------:R-:W-:Y:S04]  /*8d680*/  STL.64 [R1+0x190], R26 ;  /* 0x0001901a01007387 */ /* 0x000fe80000100a00 */
[----:B------:R0:W-:Y:S01]  /*8d690*/  STL.64 [R1+0x4b18], R26 ;  /* 0x004b181a01007387 */ /* 0x0001e20000100a00 */
[----:B--2---:R-:W-:Y:S01]  /*8d6a0*/  LOP3.LUT R89, R89, R88, RZ, 0x3c, !PT ;  /* 0x0000005859597212 */ /* 0x004fe200078e3cff */
[----:B------:R-:W-:-:S02]  /*8d6b0*/  IMAD.MOV.U32 R83, RZ, RZ, R78 ;  /* 0x000000ffff537224 */ /* 0x000fc400078e004e */
[----:B------:R-:W2:Y:S01]  /*8d6c0*/  LDL.LU R78, [R1+0xd98] ;  /* 0x000d9800014e7983 */ /* 0x000ea20000300800 */
[----:B------:R-:W-:-:S03]  /*8d6d0*/  IMAD.MOV.U32 R82, RZ, RZ, R79 ;  /* 0x000000ffff527224 */ /* 0x000fc600078e004f */
        /* <DEDUP_REMOVED lines=46> */
[----:B------:R-:W-:Y:S04]  /*8d9c0*/  STL [R1+0x4b80], R72 ;  /* 0x004b804801007387 */ /* 0x000fe80000100800 */
[----:B------:R-:W-:Y:S04]  /*8d9d0*/  STL [R1+0x4b70], R73 ;  /* 0x004b704901007387 */ /* 0x000fe80000100800 */
[----:B------:R-:W-:Y:S04]  /*8d9e0*/  STL.64 [R1+0x1a8], R84 ;  /* 0x0001a85401007387 */ /* 0x000fe80000100a00 */
[----:B------:R0:W-:Y:S04]  /*8d9f0*/  STL.64 [R1+0x4b78], R84 ;  /* 0x004b785401007387 */ /* 0x0001e80000100a00 */
[----:B------:R-:W-:Y:S04]  /*8da00*/  STL.64 [R1+0x1b0], R42 ;  /* 0x0001b02a01007387 */ /* 0x000fe80000100a00 */
[----:B------:R0:W-:Y:S01]  /*8da10*/  STL.64 [R1+0x4b88], R42 ;  /* 0x004b882a01007387 */ /* 0x0001e20000100a00 */
[----:B--2---:R-:W-:Y:S01]  /*8da20*/  LOP3.LUT R79, R79, R78, RZ, 0x3c, !PT ;  /* 0x0000004e4f4f7212 */ /* 0x004fe200078e3cff */
[----:B------:R-:W-:-:S02]  /*8da30*/  IMAD.MOV.U32 R3, RZ, RZ, R10 ;  /* 0x000000ffff037224 */ /* 0x000fc400078e000a */
[----:B------:R-:W-:Y:S01]  /*8da40*/  IMAD.MOV.U32 R2, RZ, RZ, R11 ;  /* 0x000000ffff027224 */ /* 0x000fe200078e000b */
[----:B------:R-:W2:Y:S04]  /*8da50*/  LDL.LU R10, [R1+0xd60] ;  /* 0x000d6000010a7983 */ /* 0x000ea80000300800 */
[----:B------:R-:W2:Y:S04]  /*8da60*/  LDL.LU R11, [R1+0xd68] ;  /* 0x000d6800010b7983 */ /* 0x000ea80000300800 */
[----:B------:R-:W2:Y:S04]  /*8da70*/  LDL.LU R4, [R1+0xd64] ;  /* 0x000d640001047983 */ /* 0x000ea80000300800 */
[----:B------:R-:W2:Y:S04]  /*8da80*/  LDL.LU R5, [R1+0x3424] ;  /* 0x0034240001057983 */ /* 0x000ea80000300800 */
[----:B------:R-:W2:Y:S01]  /*8da90*/  LDL.LU R34, [R1+0x21a8] ;  /* 0x0021a80001227983 */ /* 0x000ea20000300800 */
[----:B------:R-:W-:-:S03]  /*8daa0*/  LOP3.LUT R81, R81, R80, RZ, 0x3c, !PT ;  /* 0x0000005051517212 */ /* 0x000fc600078e3cff */
[----:B------:R-:W2:Y:S01]  /*8dab0*/  LDL.LU R35, [R1+0x3428] ;  /* 0x0034280001237983 */ /* 0x000ea20000300800 */
[----:B------:R-:W-:-:S03]  /*8dac0*/  LOP3.LUT R78, R79, R78, RZ, 0x3c, !PT ;  /* 0x0000004e4f4e7212 */ /* 0x000fc600078e3cff */
[----:B------:R-:W2:Y:S01]  /*8dad0*/  LDL.LU R46, [R1+0x21ac] ;  /* 0x0021ac00012e7983 */ /* 0x000ea20000300800 */
[----:B------:R-:W-:-:S03]  /*8dae0*/  LOP3.LUT R21, R21, R20, RZ, 0x3c, !PT ;  /* 0x0000001415157212 */ /* 0x000fc600078e3cff */
[----:B------:R-:W2:Y:S01]  /*8daf0*/  LDL.LU R47, [R1+0x342c] ;  /* 0x00342c00012f7983 */ /* 0x000ea20000300800 */
[----:B------:R-:W-:Y:S02]  /*8db00*/  LOP3.LUT R80, R81, R80, RZ, 0x3c, !PT ;  /* 0x0000005051507212 */ /* 0x000fe400078e3cff */
[----:B------:R-:W-:Y:S02]  /*8db10*/  LOP3.LUT R79, R79, R78, RZ, 0x3c, !PT ;  /* 0x0000004e4f4f7212 */ /* 0x000fe400078e3cff */
[----:B------:R-:W-:Y:S02]  /*8db20*/  LOP3.LUT R20, R21, R20, RZ, 0x3c, !PT ;  /* 0x0000001415147212 */ /* 0x000fe400078e3cff */
[----:B------:R-:W-:Y:S02]  /*8db30*/  LOP3.LUT R81, R81, R80, RZ, 0x3c, !PT ;  /* 0x0000005051517212 */ /* 0x000fe400078e3cff */
[----:B------:R-:W-:Y:S01]  /*8db40*/  LOP3.LUT R21, R21, R20, RZ, 0x3c, !PT ;  /* 0x0000001415157212 */ /* 0x000fe200078e3cff */
[----:B------:R-:W-:Y:S04]  /*8db50*/  STL.64 [R1+0xda0], R78 ;  /* 0x000da04e01007387 */ /* 0x000fe80000100a00 */
[----:B------:R-:W-:Y:S04]  /*8db60*/  STL [R1+0x4ba0], R78 ;  /* 0x004ba04e01007387 */ /* 0x000fe80000100800 */
[----:B------:R-:W-:Y:S04]  /*8db70*/  STL [R1+0x4b90], R79 ;  /* 0x004b904f01007387 */ /* 0x000fe80000100800 */
[----:B------:R-:W-:Y:S04]  /*8db80*/  STL.64 [R1+0xd98], R80 ;  /* 0x000d985001007387 */ /* 0x000fe80000100a00 */
[----:B------:R0:W-:Y:S04]  /*8db90*/  STL.64 [R1+0x4b98], R80 ;  /* 0x004b985001007387 */ /* 0x0001e80000100a00 */
[----:B------:R-:W-:Y:S04]  /*8dba0*/  STL.64 [R1+0x1b8], R20 ;  /* 0x0001b81401007387 */ /* 0x000fe80000100a00 */
[----:B------:R-:W-:Y:S04]  /*8dbb0*/  STL.64 [R1+0x4ba8], R20 ;  /* 0x004ba81401007387 */ /* 0x000fe80000100a00 */
[----:B------:R-:W-:Y:S04]  /*8dbc0*/  STL.64 [R1+0x1c0], R2 ;  /* 0x0001c00201007387 */ /* 0x000fe80000100a00 */
[----:B------:R-:W-:Y:S04]  /*8dbd0*/  STL [R1+0x4bc0], R2 ;  /* 0x004bc00201007387 */ /* 0x000fe80000100800 */
[----:B------:R-:W-:Y:S04]  /*8dbe0*/  STL [R1+0x4bb0], R3 ;  /* 0x004bb00301007387 */ /* 0x000fe80000100800 */
        /* <DEDUP_REMOVED lines=28> */
[----:B--2---:R-:W-:-:S02]  /*8ddb0*/  LOP3.LUT R11, R11, R10, RZ, 0x3c, !PT ;  /* 0x0000000a0b0b7212 */ /* 0x004fc400078e3cff */
[----:B------:R-:W-:Y:S01]  /*8ddc0*/  LOP3.LUT R5, R5, R4, RZ, 0x3c, !PT ;  /* 0x0000000405057212 */ /* 0x000fe200078e3cff */
[----:B------:R-:W-:Y:S02]  /*8ddd0*/  IMAD.MOV.U32 R75, RZ, RZ, R46 ;  /* 0x000000ffff4b7224 */ /* 0x000fe400078e002e */
        /* <DEDUP_REMOVED lines=17> */
[----:B------:R0:W-:Y:S04]  /*8def0*/  STL.64 [R1+0x4be8], R10 ;  /* 0x004be80a01007387 */ /* 0x0001e80000100a00 */
[----:B------:R-:W-:Y:S04]  /*8df00*/  STL.64 [R1+0xd60], R4 ;  /* 0x000d600401007387 */ /* 0x000fe80000100a00 */
[----:B------:R0:W-:Y:S04]  /*8df10*/  STL [R1+0x4c00], R4 ;  /* 0x004c000401007387 */ /* 0x0001e80000100800 */
[----:B------:R-:W-:Y:S04]  /*8df20*/  STL [R1+0x4bf0], R5 ;  /* 0x004bf00501007387 */ /* 0x000fe80000100800 */
[----:B------:R-:W-:Y:S04]  /*8df30*/  STL.64 [R1+0x1d8], R34 ;  /* 0x0001d82201007387 */ /* 0x000fe80000100a00 */
[----:B------:R-:W-:Y:S04]  /*8df40*/  STL.64 [R1+0x4bf8], R34 ;  /* 0x004bf82201007387 */ /* 0x000fe80000100a00 */
        /* <DEDUP_REMOVED lines=22> */
[----:B------:R0:W-:Y:S04]  /*8e0b0*/  STL [R1+0x4c20], R92 ;  /* 0x004c205c01007387 */ /* 0x0001e80000100800 */
[----:B------:R-:W-:Y:S04]  /*8e0c0*/  STL [R1+0x4c10], R93 ;  /* 0x004c105d01007387 */ /* 0x000fe80000100800 */
[----:B------:R-:W-:Y:S04]  /*8e0d0*/  STL.64 [R1+0xd48], R22 ;  /* 0x000d481601007387 */ /* 0x000fe80000100a00 */
[----:B------:R0:W-:Y:S04]  /*8e0e0*/  STL.64 [R1+0x4c18], R22 ;  /* 0x004c181601007387 */ /* 0x0001e80000100a00 */
[----:B------:R-:W-:Y:S04]  /*8e0f0*/  STL.64 [R1+0x1e8], R24 ;  /* 0x0001e81801007387 */ /* 0x000fe80000100a00 */
[----:B------:R0:W-:Y:S04]  /*8e100*/  STL.64 [R1+0x4c28], R24 ;  /* 0x004c281801007387 */ /* 0x0001e80000100a00 */
[----:B------:R-:W-:Y:S04]  /*8e110*/  STL.64 [R1+0x1f0], R48 ;  /* 0x0001f03001007387 */ /* 0x000fe80000100a00 */
[----:B------:R-:W-:Y:S04]  /*8e120*/  STL [R1+0x4c40], R48 ;  /* 0x004c403001007387 */ /* 0x000fe80000100800 */
[----:B------:R-:W-:Y:S01]  /*8e130*/  STL [R1+0x4c30], R49 ;  /* 0x004c303101007387 */ /* 0x000fe20000100800 */
        /* <DEDUP_REMOVED lines=8> */
[----:B------:R-:W2:Y:S01]  /*8e1c0*/  LDL.LU R56, [R1+0x3fc] ;  /* 0x0003fc0001387983 */ /* 0x000ea20000300800 */
[----:B------:R-:W-:-:S02]  /*8e1d0*/  LOP3.LUT R46, R47, R46, RZ, 0x3c, !PT ;  /* 0x0000002e2f2e7212 */ /* 0x000fc400078e3cff */
[----:B------:R-:W-:Y:S01]  /*8e1e0*/  LOP3.LUT R51, R51, R50, RZ, 0x3c, !PT ;  /* 0x0000003233337212 */ /* 0x000fe200078e3cff */
[----:B------:R-:W2:Y:S04]  /*8e1f0*/  LDL.LU R57, [R1+0x3458] ;  /* 0x0034580001397983 */ /* 0x000ea80000300800 */
[----:B------:R-:W2:Y:S01]  /*8e200*/  LDL.LU R58, [R1+0x400] ;  /* 0x00040000013a7983 */ /* 0x000ea20000300800 */
[----:B------:R-:W-:-:S03]  /*8e210*/  LOP3.LUT R70, R71, R70, RZ, 0x3c, !PT ;  /* 0x0000004647467212 */ /* 0x000fc600078e3cff */
[----:B------:R-:W2:Y:S01]  /*8e220*/  LDL.LU R59, [R1+0x345c] ;  /* 0x00345c00013b7983 */ /* 0x000ea20000300800 */
        /* <DEDUP_REMOVED lines=12> */
[----:B------:R0:W-:Y:S04]  /*8e2f0*/  STL.64 [R1+0x4c58], R38 ;  /* 0x004c582601007387 */ /* 0x0001e80000100a00 */
[----:B------:R-:W2:Y:S01]  /*8e300*/  LDL.LU R52, [R1+0xcc8] ;  /* 0x000cc80001347983 */ /* 0x000ea20000300800 */
[----:B----4-:R-:W-:-:S03]  /*8e310*/  IMAD.MOV.U32 R15, RZ, RZ, R53 ;  /* 0x000000ffff0f7224 */ /* 0x010fc600078e0035 */
[----:B------:R-:W4:Y:S04]  /*8e320*/  LDL.LU R53, [R1+0xcd0] ;  /* 0x000cd00001357983 */ /* 0x000f280000300800 */
[----:B-1----:R-:W4:Y:S04]  /*8e330*/  LDL.LU R54, [R1+0xccc] ;  /* 0x000ccc0001367983 */ /* 0x002f280000300800 */
        /* <DEDUP_REMOVED lines=24> */
[----:B--2---:R-:W-:-:S02]  /*8e4c0*/  LOP3.LUT R31, R31, R30, RZ, 0x3c, !PT ;  /* 0x0000001e1f1f7212 */ /* 0x004fc400078e3cff */
[----:B------:R-:W-:Y:S01]  /*8e4d0*/  LOP3.LUT R37, R37, R36, RZ, 0x3c, !PT ;  /* 0x0000002425257212 */ /* 0x000fe200078e3cff */
[----:B------:R-:W-:Y:S02]  /*8e4e0*/  IMAD.MOV.U32 R77, RZ, RZ, R58 ;  /* 0x000000ffff4d7224 */ /* 0x000fe400078e003a */
[----:B------:R-:W-:Y:S01]  /*8e4f0*/  IMAD.MOV.U32 R76, RZ, RZ, R59 ;  /* 0x000000ffff4c7224 */ /* 0x000fe200078e003b */
[----:B------:R-:W2:Y:S04]  /*8e500*/  LDL.LU R58, [R1+0xca8] ;  /* 0x000ca800013a7983 */ /* 0x000ea80000300800 */
[----:B------:R-:W2:Y:S04]  /*8e510*/  LDL.LU R59, [R1+0xcb0] ;  /* 0x000cb000013b7983 */ /* 0x000ea80000300800 */
[----:B0-----:R-:W2:Y:S01]  /*8e520*/  LDL.LU R68, [R1+0xcac] ;  /* 0x000cac0001447983 */ /* 0x001ea20000300800 */
[----:B------:R-:W-:-:S03]  /*8e530*/  LOP3.LUT R30, R31, R30, RZ, 0x3c, !PT ;  /* 0x0000001e1f1e7212 */ /* 0x000fc600078e3cff */
[----:B------:R-:W2:Y:S01]  /*8e540*/  LDL.LU R69, [R1+0x346c] ;  /* 0x00346c0001457983 */ /* 0x000ea20000300800 */
[----:B------:R-:W-:-:S03]  /*8e550*/  LOP3.LUT R57, R57, R56, RZ, 0x3c, !PT ;  /* 0x0000003839397212 */ /* 0x000fc600078e3cff */
[----:B------:R-:W2:Y:S04]  /*8e560*/  LDL.LU R62, [R1+0x418] ;  /* 0x00041800013e7983 */ /* 0x000ea80000300800 */
[----:B------:R-:W2:Y:S01]  /*8e570*/  LDL.LU R63, [R1+0x3470] ;  /* 0x00347000013f7983 */ /* 0x000ea20000300800 */
[----:B------:R-:W-:Y:S02]  /*8e580*/  LOP3.LUT R36, R37, R36, RZ, 0x3c, !PT ;  /* 0x0000002425247212 */ /* 0x000fe400078e3cff */
[----:B------:R-:W-:Y:S01]  /*8e590*/  LOP3.LUT R31, R31, R30, RZ, 0x3c, !PT ;  /* 0x0000001e1f1f7212 */ /* 0x000fe200078e3cff */
[----:B------:R-:W2:Y:S01]  /*8e5a0*/  LDL.LU R26, [R1+0x420] ;  /* 0x00042000011a7983 */ /* 0x000ea20000300800 */
[----:B------:R-:W-:-:S03]  /*8e5b0*/  LOP3.LUT R56, R57, R56, RZ, 0x3c, !PT ;  /* 0x0000003839387212 */ /* 0x000fc600078e3cff */
[----:B------:R-:W2:Y:S01]  /*8e5c0*/  LDL.LU R27, [R1+0x3474] ;  /* 0x00347400011b7983 */ /* 0x000ea20000300800 */
[----:B------:R-:W-:-:S03]  /*8e5d0*/  LOP3.LUT R37, R37, R36, RZ, 0x3c, !PT ;  /* 0x0000002425257212 */ /* 0x000fc600078e3cff */
[----:B------:R-:W-:Y:S01]  /*8e5e0*/  STL.64 [R1+0xcf0], R30 ;  /* 0x000cf01e01007387 */ /* 0x000fe20000100a00 */
[----:B------:R-:W-:-:S03]  /*8e5f0*/  LOP3.LUT R57, R57, R56, RZ, 0x3c, !PT ;  /* 0x0000003839397212 */ /* 0x000fc600078e3cff */
[----:B------:R-:W-:Y:S04]  /*8e600*/  STL [R1+0x4ca0], R30 ;  /* 0x004ca01e01007387 */ /* 0x000fe80000100800 */
[----:B------:R-:W-:Y:S04]  /*8e610*/  STL [R1+0x4c90], R31 ;  /* 0x004c901f01007387 */ /* 0x000fe80000100800 */
[----:B------:R-:W-:Y:S04]  /*8e620*/  STL.64 [R1+0xce8], R36 ;  /* 0x000ce82401007387 */ /* 0x000fe80000100a00 */
[----:B------:R0:W-:Y:S04]  /*8e630*/  STL.64 [R1+0x4c98], R36 ;  /* 0x004c982401007387 */ /* 0x0001e80000100a00 */
[----:B------:R-:W-:Y:S04]  /*8e640*/  STL.64 [R1+0x3f8], R56 ;  /* 0x0003f83801007387 */ /* 0x000fe80000100a00 */
[----:B------:R0:W-:Y:S04]  /*8e650*/  STL.64 [R1+0x4ca8], R56 ;  /* 0x004ca83801007387 */ /* 0x0001e80000100a00 */
        /* <DEDUP_REMOVED lines=9> */
[----:B------:R-:W4:Y:S01]  /*8e6f0*/  LDL.LU R41, [R1+0x347c] ;  /* 0x00347c0001297983 */ /* 0x000f220000300800 */
[----:B---3--:R-:W-:-:S03]  /*8e700*/  IMAD.MOV.U32 R60, RZ, RZ, R0 ;  /* 0x000000ffff3c7224 */ /* 0x008fc600078e0000 */
[----:B------:R-:W3:Y:S04]  /*8e710*/  LDL.LU R40, [R1+0x430] ;  /* 0x0004300001287983 */ /* 0x000ee80000300800 */
[----:B------:R-:W3:Y:S01]  /*8e720*/  LDL.LU R0, [R1+0x3480] ;  /* 0x0034800001007983 */ /* 0x000ee20000300800 */
        /* <DEDUP_REMOVED lines=14> */
[----:B------:R0:W-:Y:S04]  /*8e810*/  STL.64 [R1+0x4cd0], R8 ;  /* 0x004cd00801007387 */ /* 0x0001e80000100a00 */
[----:B------:R-:W-:Y:S04]  /*8e820*/  STL.64 [R1+0x410], R60 ;  /* 0x0004103c01007387 */ /* 0x000fe80000100a00 */
[----:B------:R-:W-:Y:S04]  /*8e830*/  STL [R1+0x4ce8], R60 ;  /* 0x004ce83c01007387 */ /* 0x000fe80000100800 */
[----:B------:R-:W-:Y:S04]  /*8e840*/  STL [R1+0x4cd8], R61 ;  /* 0x004cd83d01007387 */ /* 0x000fe80000100800 */
[----:B------:R-:W3:Y:S04]  /*8e850*/  LDL.LU R18, [R1+0xc70] ;  /* 0x000c700001127983 */ /* 0x000ee80000300800 */
[----:B------:R-:W3:Y:S04]  /*8e860*/  LDL.LU R19, [R1+0xc78] ;  /* 0x000c780001137983 */ /* 0x000ee80000300800 */
[----:B------:R-:W3:Y:S04]  /*8e870*/  LDL.LU R84, [R1+0xc74] ;  /* 0x000c740001547983 */ /* 0x000ee80000300800 */
[----:B------:R-:W3:Y:S04]  /*8e880*/  LDL.LU R85, [R1+0x3484] ;  /* 0x0034840001557983 */ /* 0x000ee80000300800 */
[----:B------:R-:W3:Y:S04]  /*8e890*/  LDL.LU R42, [R1+0x438] ;  /* 0x00043800012a7983 */ /* 0x000ee80000300800 */
[----:B------:R-:W3:Y:S04]  /*8e8a0*/  LDL.LU R43, [R1+0x3488] ;  /* 0x00348800012b7983 */ /* 0x000ee80000300800 */
[----:B------:R-:W3:Y:S04]  /*8e8b0*/  LDL.LU R81, [R1+0x440] ;  /* 0x0004400001517983 */ /* 0x000ee80000300800 */
[----:B------:R-:W3:Y:S01]  /*8e8c0*/  LDL.LU R79, [R1+0x348c] ;  /* 0x00348c00014f7983 */ /* 0x000ee20000300800 */
[----:B--2---:R-:W-:-:S02]  /*8e8d0*/  LOP3.LUT R59, R59, R58, RZ, 0x3c, !PT ;  /* 0x0000003a3b3b7212 */ /* 0x004fc400078e3cff */
        /* <DEDUP_REMOVED lines=8> */
[----:B------:R-:W-:Y:S01]  /*8e960*/  STL.64 [R1+0xcb0], R58 ;  /* 0x000cb03a01007387 */ /* 0x000fe20000100a00 */
[----:B------:R-:W-:Y:S02]  /*8e970*/  LOP3.LUT R63, R63, R62, RZ, 0x3c, !PT ;  /* 0x0000003e3f3f7212 */ /* 0x000fe400078e3cff */
[C---:B------:R-:W-:Y:S01]  /*8e980*/  LOP3.LUT R26, R27.reuse, R26, RZ, 0x3c, !PT ;  /* 0x0000001a1b1a7212 */ /* 0x040fe200078e3cff */
[----:B------:R2:W-:Y:S04]  /*8e990*/  STL.64 [R1+0x4ce0], R58 ;  /* 0x004ce03a01007387 */ /* 0x0005e80000100a00 */
[----:B------:R-:W-:Y:S04]  /*8e9a0*/  STL.64 [R1+0xca8], R68 ;  /* 0x000ca84401007387 */ /* 0x000fe80000100a00 */
[----:B------:R0:W-:Y:S01]  /*8e9b0*/  STL.64 [R1+0x4cf0], R68 ;  /* 0x004cf04401007387 */ /* 0x0001e20000100a00 */
[----:B------:R-:W-:-:S03]  /*8e9c0*/  LOP3.LUT R27, R27, R26, RZ, 0x3c, !PT ;  /* 0x0000001a1b1b7212 */ /* 0x000fc600078e3cff */
[----:B------:R-:W-:Y:S04]  /*8e9d0*/  STL.64 [R1+0x418], R62 ;  /* 0x0004183e01007387 */ /* 0x000fe80000100a00 */
[----:B------:R-:W-:Y:S04]  /*8e9e0*/  STL [R1+0x4cf8], R63 ;  /* 0x004cf83f01007387 */ /* 0x000fe80000100800 */
[----:B------:R-:W-:Y:S04]  /*8e9f0*/  STL [R1+0x4d08], R62 ;  /* 0x004d083e01007387 */ /* 0x000fe80000100800 */
[----:B------:R-:W-:Y:S04]  /*8ea00*/  STL.64 [R1+0x420], R26 ;  /* 0x0004201a01007387 */ /* 0x000fe80000100a00 */
[----:B------:R0:W-:Y:S04]  /*8ea10*/  STL.64 [R1+0x4d00], R26 ;  /* 0x004d001a01007387 */ /* 0x0001e80000100a00 */
[----:B------:R-:W2:Y:S04]  /*8ea20*/  LDL.LU R78, [R1+0xc58] ;  /* 0x000c5800014e7983 */ /* 0x000ea80000300800 */
[----:B------:R-:W2:Y:S04]  /*8ea30*/  LDL.LU R73, [R1+0xc60] ;  /* 0x000c600001497983 */ /* 0x000ea80000300800 */
[----:B------:R-:W2:Y:S04]  /*8ea40*/  LDL.LU R72, [R1+0xc5c] ;  /* 0x000c5c0001487983 */ /* 0x000ea80000300800 */
[----:B------:R-:W2:Y:S04]  /*8ea50*/  LDL.LU R67, [R1+0x3490] ;  /* 0x0034900001437983 */ /* 0x000ea80000300800 */
[----:B------:R-:W2:Y:S01]  /*8ea60*/  LDL.LU R66, [R1+0x448] ;  /* 0x0004480001427983 */ /* 0x000ea20000300800 */
[----:B----4-:R-:W-:-:S02]  /*8ea70*/  IMAD.MOV.U32 R32, RZ, RZ, R41 ;  /* 0x000000ffff207224 */ /* 0x010fc400078e0029 */
[----:B---3--:R-:W-:Y:S01]  /*8ea80*/  IMAD.MOV.U32 R83, RZ, RZ, R40 ;  /* 0x000000ffff537224 */ /* 0x008fe200078e0028 */
[----:B------:R-:W3:Y:S01]  /*8ea90*/  LDL.LU R41, [R1+0x3494] ;  /* 0x0034940001297983 */ /* 0x000ee20000300800 */
[----:B------:R-:W-:-:S03]  /*8eaa0*/  IMAD.MOV.U32 R82, RZ, RZ, R0 ;  /* 0x000000ffff527224 */ /* 0x000fc600078e0000 */
[----:B------:R-:W4:Y:S04]  /*8eab0*/  LDL.LU R40, [R1+0x450] ;  /* 0x0004500001287983 */ /* 0x000f280000300800 */
[----:B------:R-:W4:Y:S01]  /*8eac0*/  LDL.LU R0, [R1+0x3498] ;  /* 0x0034980001007983 */ /* 0x000f220000300800 */
[----:B------:R-:W-:Y:S02]  /*8ead0*/  LOP3.LUT R91, R91, R90, RZ, 0x3c, !PT ;  /* 0x0000005a5b5b7212 */ /* 0x000fe400078e3cff */
[----:B------:R-:W-:Y:S02]  /*8eae0*/  LOP3.LUT R89, R89, R88, RZ, 0x3c, !PT ;  /* 0x0000005859597212 */ /* 0x000fe400078e3cff */
[----:B------:R-:W-:Y:S02]  /*8eaf0*/  LOP3.LUT R90, R91, R90, RZ, 0x3c, !PT ;  /* 0x0000005a5b5a7212 */ /* 0x000fe400078e3cff */
[----:B------:R-:W-:-:S02]  /*8eb00*/  LOP3.LUT R88, R89, R88, RZ, 0x3c, !PT ;  /* 0x0000005859587212 */ /* 0x000fc400078e3cff */
[----:B------:R-:W-:Y:S02]  /*8eb10*/  LOP3.LUT R91, R91, R90, RZ, 0x3c, !PT ;  /* 0x0000005a5b5b7212 */ /* 0x000fe400078e3cff */
[----:B------:R-:W-:-:S03]  /*8eb20*/  LOP3.LUT R89, R89, R88, RZ, 0x3c, !PT ;  /* 0x0000005859597212 */ /* 0x000fc600078e3cff */
[----:B------:R-:W-:Y:S04]  /*8eb30*/  STL.64 [R1+0xc90], R90 ;  /* 0x000c905a01007387 */ /* 0x000fe80000100a00 */
[----:B------:R-:W-:Y:S04]  /*8eb40*/  STL.64 [R1+0x4d10], R90 ;  /* 0x004d105a01007387 */ /* 0x000fe80000100a00 */
[----:B------:R-:W-:Y:S04]  /*8eb50*/  STL.64 [R1+0xc88], R88 ;  /* 0x000c885801007387 */ /* 0x000fe80000100a00 */
[----:B------:R-:W-:Y:S04]  /*8eb60*/  STL [R1+0x4d28], R88 ;  /* 0x004d285801007387 */ /* 0x000fe80000100800 */
[----:B------:R-:W-:Y:S04]  /*8eb70*/  STL [R1+0x4d18], R89 ;  /* 0x004d185901007387 */ /* 0x000fe80000100800 */
[----:B------:R-:W-:Y:S04]  /*8eb80*/  STL.64 [R1+0x428], R32 ;  /* 0x0004282001007387 */ /* 0x000fe80000100a00 */
[----:B------:R-:W-:Y:S04]  /*8eb90*/  STL.64 [R1+0x4d20], R32 ;  /* 0x004d202001007387 */ /* 0x000fe80000100a00 */
[----:B------:R-:W-:Y:S04]  /*8eba0*/  STL.64 [R1+0x430], R82 ;  /* 0x0004305201007387 */ /* 0x000fe80000100a00 */
[----:B------:R-:W-:Y:S01]  /*8ebb0*/  STL.64 [R1+0x4d30], R82 ;  /* 0x004d305201007387 */ /* 0x000fe20000100a00 */
[----:B------:R-:W-:-:S03]  /*8ebc0*/  LOP3.LUT R19, R19, R18, RZ, 0x3c, !PT ;  /* 0x0000001213137212 */ /* 0x000fc600078e3cff */
[----:B------:R-:W4:Y:S04]  /*8ebd0*/  LDL.LU R10, [R1+0xc38] ;  /* 0x000c3800010a7983 */ /* 0x000f280000300800 */
[----:B------:R-:W4:Y:S01]  /*8ebe0*/  LDL.LU R11, [R1+0xc40] ;  /* 0x000c4000010b7983 */ /* 0x000f220000300800 */
[----:B------:R-:W-:Y:S02]  /*8ebf0*/  LOP3.LUT R85, R85, R84, RZ, 0x3c, !PT ;  /* 0x0000005455557212 */ /* 0x000fe400078e3cff */
[----:B------:R-:W-:Y:S02]  /*8ec00*/  LOP3.LUT R18, R19, R18, RZ, 0x3c, !PT ;  /* 0x0000001213127212 */ /* 0x000fe400078e3cff */
[----:B------:R-:W-:Y:S01]  /*8ec10*/  LOP3.LUT R43, R43, R42, RZ, 0x3c, !PT ;  /* 0x0000002a2b2b7212 */ /* 0x000fe200078e3cff */
[----:B------:R-:W4:Y:S01]  /*8ec20*/  LDL.LU R4, [R1+0xc3c] ;  /* 0x000c3c0001047983 */ /* 0x000f220000300800 */
[----:B------:R-:W-:-:S02]  /*8ec30*/  LOP3.LUT R84, R85, R84, RZ, 0x3c, !PT ;  /* 0x0000005455547212 */ /* 0x000fc400078e3cff */
[----:B------:R-:W-:Y:S01]  /*8ec40*/  LOP3.LUT R19, R19, R18, RZ, 0x3c, !PT ;  /* 0x0000001213137212 */ /* 0x000fe200078e3cff */
[----:B------:R-:W4:Y:S01]  /*8ec50*/  LDL.LU R45, [R1+0x349c] ;  /* 0x00349c00012d7983 */ /* 0x000f220000300800 */
[----:B------:R-:W-:-:S03]  /*8ec60*/  LOP3.LUT R42, R43, R42, RZ, 0x3c, !PT ;  /* 0x0000002a2b2a7212 */ /* 0x000fc600078e3cff */
[----:B------:R-:W4:Y:S04]  /*8ec70*/  LDL.LU R44, [R1+0x458] ;  /* 0x00045800012c7983 */ /* 0x000f280000300800 */
[----:B------:R-:W4:Y:S01]  /*8ec80*/  LDL.LU R3, [R1+0x34a0] ;  /* 0x0034a00001037983 */ /* 0x000f220000300800 */
[----:B------:R-:W-:Y:S01]  /*8ec90*/  LOP3.LUT R85, R85, R84, RZ, 0x3c, !PT ;  /* 0x0000005455557212 */ /* 0x000fe200078e3cff */
[----:B------:R-:W-:Y:S02]  /*8eca0*/  IMAD.MOV.U32 R80, RZ, RZ, R79 ;  /* 0x000000ffff507224 */ /* 0x000fe400078e004f */
[----:B------:R-:W4:Y:S04]  /*8ecb0*/  LDL.LU R2, [R1+0x460] ;  /* 0x0004600001027983 */ /* 0x000f280000300800 */
[----:B------:R-:W4:Y:S01]  /*8ecc0*/  LDL.LU R79, [R1+0x34a4] ;  /* 0x0034a400014f7983 */ /* 0x000f220000300800 */
[----:B------:R-:W-:-:S03]  /*8ecd0*/  LOP3.LUT R43, R43, R42, RZ, 0x3c, !PT ;  /* 0x0000002a2b2b7212 */ /* 0x000fc600078e3cff */
        /* <DEDUP_REMOVED lines=8> */
[----:B------:R0:W-:Y:S04]  /*8ed60*/  STL [R1+0x4d68], R80 ;  /* 0x004d685001007387 */ /* 0x0001e80000100800 */
[----:B------:R-:W-:Y:S01]  /*8ed70*/  STL [R1+0x4d58], R81 ;  /* 0x004d585101007387 */ /* 0x000fe20000100800 */
[----:B--2---:R-:W-:-:S02]  /*8ed80*/  IMAD.MOV.U32 R21, RZ, RZ, R78 ;  /* 0x000000ffff157224 */ /* 0x004fc400078e004e */
[----:B------:R-:W-:Y:S01]  /*8ed90*/  IMAD.MOV.U32 R20, RZ, RZ, R73 ;  /* 0x000000ffff147224 */ /* 0x000fe200078e0049 */
[----:B------:R-:W2:Y:S01]  /*8eda0*/  LDL.LU R78, [R1+0xc18] ;  /* 0x000c1800014e7983 */ /* 0x000ea20000300800 */
[----:B------:R-:W-:-:S03]  /*8edb0*/  IMAD.MOV.U32 R87, RZ, RZ, R72 ;  /* 0x000000ffff577224 */ /* 0x000fc600078e0048 */
[----:B------:R-:W2:Y:S01]  /*8edc0*/  LDL.LU R73, [R1+0xc20] ;  /* 0x000c200001497983 */ /* 0x000ea20000300800 */
[----:B------:R-:W-:-:S03]  /*8edd0*/  IMAD.MOV.U32 R86, RZ, RZ, R67 ;  /* 0x000000ffff567224 */ /* 0x000fc600078e0043 */
[----:B------:R-:W2:Y:S01]  /*8ede0*/  LDL.LU R72, [R1+0xc1c] ;  /* 0x000c1c0001487983 */ /* 0x000ea20000300800 */
[----:B------:R-:W-:-:S03]  /*8edf0*/  IMAD.MOV.U32 R65, RZ, RZ, R66 ;  /* 0x000000ffff417224 */ /* 0x000fc600078e0042 */
[----:B------:R-:W2:Y:S04]  /*8ee00*/  LDL.LU R67, [R1+0x34a8] ;  /* 0x0034a80001437983 */ /* 0x000ea80000300800 */
[----:B------:R-:W2:Y:S01]  /*8ee10*/  LDL.LU R66, [R1+0x468] ;  /* 0x0004680001427983 */ /* 0x000ea20000300800 */
[----:B---3--:R-:W-:Y:S02]  /*8ee20*/  IMAD.MOV.U32 R64, RZ, RZ, R41 ;  /* 0x000000ffff407224 */ /* 0x008fe400078e0029 */
[----:B----4-:R-:W-:Y:S01]  /*8ee30*/  IMAD.MOV.U32 R29, RZ, RZ, R40 ;  /* 0x000000ffff1d7224 */ /* 0x010fe200078e0028 */
[----:B------:R-:W3:Y:S01]  /*8ee40*/  LDL.LU R41, [R1+0x34ac] ;  /* 0x0034ac0001297983 */ /* 0x000ee20000300800 */
[----:B------:R-:W-:-:S03]  /*8ee50*/  IMAD.MOV.U32 R28, RZ, RZ, R0 ;  /* 0x000000ffff1c7224 */ /* 0x000fc600078e0000 */
[----:B------:R-:W4:Y:S04]  /*8ee60*/  LDL.LU R40, [R1+0x470] ;  /* 0x0004700001287983 */ /* 0x000f280000300800 */
[----:B------:R-:W4:Y:S04]  /*8ee70*/  LDL.LU R0, [R1+0x34b0] ;  /* 0x0034b00001007983 */ /* 0x000f280000300800 */
        /* <DEDUP_REMOVED lines=9> */
[----:B------:R-:W1:Y:S04]  /*8ef10*/  LDL.LU R92, [R1+0xbf8] ;  /* 0x000bf800015c7983 */ /* 0x000e680000300800 */
[----:B------:R-:W4:Y:S01]  /*8ef20*/  LDL.LU R5, [R1+0xc00] ;  /* 0x000c000001057983 */ /* 0x000f220000300800 */
[----:B------:R-:W-:-:S04]  /*8ef30*/  LOP3.LUT R11, R11, R10, RZ, 0x3c, !PT ;  /* 0x0000000a0b0b7212 */ /* 0x000fc800078e3cff */
[----:B------:R-:W-:Y:S01]  /*8ef40*/  LOP3.LUT R10, R11, R10, RZ, 0x3c, !PT ;  /* 0x0000000a0b0a7212 */ /* 0x000fe200078e3cff */
[----:B------:R-:W-:Y:S02]  /*8ef50*/  IMAD.MOV.U32 R35, RZ, RZ, R4 ;  /* 0x000000ffff237224 */ /* 0x000fe400078e0004 */
[----:B------:R-:W-:Y:S01]  /*8ef60*/  IMAD.MOV.U32 R34, RZ, RZ, R45 ;  /* 0x000000ffff227224 */ /* 0x000fe200078e002d */
[----:B------:R-:W4:Y:S01]  /*8ef70*/  LDL.LU R4, [R1+0xbfc] ;  /* 0x000bfc0001047983 */ /* 0x000f220000300800 */
[----:B------:R-:W-:-:S03]  /*8ef80*/  IMAD.MOV.U32 R75, RZ, RZ, R44 ;  /* 0x000000ffff4b7224 */ /* 0x000fc600078e002c */
[----:B------:R-:W4:Y:S01]  /*8ef90*/  LDL.LU R45, [R1+0x34b4] ;  /* 0x0034b400012d7983 */ /* 0x000f220000300800 */
[----:B------:R-:W-:Y:S01]  /*8efa0*/  LOP3.LUT R11, R11, R10, RZ, 0x3c, !PT ;  /* 0x0000000a0b0b7212 */ /* 0x000fe200078e3cff */
[----:B------:R-:W-:Y:S02]  /*8efb0*/  IMAD.MOV.U32 R74, RZ, RZ, R3 ;  /* 0x000000ffff4a7224 */ /* 0x000fe400078e0003 */
[----:B------:R-:W4:Y:S01]  /*8efc0*/  LDL.LU R44, [R1+0x478] ;  /* 0x00047800012c7983 */ /* 0x000f220000300800 */
[----:B------:R-:W-:-:S03]  /*8efd0*/  IMAD.MOV.U32 R23, RZ, RZ, R2 ;  /* 0x000000ffff177224 */ /* 0x000fc600078e0002 */
[----:B------:R-:W4:Y:S01]  /*8efe0*/  LDL.LU R3, [R1+0x34b8] ;  /* 0x0034b80001037983 */ /* 0x000f220000300800 */
[----:B------:R-:W-:-:S03]  /*8eff0*/  IMAD.MOV.U32 R22, RZ, RZ, R79 ;  /* 0x000000ffff167224 */ /* 0x000fc600078e004f */
[----:B------:R-:W0:Y:S04]  /*8f000*/  LDL.LU R2, [R1+0x480] ;  /* 0x0004800001027983 */ /* 0x000e280000300800 */
[----:B------:R-:W4:Y:S04]  /*8f010*/  LDL.LU R79, [R1+0x34bc] ;  /* 0x0034bc00014f7983 */ /* 0x000f280000300800 */
        /* <DEDUP_REMOVED lines=35> */
[----:B-1----:R-:W-:-:S02]  /*8f250*/  IMAD.MOV.U32 R13, RZ, RZ, R92 ;  /* 0x000000ffff0d7224 */ /* 0x002fc400078e005c */
[----:B------:R-:W-:Y:S01]  /*8f260*/  IMAD.MOV.U32 R12, RZ, RZ, R5 ;  /* 0x000000ffff0c7224 */ /* 0x000fe200078e0005 */
[----:B------:R-:W4:Y:S04]  /*8f270*/  LDL.LU R92, [R1+0xbb8] ;  /* 0x000bb800015c7983 */ /* 0x000f280000300800 */
[----:B------:R-:W4:Y:S01]  /*8f280*/  LDL.LU R5, [R1+0xbc0] ;  /* 0x000bc00001057983 */ /* 0x000f220000300800 */
[----:B------:R-:W-:Y:S02]  /*8f290*/  IMAD.MOV.U32 R17, RZ, RZ, R4 ;  /* 0x000000ffff117224 */ /* 0x000fe400078e0004 */
[----:B------:R-:W-:Y:S01]  /*8f2a0*/  IMAD.MOV.U32 R16, RZ, RZ, R45 ;  /* 0x000000ffff107224 */ /* 0x000fe200078e002d */
[----:B------:R-:W4:Y:S04]  /*8f2b0*/  LDL.LU R4, [R1+0xbbc] ;  /* 0x000bbc0001047983 */ /* 0x000f280000300800 */
[----:B------:R-:W4:Y:S01]  /*8f2c0*/  LDL.LU R45, [R1+0x34cc] ;  /* 0x0034cc00012d7983 */ /* 0x000f220000300800 */
[----:B------:R-:W-:-:S02]  /*8f2d0*/  IMAD.MOV.U32 R15, RZ, RZ, R44 ;  /* 0x000000ffff0f7224 */ /* 0x000fc400078e002c */
[----:B------:R-:W-:Y:S01]  /*8f2e0*/  IMAD.MOV.U32 R14, RZ, RZ, R3 ;  /* 0x000000ffff0e7224 */ /* 0x000fe200078e0003 */
[----:B------:R-:W4:Y:S01]  /*8f2f0*/  LDL.LU R44, [R1+0x498] ;  /* 0x00049800012c7983 */ /* 0x000f220000300800 */
[----:B0-----:R-:W-:-:S03]  /*8f300*/  IMAD.MOV.U32 R37, RZ, RZ, R2 ;  /* 0x000000ffff257224 */ /* 0x001fc600078e0002 */
[----:B------:R-:W4:Y:S01]  /*8f310*/  LDL.LU R3, [R1+0x34d0] ;  /* 0x0034d00001037983 */ /* 0x000f220000300800 */
        /* <DEDUP_REMOVED lines=37> */
[----:B------:R-:W4:Y:S04]  /*8f570*/  LDL.LU R49, [R1+0xb80] ;  /* 0x000b800001317983 */ /* 0x000f280000300800 */
[----:B------:R-:W4:Y:S04]  /*8f580*/  LDL.LU R48, [R1+0xb88] ;  /* 0x000b880001307983 */ /* 0x000f280000300800 */
[----:B------:R-:W4:Y:S04]  /*8f590*/  LDL.LU R51, [R1+0xb84] ;  /* 0x000b840001337983 */ /* 0x000f280000300800 */
[----:B------:R-:W4:Y:S04]  /*8f5a0*/  LDL.LU R50, [R1+0x34e4] ;  /* 0x0034e40001327983 */ /* 0x000f280000300800 */
[----:B------:R-:W4:Y:S04]  /*8f5b0*/  LDL.LU R76, [R1+0x4b8] ;  /* 0x0004b800014c7983 */ /* 0x000f280000300800 */
[----:B------:R-:W4:Y:S01]  /*8f5c0*/  LDL.LU R93, [R1+0x34e8] ;  /* 0x0034e800015d7983 */ /* 0x000f220000300800 */
[----:B------:R-:W-:-:S02]  /*8f5d0*/  IMAD.MOV.U32 R58, RZ, RZ, R5 ;  /* 0x000000ffff3a7224 */ /* 0x000fc400078e0005 */
[----:B------:R-:W-:Y:S02]  /*8f5e0*/  IMAD.MOV.U32 R59, RZ, RZ, R92 ;  /* 0x000000ffff3b7224 */ /* 0x000fe400078e005c */
[----:B------:R-:W4:Y:S01]  /*8f5f0*/  LDL.LU R92, [R1+0x4c0] ;  /* 0x0004c000015c7983 */ /* 0x000f220000300800 */
[----:B------:R-:W-:Y:S02]  /*8f600*/  IMAD.MOV.U32 R69, RZ, RZ, R4 ;  /* 0x000000ffff457224 */ /* 0x000fe400078e0004 */
[----:B------:R-:W-:Y:S02]  /*8f610*/  IMAD.MOV.U32 R68, RZ, RZ, R45 ;  /* 0x000000ffff447224 */ /* 0x000fe400078e002d */
[----:B------:R-:W-:Y:S01]  /*8f620*/  IMAD.MOV.U32 R26, RZ, RZ, R3 ;  /* 0x000000ffff1a7224 */ /* 0x000fe200078e0003 */
[----:B------:R-:W-:Y:S01]  /*8f630*/  MOV R3, R2 ;  /* 0x0000000200037202 */ /* 0x000fe20000000f00 */
[----:B------:R-:W-:Y:S02]  /*8f640*/  IMAD.MOV.U32 R2, RZ, RZ, R79 ;  /* 0x000000ffff027224 */ /* 0x000fe400078e004f */
[----:B------:R-:W4:Y:S01]  /*8f650*/  LDL.LU R79, [R1+0x34ec] ;  /* 0x0034ec00014f7983 */ /* 0x000f220000300800 */
[----:B------:R-:W-:-:S03]  /*8f660*/  IMAD.MOV.U32 R27, RZ, RZ, R44 ;  /* 0x000000ffff1b7224 */ /* 0x000fc600078e002c */
        /* <DEDUP_REMOVED lines=8> */
[----:B------:R-:W-:Y:S01]  /*8f6f0*/  STL.64 [R1+0x4e58], R2 ;  /* 0x004e580201007387 */ /* 0x000fe20000100a00 */
        /* <DEDUP_REMOVED lines=34> */
[----:B------:R-:W-:Y:S02]  /*8f920*/  IMAD.MOV.U32 R77, RZ, RZ, R92 ;  /* 0x000000ffff4d7224 */ /* 0x000fe400078e005c */
[----:B------:R-:W4:Y:S01]  /*8f930*/  LDL.LU R92, [R1+0x4e0] ;  /* 0x0004e000015c7983 */ /* 0x000f220000300800 */
[----:B------:R-:W-:-:S03]  /*8f940*/  IMAD.MOV.U32 R76, RZ, RZ, R79 ;  /* 0x000000ffff4c7224 */ /* 0x000fc600078e004f */
[----:B------:R-:W4:Y:S04]  /*8f950*/  LDL.LU R79, [R1+0x3504] ;  /* 0x00350400014f7983 */ /* 0x000f280000300800 */
[----:B------:R-:W-:Y:S04]  /*8f960*/  STL.64 [R1+0xb88], R48 ;  /* 0x000b883001007387 */ /* 0x000fe80000100a00 */
[----:B------:R-:W-:Y:S04]  /*8f970*/  STL.64 [R1+0x4e88], R48 ;  /* 0x004e883001007387 */ /* 0x000fe80000100a00 */
[----:B------:R-:W-:Y:S04]  /*8f980*/  STL.64 [R1+0xb80], R50 ;  /* 0x000b803201007387 */ /* 0x000fe80000100a00 */
[----:B------:R0:W-:Y:S04]  /*8f990*/  STL.64 [R1+0x4e98], R50 ;  /* 0x004e983201007387 */ /* 0x0001e80000100a00 */
[----:B------:R-:W-:Y:S04]  /*8f9a0*/  STL.64 [R1+0x4b8], R60 ;  /* 0x0004b83c01007387 */ /* 0x000fe80000100a00 */
[----:B------:R0:W-:Y:S04]  /*8f9b0*/  STL [R1+0x4eb0], R60 ;  /* 0x004eb03c01007387 */ /* 0x0001e80000100800 */
        /* <DEDUP_REMOVED lines=28> */
[----:B------:R-:W-:-:S03]  /*8fb80*/  IMAD.MOV.U32 R84, RZ, RZ, R19 ;  /* 0x000000ffff547224 */ /* 0x000fc600078e0013 */
        /* <DEDUP_REMOVED lines=8> */
[----:B------:R-:W0:Y:S04]  /*8fc10*/  LDL.LU R88, [R1+0x4f8] ;  /* 0x0004f80001587983 */ /* 0x000e280000300800 */
[----:B------:R-:W4:Y:S01]  /*8fc20*/  LDL.LU R93, [R1+0x3518] ;  /* 0x00351800015d7983 */ /* 0x000f220000300800 */
[----:B------:R-:W-:-:S03]  /*8fc30*/  IMAD.MOV.U32 R87, RZ, RZ, R92 ;  /* 0x000000ffff577224 */ /* 0x000fc600078e005c */
[----:B------:R-:W1:Y:S01]  /*8fc40*/  LDL.LU R92, [R1+0x500] ;  /* 0x00050000015c7983 */ /* 0x000e620000300800 */
[----:B------:R-:W-:-:S03]  /*8fc50*/  IMAD.MOV.U32 R86, RZ, RZ, R79 ;  /* 0x000000ffff567224 */ /* 0x000fc600078e004f */
        /* <DEDUP_REMOVED lines=36> */
[----:B------:R-:W-:-:S02]  /*8fea0*/  IMAD.MOV.U32 R47, RZ, RZ, R80 ;  /* 0x000000ffff2f7224 */ /* 0x000fc400078e0050 */
[----:B------:R-:W-:Y:S01]  /*8feb0*/  IMAD.MOV.U32 R46, RZ, RZ, R19 ;  /* 0x000000ffff2e7224 */ /* 0x000fe200078e0013 */
[----:B------:R-:W4:Y:S01]  /*8fec0*/  LDL.LU R80, [R1+0xac0] ;  /* 0x000ac00001507983 */ /* 0x000f220000300800 */
[----:B------:R-:W-:-:S03]  /*8fed0*/  IMAD.MOV.U32 R71, RZ, RZ, R18 ;  /* 0x000000ffff477224 */ /* 0x000fc600078e0012 */
[----:B------:R-:W4:Y:S01]  /*8fee0*/  LDL.LU R19, [R1+0xac8] ;  /* 0x000ac80001137983 */ /* 0x000f220000300800 */
[----:B------:R-:W-:-:S03]  /*8fef0*/  IMAD.MOV.U32 R70, RZ, RZ, R89 ;  /* 0x000000ffff467224 */ /* 0x000fc600078e0059 */
[----:B------:R-:W4:Y:S01]  /*8ff00*/  LDL.LU R18, [R1+0xac4] ;  /* 0x000ac40001127983 */ /* 0x000f220000300800 */
[----:B0-----:R-:W-:-:S03]  /*8ff10*/  IMAD.MOV.U32 R13, RZ, RZ, R88 ;  /* 0x000000ffff0d7224 */ /* 0x001fc600078e0058 */
[----:B------:R-:W4:Y:S01]  /*8ff20*/  LDL.LU R89, [R1+0x352c] ;  /* 0x00352c0001597983 */ /* 0x000f220000300800 */
[----:B------:R-:W-:-:S03]  /*8ff30*/  IMAD.MOV.U32 R12, RZ, RZ, R93 ;  /* 0x000000ffff0c7224 */ /* 0x000fc600078e005d */
[----:B------:R-:W4:Y:S04]  /*8ff40*/  LDL.LU R88, [R1+0x518] ;  /* 0x0005180001587983 */ /* 0x000f280000300800 */
[----:B------:R-:W4:Y:S01]  /*8ff50*/  LDL.LU R93, [R1+0x3530] ;  /* 0x00353000015d7983 */ /* 0x000f220000300800 */
[----:B-1----:R-:W-:-:S03]  /*8ff60*/  IMAD.MOV.U32 R17, RZ, RZ, R92 ;  /* 0x000000ffff117224 */ /* 0x002fc600078e005c */
[----:B------:R-:W4:Y:S01]  /*8ff70*/  LDL.LU R92, [R1+0x520] ;  /* 0x00052000015c7983 */ /* 0x000f220000300800 */
[----:B------:R-:W-:-:S03]  /*8ff80*/  IMAD.MOV.U32 R16, RZ, RZ, R79 ;  /* 0x000000ffff107224 */ /* 0x000fc600078e004f */
        /* <DEDUP_REMOVED lines=34> */
[----:B------:R0:W-:Y:S04]  /*901b0*/  STL.64 [R1+0x4f80], R8 ;  /* 0x004f800801007387 */ /* 0x0001e80000100a00 */
[----:B------:R-:W4:Y:S01]  /*901c0*/  LDL.LU R64, [R1+0xa80] ;  /* 0x000a800001407983 */ /* 0x000f220000300800 */
[----:B------:R-:W-:-:S03]  /*901d0*/  IMAD.MOV.U32 R59, RZ, RZ, R80 ;  /* 0x000000ffff3b7224 */ /* 0x000fc600078e0050 */
[----:B------:R-:W4:Y:S01]  /*901e0*/  LDL.LU R81, [R1+0xa88] ;  /* 0x000a880001517983 */ /* 0x000f220000300800 */
[----:B------:R-:W-:-:S03]  /*901f0*/  IMAD.MOV.U32 R26, RZ, RZ, R89 ;  /* 0x000000ffff1a7224 */ /* 0x000fc600078e0059 */
[----:B------:R-:W4:Y:S04]  /*90200*/  LDL.LU R80, [R1+0xa84] ;  /* 0x000a840001507983 */ /* 0x000f280000300800 */
[----:B------:R-:W4:Y:S01]  /*90210*/  LDL.LU R89, [R1+0x3544] ;  /* 0x0035440001597983 */ /* 0x000f220000300800 */
[----:B------:R-:W-:Y:S02]  /*90220*/  IMAD.MOV.U32 R15, RZ, RZ, R88 ;  /* 0x000000ffff0f7224 */ /* 0x000fe400078e0058 */
[----:B------:R-:W-:Y:S01]  /*90230*/  IMAD.MOV.U32 R14, RZ, RZ, R93 ;  /* 0x000000ffff0e7224 */ /* 0x000fe200078e005d */
[----:B------:R-:W4:Y:S04]  /*90240*/  LDL.LU R88, [R1+0x538] ;  /* 0x0005380001587983 */ /* 0x000f280000300800 */
[----:B------:R-:W4:Y:S01]  /*90250*/  LDL.LU R93, [R1+0x3548] ;  /* 0x00354800015d7983 */ /* 0x000f220000300800 */
[----:B------:R-:W-:-:S02]  /*90260*/  IMAD.MOV.U32 R58, RZ, RZ, R19 ;  /* 0x000000ffff3a7224 */ /* 0x000fc400078e0013 */
[----:B------:R-:W-:Y:S02]  /*90270*/  IMAD.MOV.U32 R27, RZ, RZ, R18 ;  /* 0x000000ffff1b7224 */ /* 0x000fe400078e0012 */
[----:B------:R-:W-:Y:S02]  /*90280*/  IMAD.MOV.U32 R19, RZ, RZ, R92 ;  /* 0x000000ffff137224 */ /* 0x000fe400078e005c */
[----:B------:R-:W4:Y:S01]  /*90290*/  LDL.LU R92, [R1+0x540] ;  /* 0x00054000015c7983 */ /* 0x000f220000300800 */
        /* <DEDUP_REMOVED lines=53> */
[----:B------:R-:W-:Y:S04]  /*905f0*/  STL.64 [R1+0xa88], R64 ;  /* 0x000a884001007387 */ /* 0x000fe80000100a00 */
[----:B------:R-:W-:Y:S04]  /*90600*/  STL.64 [R1+0x4fe0], R64 ;  /* 0x004fe04001007387 */ /* 0x000fe80000100a00 */
[----:B------:R-:W-:Y:S04]  /*90610*/  STL.64 [R1+0xa80], R80 ;  /* 0x000a805001007387 */ /* 0x000fe80000100a00 */
[----:B------:R0:W-:Y:S04]  /*90620*/  STL [R1+0x4ff8], R80 ;  /* 0x004ff85001007387 */ /* 0x0001e80000100800 */
        /* <DEDUP_REMOVED lines=18> */
[----:B------:R-:W-:-:S03]  /*90750*/  MOV R48, R0 ;  /* 0x0000000000307202 */ /* 0x000fc60000000f00 */
        /* <DEDUP_REMOVED lines=20> */
[----:B------:R-:W0:Y:S01]  /*908a0*/  LDL.LU R4, [R1+0x578] ;  /* 0x0005780001047983 */ /* 0x000e220000300800 */
[----:B------:R-:W-:-:S03]  /*908b0*/  IMAD.MOV.U32 R62, RZ, RZ, R93 ;  /* 0x000000ffff3e7224 */ /* 0x000fc600078e005d */
[----:B------:R-:W4:Y:S01]  /*908c0*/  LDL.LU R93, [R1+0x3578] ;  /* 0x00357800015d7983 */ /* 0x000f220000300800 */
[----:B------:R-:W-:-:S03]  /*908d0*/  IMAD.MOV.U32 R33, RZ, RZ, R92 ;  /* 0x000000ffff217224 */ /* 0x000fc600078e005c */
[----:B------:R-:W1:Y:S01]  /*908e0*/  LDL.LU R92, [R1+0x580] ;  /* 0x00058000015c7983 */ /* 0x000e620000300800 */
[----:B------:R-:W-:-:S03]  /*908f0*/  IMAD.MOV.U32 R32, RZ, RZ, R79 ;  /* 0x000000ffff207224 */ /* 0x000fc600078e004f */
        /* <DEDUP_REMOVED lines=35> */
[----:B------:R-:W-:-:S02]  /*90b30*/  IMAD.MOV.U32 R11, RZ, RZ, R60 ;  /* 0x000000ffff0b7224 */ /* 0x000fc400078e003c */
[----:B------:R-:W-:Y:S01]  /*90b40*/  IMAD.MOV.U32 R10, RZ, RZ, R45 ;  /* 0x000000ffff0a7224 */ /* 0x000fe200078e002d */
[----:B------:R-:W4:Y:S01]  /*90b50*/  LDL.LU R60, [R1+0x9c0] ;  /* 0x0009c000013c7983 */ /* 0x000f220000300800 */
[----:B------:R-:W-:-:S03]  /*90b60*/  IMAD.MOV.U32 R22, RZ, RZ, R5 ;  /* 0x000000ffff167224 */ /* 0x000fc600078e0005 */
[----:B------:R-:W4:Y:S04]  /*90b70*/  LDL.LU R45, [R1+0x9c8] ;  /* 0x0009c800012d7983 */ /* 0x000f280000300800 */
[----:B------:R-:W4:Y:S01]  /*90b80*/  LDL.LU R5, [R1+0x9c4] ;  /* 0x0009c40001057983 */ /* 0x000f220000300800 */
[----:B0-----:R-:W-:Y:S02]  /*90b90*/  IMAD.MOV.U32 R47, RZ, RZ, R4 ;  /* 0x000000ffff2f7224 */ /* 0x001fe400078e0004 */
[----:B------:R-:W-:Y:S01]  /*90ba0*/  IMAD.MOV.U32 R23, RZ, RZ, R44 ;  /* 0x000000ffff177224 */ /* 0x000fe200078e002c */
        /* <DEDUP_REMOVED lines=54> */
[----:B------:R-:W-:Y:S02]  /*90f10*/  IMAD.MOV.U32 R27, RZ, RZ, R60 ;  /* 0x000000ffff1b7224 */ /* 0x000fe400078e003c */
[----:B------:R-:W-:-:S03]  /*90f20*/  IMAD.MOV.U32 R57, RZ, RZ, R92 ;  /* 0x000000ffff397224 */ /* 0x000fc600078e005c */
[----:B------:R-:W-:Y:S04]  /*90f30*/  STL.64 [R1+0x9c8], R26 ;  /* 0x0009c81a01007387 */ /* 0x000fe80000100a00 */
[----:B------:R0:W-:Y:S01]  /*90f40*/  STL.64 [R1+0x50d8], R26 ;  /* 0x0050d81a01007387 */ /* 0x0001e20000100a00 */
[----:B------:R-:W-:-:S03]  /*90f50*/  IMAD.MOV.U32 R56, RZ, RZ, R79 ;  /* 0x000000ffff387224 */ /* 0x000fc600078e004f */
[----:B------:R-:W-:Y:S04]  /*90f60*/  STL.64 [R1+0x9c0], R4 ;  /* 0x0009c00401007387 */ /* 0x000fe80000100a00 */
[----:B------:R0:W-:Y:S04]  /*90f70*/  STL.64 [R1+0x50e8], R4 ;  /* 0x0050e80401007387 */ /* 0x0001e80000100a00 */
[----:B------:R-:W-:Y:S04]  /*90f80*/  STL.64 [R1+0x598], R44 ;  /* 0x0005982c01007387 */ /* 0x000fe80000100a00 */
[----:B------:R-:W-:Y:S04]  /*90f90*/  STL [R1+0x5100], R44 ;  /* 0x0051002c01007387 */ /* 0x000fe80000100800 */
[----:B------:R-:W-:Y:S04]  /*90fa0*/  STL [R1+0x50f0], R45 ;  /* 0x0050f02d01007387 */ /* 0x000fe80000100800 */
[----:B------:R-:W-:Y:S04]  /*90fb0*/  STL.64 [R1+0x5a0], R56 ;  /* 0x0005a03801007387 */ /* 0x000fe80000100a00 */
[----:B------:R-:W-:Y:S04]  /*90fc0*/  STL.64 [R1+0x50f8], R56 ;  /* 0x0050f83801007387 */ /* 0x000fe80000100a00 */
[----:B------:R-:W4:Y:S01]  /*90fd0*/  LDL.LU R92, [R1+0x960] ;  /* 0x00096000015c7983 */ /* 0x000f220000300800 */
[----:B--2---:R-:W-:-:S02]  /*90fe0*/  IMAD.MOV.U32 R60, RZ, RZ, R73 ;  /* 0x000000ffff3c7224 */ /* 0x004fc400078e0049 */
[----:B------:R-:W-:Y:S01]  /*90ff0*/  IMAD.MOV.U32 R71, RZ, RZ, R72 ;  /* 0x000000ffff477224 */ /* 0x000fe200078e0048 */
[----:B------:R-:W2:Y:S01]  /*91000*/  LDL.LU R73, [R1+0x968] ;  /* 0x0009680001497983 */ /* 0x000ea20000300800 */
[----:B------:R-:W-:-:S03]  /*91010*/  IMAD.MOV.U32 R70, RZ, RZ, R67 ;  /* 0x000000ffff467224 */ /* 0x000fc600078e0043 */
[----:B------:R-:W2:Y:S01]  /*91020*/  LDL.LU R72, [R1+0x964] ;  /* 0x0009640001487983 */ /* 0x000ea20000300800 */
[----:B------:R-:W-:-:S03]  /*91030*/  IMAD.MOV.U32 R75, RZ, RZ, R66 ;  /* 0x000000ffff4b7224 */ /* 0x000fc600078e0042 */
[----:B------:R-:W2:Y:S04]  /*91040*/  LDL.LU R67, [R1+0x35b0] ;  /* 0x0035b00001437983 */ /* 0x000ea80000300800 */
[----:B------:R-:W2:Y:S01]  /*91050*/  LDL.LU R66, [R1+0x5c8] ;  /* 0x0005c80001427983 */ /* 0x000ea20000300800 */
[----:B------:R-:W-:Y:S02]  /*91060*/  IMAD.MOV.U32 R61, RZ, RZ, R78 ;  /* 0x000000ffff3d7224 */ /* 0x000fe400078e004e */
        /* <DEDUP_REMOVED lines=25> */
[----:B------:R-:W4:Y:S04]  /*91200*/  LDL.LU R93, [R1+0x35c4] ;  /* 0x0035c400015d7983 */ /* 0x000f280000300800 */
        /* <DEDUP_REMOVED lines=12> */
[----:B--2---:R-:W-:Y:S02]  /*912d0*/  IMAD.MOV.U32 R24, RZ, RZ, R73 ;  /* 0x000000ffff187224 */ /* 0x004fe400078e0049 */
[----:B------:R-:W-:Y:S01]  /*912e0*/  IMAD.MOV.U32 R35, RZ, RZ, R72 ;  /* 0x000000ffff237224 */ /* 0x000fe200078e0048 */
        /* <DEDUP_REMOVED lines=31> */
[----:B------:R-:W0:Y:S01]  /*914e0*/  LDL.LU R18, [R1+0x5f8] ;  /* 0x0005f80001127983 */ /* 0x000e220000300800 */
[----:B------:R-:W-:-:S03]  /*914f0*/  IMAD.MOV.U32 R31, RZ, RZ, R90 ;  /* 0x000000ffff1f7224 */ /* 0x000fc600078e005a */
[----:B------:R-:W4:Y:S01]  /*91500*/  LDL.LU R91, [R1+0x35d8] ;  /* 0x0035d800015b7983 */ /* 0x000f220000300800 */
[----:B------:R-:W-:-:S03]  /*91510*/  IMAD.MOV.U32 R30, RZ, RZ, R93 ;  /* 0x000000ffff1e7224 */ /* 0x000fc600078e005d */
[----:B------:R-:W1:Y:S04]  /*91520*/  LDL.LU R90, [R1+0x600] ;  /* 0x00060000015a7983 */ /* 0x000e680000300800 */
        /* <DEDUP_REMOVED lines=46> */
[----:B------:R-:W4:Y:S01]  /*91810*/  LDL.LU R18, [R1+0x618] ;  /* 0x0006180001127983 */ /* 0x000f220000300800 */
[----:B-1----:R-:W-:-:S03]  /*91820*/  IMAD.MOV.U32 R47, RZ, RZ, R90 ;  /* 0x000000ffff2f7224 */ /* 0x002fc600078e005a */
        /* <DEDUP_REMOVED lines=12> */
[----:B------:R-:W-:Y:S01]  /*918f0*/  STL [R1+0x51f8], R47 ;  /* 0x0051f82f01007387 */ /* 0x000fe20000100800 */
[----:B------:R-:W-:-:S03]  /*91900*/  MOV R13, R92 ;  /* 0x0000005c000d7202 */ /* 0x000fc60000000f00 */
        /* <DEDUP_REMOVED lines=24> */
[----:B------:R-:W-:-:S03]  /*91a90*/  IMAD.MOV.U32 R3, RZ, RZ, R80 ;  /* 0x000000ffff037224 */ /* 0x000fc600078e0050 */
[----:B------:R-:W4:Y:S04]  /*91aa0*/  LDL.LU R81, [R1+0x880] ;  /* 0x0008800001517983 */ /* 0x000f280000300800 */
[----:B------:R-:W4:Y:S04]  /*91ab0*/  LDL.LU R80, [R1+0x888] ;  /* 0x0008880001507983 */ /* 0x000f280000300800 */
[----:B------:R-:W4:Y:S04]  /*91ac0*/  LDL.LU R8, [R1+0x884] ;  /* 0x0008840001087983 */ /* 0x000f280000300800 */
[----:B------:R-:W4:Y:S01]  /*91ad0*/  LDL.LU R9, [R1+0x3604] ;  /* 0x0036040001097983 */ /* 0x000f220000300800 */
[----:B------:R-:W-:-:S03]  /*91ae0*/  IMAD.MOV.U32 R10, RZ, RZ, R19 ;  /* 0x000000ffff0a7224 */ /* 0x000fc600078e0013 */
[----:B------:R-:W4:Y:S01]  /*91af0*/  LDL.LU R5, [R1+0x638] ;  /* 0x0006380001057983 */ /* 0x000f220000300800 */
[----:B------:R-:W-:Y:S02]  /*91b00*/  IMAD.MOV.U32 R17, RZ, RZ, R18 ;  /* 0x000000ffff117224 */ /* 0x000fe400078e0012 */
[----:B------:R-:W-:Y:S02]  /*91b10*/  IMAD.MOV.U32 R16, RZ, RZ, R91 ;  /* 0x000000ffff107224 */ /* 0x000fe400078e005b */
[----:B------:R-:W-:Y:S01]  /*91b20*/  IMAD.MOV.U32 R19, RZ, RZ, R90 ;  /* 0x000000ffff137224 */ /* 0x000fe200078e005a */
[----:B------:R-:W4:Y:S01]  /*91b30*/  LDL.LU R91, [R1+0x3608] ;  /* 0x00360800015b7983 */ /* 0x000f220000300800 */
[----:B------:R-:W-:-:S03]  /*91b40*/  IMAD.MOV.U32 R18, RZ, RZ, R93 ;  /* 0x000000ffff127224 */ /* 0x000fc600078e005d */
[----:B------:R-:W4:Y:S04]  /*91b50*/  LDL.LU R90, [R1+0x640] ;  /* 0x00064000015a7983 */ /* 0x000f280000300800 */
[----:B------:R-:W4:Y:S01]  /*91b60*/  LDL.LU R93, [R1+0x360c] ;  /* 0x00360c00015d7983 */ /* 0x000f220000300800 */
[----:B------:R-:W-:Y:S02]  /*91b70*/  IMAD.MOV.U32 R2, RZ, RZ, R39 ;  /* 0x000000ffff027224 */ /* 0x000fe400078e0027 */
[----:B------:R-:W-:-:S03]  /*91b80*/  IMAD.MOV.U32 R11, RZ, RZ, R38 ;  /* 0x000000ffff0b7224 */ /* 0x000fc600078e0026 */
        /* <DEDUP_REMOVED lines=8> */
[----:B------:R-:W-:Y:S01]  /*91c10*/  STL.64 [R1+0x5250], R18 ;  /* 0x0052501201007387 */ /* 0x000fe20000100a00 */
        /* <DEDUP_REMOVED lines=24> */
[----:B------:R0:W-:Y:S04]  /*91da0*/  STL [R1+0x5288], R62 ;  /* 0x0052883e01007387 */ /* 0x0001e80000100800 */
[----:B------:R-:W-:Y:S04]  /*91db0*/  STL [R1+0x5278], R63 ;  /* 0x0052783f01007387 */ /* 0x000fe80000100800 */
[----:B------:R-:W4:Y:S04]  /*91dc0*/  LDL.LU R84, [R1+0x840] ;  /* 0x0008400001547983 */ /* 0x000f280000300800 */
[----:B------:R-:W4:Y:S04]  /*91dd0*/  LDL.LU R71, [R1+0x848] ;  /* 0x0008480001477983 */ /* 0x000f280000300800 */
[----:B------:R-:W4:Y:S04]  /*91de0*/  LDL.LU R70, [R1+0x844] ;  /* 0x0008440001467983 */ /* 0x000f280000300800 */
[----:B------:R-:W4:Y:S04]  /*91df0*/  LDL.LU R45, [R1+0x361c] ;  /* 0x00361c00012d7983 */ /* 0x000f280000300800 */
[----:B------:R-:W4:Y:S01]  /*91e00*/  LDL.LU R44, [R1+0x658] ;  /* 0x00065800012c7983 */ /* 0x000f220000300800 */
[----:B------:R-:W-:-:S02]  /*91e10*/  IMAD.MOV.U32 R4, RZ, RZ, R91 ;  /* 0x000000ffff047224 */ /* 0x000fc400078e005b */
[----:B------:R-:W-:Y:S01]  /*91e20*/  IMAD.MOV.U32 R57, RZ, RZ, R90 ;  /* 0x000000ffff397224 */ /* 0x000fe200078e005a */
[----:B------:R-:W4:Y:S01]  /*91e30*/  LDL.LU R91, [R1+0x3620] ;  /* 0x00362000015b7983 */ /* 0x000f220000300800 */
[----:B------:R-:W-:-:S03]  /*91e40*/  IMAD.MOV.U32 R56, RZ, RZ, R93 ;  /* 0x000000ffff387224 */ /* 0x000fc600078e005d */
[----:B------:R-:W4:Y:S04]  /*91e50*/  LDL.LU R90, [R1+0x660] ;  /* 0x00066000015a7983 */ /* 0x000f280000300800 */
[----:B------:R-:W4:Y:S01]  /*91e60*/  LDL.LU R93, [R1+0x3624] ;  /* 0x00362400015d7983 */ /* 0x000f220000300800 */
[----:B------:R-:W-:-:S04]  /*91e70*/  LOP3.LUT R9, R9, R8, RZ, 0x3c, !PT ;  /* 0x0000000809097212 */ /* 0x000fc800078e3cff */
[C---:B------:R-:W-:Y:S01]  /*91e80*/  LOP3.LUT R8, R9.reuse, R8, RZ, 0x3c, !PT ;  /* 0x0000000809087212 */ /* 0x040fe200078e3cff */
[----:B------:R-:W-:Y:S03]  /*91e90*/  STL.64 [R1+0x888], R80 ;  /* 0x0008885001007387 */ /* 0x000fe60000100a00 */
[----:B------:R-:W-:Y:S01]  /*91ea0*/  LOP3.LUT R9, R9, R8, RZ, 0x3c, !PT ;  /* 0x0000000809097212 */ /* 0x000fe200078e3cff */
        /* <DEDUP_REMOVED lines=41> */
[----:B------:R-:W0:Y:S04]  /*92140*/  LDL.LU R45, [R1+0x3634] ;  /* 0x00363400012d7983 */ /* 0x000e280000300800 */
[----:B------:R-:W1:Y:S01]  /*92150*/  LDL.LU R44, [R1+0x678] ;  /* 0x00067800012c7983 */ /* 0x000e620000300800 */
[----:B------:R-:W-:Y:S02]  /*92160*/  IMAD.MOV.U32 R34, RZ, RZ, R91 ;  /* 0x000000ffff227224 */ /* 0x000fe400078e005b */
[----:B------:R-:W-:Y:S01]  /*92170*/  IMAD.MOV.U32 R65, RZ, RZ, R90 ;  /* 0x000000ffff417224 */ /* 0x000fe200078e005a */
[----:B------:R-:W4:Y:S01]  /*92180*/  LDL.LU R91, [R1+0x3638] ;  /* 0x00363800015b7983 */ /* 0x000f220000300800 */
        /* <DEDUP_REMOVED lines=39> */
[----:B------:R-:W-:Y:S02]  /*92400*/  IMAD.MOV.U32 R32, RZ, RZ, R71 ;  /* 0x000000ffff207224 */ /* 0x000fe400078e0047 */
[----:B0-----:R-:W-:Y:S02]  /*92410*/  IMAD.MOV.U32 R20, RZ, RZ, R45 ;  /* 0x000000ffff147224 */ /* 0x001fe400078e002d */
[----:B-1----:R-:W-:Y:S01]  /*92420*/  IMAD.MOV.U32 R29, RZ, RZ, R44 ;  /* 0x000000ffff1d7224 */ /* 0x002fe200078e002c */
        /* <DEDUP_REMOVED lines=57> */
[----:B------:R-:W-:Y:S02]  /*927c0*/  IMAD.MOV.U32 R46, RZ, RZ, R71 ;  /* 0x000000ffff2e7224 */ /* 0x000fe400078e0047 */
[----:B------:R-:W-:Y:S02]  /*927d0*/  IMAD.MOV.U32 R47, RZ, RZ, R84 ;  /* 0x000000ffff2f7224 */ /* 0x000fe400078e0054 */
[----:B------:R-:W-:Y:S01]  /*927e0*/  IMAD.MOV.U32 R51, RZ, RZ, R70 ;  /* 0x000000ffff337224 */ /* 0x000fe200078e0046 */
        /* <DEDUP_REMOVED lines=31> */
[----:B------:R0:W-:Y:S04]  /*929e0*/  STL [R1+0x53d0], R82 ;  /* 0x0053d05201007387 */ /* 0x0001e80000100800 */
[----:B------:R-:W-:Y:S04]  /*929f0*/  STL [R1+0x53c0], R83 ;  /* 0x0053c05301007387 */ /* 0x000fe80000100800 */
[----:B------:R-:W-:Y:S04]  /*92a00*/  STL.64 [R1+0x6b0], R84 ;  /* 0x0006b05401007387 */ /* 0x000fe80000100a00 */
[----:B------:R0:W-:Y:S04]  /*92a10*/  STL.64 [R1+0x53c8], R84 ;  /* 0x0053c85401007387 */ /* 0x0001e80000100a00 */
[----:B------:R-:W4:Y:S04]  /*92a20*/  LDL.LU R62, [R1+0x740] ;  /* 0x00074000013e7983 */ /* 0x000f280000300800 */
[----:B------:R-:W4:Y:S04]  /*92a30*/  LDL.LU R39, [R1+0x748] ;  /* 0x0007480001277983 */ /* 0x000f280000300800 */
[----:B------:R-:W4:Y:S01]  /*92a40*/  LDL.LU R38, [R1+0x744] ;  /* 0x0007440001267983 */ /* 0x000f220000300800 */
[----:B------:R-:W-:-:S03]  /*92a50*/  IMAD.MOV.U32 R17, RZ, RZ, R10 ;  /* 0x000000ffff117224 */ /* 0x000fc600078e000a */
[----:B------:R-:W4:Y:S04]  /*92a60*/  LDL.LU R11, [R1+0x367c] ;  /* 0x00367c00010b7983 */ /* 0x000f280000300800 */
[----:B------:R-:W4:Y:S01]  /*92a70*/  LDL.LU R10, [R1+0x6d8] ;  /* 0x0006d800010a7983 */ /* 0x000f220000300800 */
[----:B------:R-:W-:Y:S01]  /*92a80*/  IMAD.MOV.U32 R16, RZ, RZ, R91 ;  /* 0x000000ffff107224 */ /* 0x000fe200078e005b */
[----:B------:R-:W-:Y:S02]  /*92a90*/  MOV R19, R90 ;  /* 0x0000005a00137202 */ /* 0x000fe40000000f00 */
[----:B------:R-:W4:Y:S01]  /*92aa0*/  LDL.LU R91, [R1+0x3680] ;  /* 0x00368000015b7983 */ /* 0x000f220000300800 */
        /* <DEDUP_REMOVED lines=98> */
[----:B------:R-:W4:Y:S01]  /*930d0*/  LDL.LU R62, [R1+0x770] ;  /* 0x00077000013e7983 */ /* 0x000f220000300800 */
[----:B0-----:R-:W-:-:S03]  /*930e0*/  IMAD.MOV.U32 R33, RZ, RZ, R38 ;  /* 0x000000ffff217224 */ /* 0x001fc600078e0026 */
[----:B------:R-:W4:Y:S01]  /*930f0*/  LDL.LU R39, [R1+0x36b4] ;  /* 0x0036b40001277983 */ /* 0x000f220000300800 */
[----:B-1----:R-:W-:-:S03]  /*93100*/  IMAD.MOV.U32 R20, RZ, RZ, R91 ;  /* 0x000000ffff147224 */ /* 0x002fc600078e005b */
        /* <DEDUP_REMOVED lines=52> */
[----:B------:R-:W-:-:S03]  /*93450*/  IMAD.MOV.U32 R59, RZ, RZ, R90 ;  /* 0x000000ffff3b7224 */ /* 0x000fc600078e005a */
[----:B------:R-:W4:Y:S01]  /*93460*/  LDL.LU R90, [R1+0x810] ;  /* 0x00081000015a7983 */ /* 0x000f220000300800 */
[----:B------:R-:W-:-:S03]  /*93470*/  IMAD.MOV.U32 R58, RZ, RZ, R93 ;  /* 0x000000ffff3a7224 */ /* 0x000fc600078e005d */
[----:B------:R-:W4:Y:S01]  /*93480*/  LDL.LU R93, [R1+0x36dc] ;  /* 0x0036dc00015d7983 */ /* 0x000f220000300800 */
[----:B------:R-:W-:Y:S02]  /*93490*/  IMAD.MOV.U32 R28, RZ, RZ, R63 ;  /* 0x000000ffff1c7224 */ /* 0x000fe400078e003f */
[----:B------:R-:W-:Y:S02]  /*934a0*/  IMAD.MOV.U32 R29, RZ, RZ, R74 ;  /* 0x000000ffff1d7224 */ /* 0x000fe400078e004a */
[----:B------:R-:W-:-:S03]  /*934b0*/  IMAD.MOV.U32 R31, RZ, RZ, R62 ;  /* 0x000000ffff1f7224 */ /* 0x000fc600078e003e */
        /* <DEDUP_REMOVED lines=33> */
[----:B------:R0:W-:Y:S04]  /*936d0*/  STL.64 [R1+0x5520], R36 ;  /* 0x0055202401007387 */ /* 0x0001e80000100a00 */
        /* <DEDUP_REMOVED lines=11> */
[----:B------:R-:W4:Y:S04]  /*93790*/  LDL.LU R90, [R1+0x890] ;  /* 0x00089000015a7983 */ /* 0x000f280000300800 */
[----:B------:R-:W4:Y:S01]  /*937a0*/  LDL.LU R93, [R1+0x36fc] ;  /* 0x0036fc00015d7983 */ /* 0x000f220000300800 */
[----:B------:R-:W-:-:S04]  /*937b0*/  LOP3.LUT R15, R15, R14, RZ, 0x3c, !PT ;  /* 0x0000000e0f0f7212 */ /* 0x000fc800078e3cff */
[----:B------:R-:W-:-:S04]  /*937c0*/  LOP3.LUT R14, R15, R14, RZ, 0x3c, !PT ;  /* 0x0000000e0f0e7212 */ /* 0x000fc800078e3cff */
[----:B------:R-:W-:-:S05]  /*937d0*/  LOP3.LUT R15, R15, R14, RZ, 0x3c, !PT ;  /* 0x0000000e0f0f7212 */ /* 0x000fca00078e3cff */
        /* <DEDUP_REMOVED lines=45> */
[----:B------:R-:W1:Y:S01]  /*93ab0*/  LDL.LU R44, [R1+0x8f8] ;  /* 0x0008f800012c7983 */ /* 0x000e620000300800 */
        /* <DEDUP_REMOVED lines=21> */
[----:B------:R-:W-:-:S03]  /*93c10*/  MOV R25, R66 ;  /* 0x0000004200197202 */ /* 0x000fc60000000f00 */
        /* <DEDUP_REMOVED lines=17> */
[----:B------:R-:W-:-:S02]  /*93d30*/  IMAD.MOV.U32 R7, RZ, RZ, R82 ;  /* 0x000000ffff077224 */ /* 0x000fc400078e0052 */
[----:B------:R-:W-:Y:S01]  /*93d40*/  IMAD.MOV.U32 R6, RZ, RZ, R55 ;  /* 0x000000ffff067224 */ /* 0x000fe200078e0037 */
        /* <DEDUP_REMOVED lines=43> */
[----:B------:R-:W-:Y:S04]  /*94000*/  STL.64 [R1+0x5608], R2 ;  /* 0x0056080201007387 */ /* 0x000fe80000100a00 */
[----:B------:R-:W-:Y:S04]  /*94010*/  STL.64 [R1+0x938], R8 ;  /* 0x0009380801007387 */ /* 0x000fe80000100a00 */
[----:B------:R-:W-:Y:S04]  /*94020*/  STL [R1+0x5620], R8 ;  /* 0x0056200801007387 */ /* 0x000fe80000100800 */
[----:B------:R-:W-:Y:S04]  /*94030*/  STL [R1+0x5610], R9 ;  /* 0x0056100901007387 */ /* 0x000fe80000100800 */
        /* <DEDUP_REMOVED lines=11> */
[----:B------:R-:W-:Y:S02]  /*940f0*/  IMAD.MOV.U32 R44, RZ, RZ, R91 ;  /* 0x000000ffff2c7224 */ /* 0x000fe400078e005b */
[----:B------:R-:W-:Y:S01]  /*94100*/  IMAD.MOV.U32 R55, RZ, RZ, R90 ;  /* 0x000000ffff377224 */ /* 0x000fe200078e005a */
[----:B------:R-:W4:Y:S01]  /*94110*/  LDL.LU R91, [R1+0x3758] ;  /* 0x00375800015b7983 */ /* 0x000f220000300800 */
[----:B------:R-:W-:-:S03]  /*94120*/  IMAD.MOV.U32 R54, RZ, RZ, R93 ;  /* 0x000000ffff367224 */ /* 0x000fc600078e005d */
[----:B------:R-:W4:Y:S04]  /*94130*/  LDL.LU R90, [R1+0xa10] ;  /* 0x000a1000015a7983 */ /* 0x000f280000300800 */
[----:B------:R-:W4:Y:S01]  /*94140*/  LDL.LU R93, [R1+0x375c] ;  /* 0x00375c00015d7983 */ /* 0x000f220000300800 */
[----:B------:R-:W-:-:S05]  /*94150*/  IMAD.MOV.U32 R35, RZ, RZ, R82 ;  /* 0x000000ffff237224 */ /* 0x000fca00078e0052 */
        /* <DEDUP_REMOVED lines=99> */
[----:B------:R-:W1:Y:S04]  /*94790*/  LDL.LU R90, [R1+0xb10] ;  /* 0x000b1000015a7983 */ /* 0x000e680000300800 */
        /* <DEDUP_REMOVED lines=38> */
[----:B------:R-:W4:Y:S01]  /*94a00*/  LDL.LU R68, [R1+0xb70] ;  /* 0x000b700001447983 */ /* 0x000f220000300800 */
[----:B------:R-:W-:-:S03]  /*94a10*/  IMAD.MOV.U32 R89, RZ, RZ, R64 ;  /* 0x000000ffff597224 */ /* 0x000fc600078e0040 */
[----:B------:R-:W4:Y:S04]  /*94a20*/  LDL.LU R65, [R1+0x37b4] ;  /* 0x0037b40001417983 */ /* 0x000f280000300800 */
[----:B------:R-:W4:Y:S01]  /*94a30*/  LDL.LU R64, [R1+0xb78] ;  /* 0x000b780001407983 */ /* 0x000f220000300800 */
[----:B0-----:R-:W-:Y:S02]  /*94a40*/  IMAD.MOV.U32 R20, RZ, RZ, R91 ;  /* 0x000000ffff147224 */ /* 0x001fe400078e005b */
[----:B-1----:R-:W-:Y:S01]  /*94a50*/  IMAD.MOV.U32 R27, RZ, RZ, R90 ;  /* 0x000000ffff1b7224 */ /* 0x002fe200078e005a */
[----:B------:R-:W4:Y:S01]  /*94a60*/  LDL.LU R91, [R1+0x37b8] ;  /* 0x0037b800015b7983 */ /* 0x000f220000300800 */
[----:B------:R-:W-:-:S03]  /*94a70*/  IMAD.MOV.U32 R26, RZ, RZ, R93 ;  /* 0x000000ffff1a7224 */ /* 0x000fc600078e005d */
[----:B------:R-:W4:Y:S04]  /*94a80*/  LDL.LU R90, [R1+0xb90] ;  /* 0x000b9000015a7983 */ /* 0x000f280000300800 */
[----:B------:R-:W4:Y:S01]  /*94a90*/  LDL.LU R93, [R1+0x37bc] ;  /* 0x0037bc00015d7983 */ /* 0x000f220000300800 */
[----:B------:R-:W-:Y:S02]  /*94aa0*/  IMAD.MOV.U32 R88, RZ, RZ, R39 ;  /* 0x000000ffff587224 */ /* 0x000fe400078e0027 */
[----:B------:R-:W-:Y:S02]  /*94ab0*/  IMAD.MOV.U32 R76, RZ, RZ, R11 ;  /* 0x000000ffff4c7224 */ /* 0x000fe400078e000b */
[----:B------:R-:W-:Y:S02]  /*94ac0*/  IMAD.MOV.U32 R77, RZ, RZ, R38 ;  /* 0x000000ffff4d7224 */ /* 0x000fe400078e0026 */
[----:B------:R-:W-:Y:S01]  /*94ad0*/  IMAD.MOV.U32 R21, RZ, RZ, R10 ;  /* 0x000000ffff157224 */ /* 0x000fe200078e000a */
        /* <DEDUP_REMOVED lines=42> */
[----:B------:R-:W-:Y:S01]  /*94d80*/  IMAD.MOV.U32 R61, RZ, RZ, R64 ;  /* 0x000000ffff3d7224 */ /* 0x000fe200078e0040 */
[----:B------:R-:W4:Y:S01]  /*94d90*/  LDL.LU R91, [R1+0x37d8] ;  /* 0x0037d800015b7983 */ /* 0x000f220000300800 */
[----:B------:R-:W-:Y:S02]  /*94da0*/  IMAD.MOV.U32 R65, RZ, RZ, R90 ;  /* 0x000000ffff417224 */ /* 0x000fe400078e005a */
[----:B------:R-:W-:Y:S01]  /*94db0*/  IMAD.MOV.U32 R64, RZ, RZ, R93 ;  /* 0x000000ffff407224 */ /* 0x000fe200078e005d */
[----:B------:R-:W4:Y:S04]  /*94dc0*/  LDL.LU R90, [R1+0xc10] ;  /* 0x000c1000015a7983 */ /* 0x000f280000300800 */
[----:B------:R-:W4:Y:S01]  /*94dd0*/  LDL.LU R93, [R1+0x37dc] ;  /* 0x0037dc00015d7983 */ /* 0x000f220000300800 */
[----:B------:R-:W-:Y:S01]  /*94de0*/  IMAD.MOV.U32 R48, RZ, RZ, R69 ;  /* 0x000000ffff307224 */ /* 0x000fe200078e0045 */
[----:B------:R-:W-:-:S04]  /*94df0*/  MOV R53, R68 ;  /* 0x0000004400357202 */ /* 0x000fc80000000f00 */
        /* <DEDUP_REMOVED lines=35> */
[----:B------:R-:W4:Y:S01]  /*95030*/  LDL.LU R78, [R1+0xc68] ;  /* 0x000c6800014e7983 */ /* 0x000f220000300800 */
[----:B------:R-:W-:-:S03]  /*95040*/  IMAD.MOV.U32 R45, RZ, RZ, R42 ;  /* 0x000000ffff2d7224 */ /* 0x000fc600078e002a */
[----:B------:R-:W4:Y:S04]  /*95050*/  LDL.LU R43, [R1+0x37f0] ;  /* 0x0037f000012b7983 */ /* 0x000f280000300800 */
[----:B------:R-:W4:Y:S01]  /*95060*/  LDL.LU R42, [R1+0xc80] ;  /* 0x000c8000012a7983 */ /* 0x000f220000300800 */
[----:B------:R-:W-:Y:S02]  /*95070*/  IMAD.MOV.U32 R44, RZ, RZ, R9 ;  /* 0x000000ffff2c7224 */ /* 0x000fe400078e0009 */
[----:B------:R-:W-:Y:S01]  /*95080*/  IMAD.MOV.U32 R55, RZ, RZ, R8 ;  /* 0x000000ffff377224 */ /* 0x000fe200078e0008 */
        /* <DEDUP_REMOVED lines=96> */
[----:B0-----:R-:W-:-:S02]  /*95690*/  IMAD.MOV.U32 R88, RZ, RZ, R43 ;  /* 0x000000ffff587224 */ /* 0x001fc400078e002b */
[----:B-1----:R-:W-:Y:S01]  /*956a0*/  IMAD.MOV.U32 R77, RZ, RZ, R42 ;  /* 0x000000ffff4d7224 */ /* 0x002fe200078e002a */
        /* <DEDUP_REMOVED lines=108> */
[----:B------:R-:W-:Y:S02]  /*95d70*/  IMAD.MOV.U32 R23, RZ, RZ, R90 ;  /* 0x000000ffff177224 */ /* 0x000fe400078e005a */
[----:B------:R-:W-:Y:S01]  /*95d80*/  IMAD.MOV.U32 R22, RZ, RZ, R93 ;  /* 0x000000ffff167224 */ /* 0x000fe200078e005d */
        /* <DEDUP_REMOVED lines=14> */
[----:B--2---:R-:W-:Y:S01]  /*95e70*/  IMAD.MOV.U32 R32, RZ, RZ, R73 ;  /* 0x000000ffff207224 */ /* 0x004fe200078e0049 */
[----:B------:R-:W-:Y:S02]  /*95e80*/  MOV R35, R72 ;  /* 0x0000004800237202 */ /* 0x000fe40000000f00 */
        /* <DEDUP_REMOVED lines=23> */
[----:B------:R-:W0:Y:S01]  /*96000*/  LDL.LU R64, [R1+0xec8] ;  /* 0x000ec80001407983 */ /* 0x000e220000300800 */
[----:B------:R-:W-:-:S03]  /*96010*/  IMAD.MOV.U32 R31, RZ, RZ, R48 ;  /* 0x000000ffff1f7224 */ /* 0x000fc600078e0030 */
[----:B------:R-:W4:Y:S01]  /*96020*/  LDL.LU R49, [R1+0x3890] ;  /* 0x0038900001317983 */ /* 0x000f220000300800 */
[----:B------:R-:W-:-:S03]  /*96030*/  IMAD.MOV.U32 R30, RZ, RZ, R7 ;  /* 0x000000ffff1e7224 */ /* 0x000fc600078e0007 */
[----:B------:R-:W4:Y:S01]  /*96040*/  LDL.LU R48, [R1+0xed0] ;  /* 0x000ed00001307983 */ /* 0x000f220000300800 */
[----:B------:R-:W-:-:S03]  /*96050*/  IMAD.MOV.U32 R75, RZ, RZ, R6 ;  /* 0x000000ffff4b7224 */ /* 0x000fc600078e0006 */
[----:B------:R-:W1:Y:S01]  /*96060*/  LDL.LU R7, [R1+0x3894] ;  /* 0x0038940001077983 */ /* 0x000e620000300800 */
        /* <DEDUP_REMOVED lines=43> */
[----:B------:R-:W4:Y:S01]  /*96320*/  LDL.LU R62, [R1+0xf10] ;  /* 0x000f1000013e7983 */ /* 0x000f220000300800 */
[----:B0-----:R-:W-:-:S03]  /*96330*/  IMAD.MOV.U32 R89, RZ, RZ, R64 ;  /* 0x000000ffff597224 */ /* 0x001fc600078e0040 */
[----:B------:R-:W4:Y:S01]  /*96340*/  LDL.LU R65, [R1+0x38b4] ;  /* 0x0038b40001417983 */ /* 0x000f220000300800 */
[----:B-1----:R-:W-:-:S03]  /*96350*/  IMAD.MOV.U32 R26, RZ, RZ, R7 ;  /* 0x000000ffff1a7224 */ /* 0x002fc600078e0007 */
        /* <DEDUP_REMOVED lines=8> */
[----:B------:R-:W-:-:S02]  /*963e0*/  IMAD.MOV.U32 R88, RZ, RZ, R49 ;  /* 0x000000ffff587224 */ /* 0x000fc400078e0031 */
[----:B------:R-:W-:-:S03]  /*963f0*/  IMAD.MOV.U32 R27, RZ, RZ, R48 ;  /* 0x000000ffff1b7224 */ /* 0x000fc600078e0030 */
        /* <DEDUP_REMOVED lines=137> */
[----:B------:R-:W0:Y:S01]  /*96c90*/  LDL.LU R70, [R1+0xfc8] ;  /* 0x000fc80001467983 */ /* 0x000e220000300800 */
[----:B------:R-:W-:-:S03]  /*96ca0*/  IMAD.MOV.U32 R82, RZ, RZ, R9 ;  /* 0x000000ffff527224 */ /* 0x000fc600078e0009 */
[----:B------:R-:W4:Y:S04]  /*96cb0*/  LDL.LU R37, [R1+0x3910] ;  /* 0x0039100001257983 */ /* 0x000f280000300800 */
[----:B------:R-:W4:Y:S01]  /*96cc0*/  LDL.LU R9, [R1+0xfd0] ;  /* 0x000fd00001097983 */ /* 0x000f220000300800 */
        /* <DEDUP_REMOVED lines=29> */
[----:B---3--:R-:W-:Y:S01]  /*96ea0*/  IMAD.MOV.U32 R80, RZ, RZ, R41 ;  /* 0x000000ffff507224 */ /* 0x008fe200078e0029 */
[----:B----4-:R-:W-:Y:S02]  /*96eb0*/  MOV R87, R40 ;  /* 0x0000002800577202 */ /* 0x010fe40000000f00 */
        /* <DEDUP_REMOVED lines=16> */
[----:B0-----:R-:W-:-:S03]  /*96fc0*/  IMAD.MOV.U32 R27, RZ, RZ, R70 ;  /* 0x000000ffff1b7224 */ /* 0x001fc600078e0046 */
[----:B------:R-:W4:Y:S04]  /*96fd0*/  LDL.LU R71, [R1+0x1010] ;  /* 0x0010100001477983 */ /* 0x000f280000300800 */
[----:B------:R-:W4:Y:S04]  /*96fe0*/  LDL.LU R70, [R1+0x3934] ;  /* 0x0039340001467983 */ /* 0x000f280000300800 */
[----:B------:R-:W4:Y:S01]  /*96ff0*/  LDL.LU R89, [R1+0x1018] ;  /* 0x0010180001597983 */ /* 0x000f220000300800 */
[----:B------:R-:W-:-:S03]  /*97000*/  IMAD.MOV.U32 R10, RZ, RZ, R91 ;  /* 0x000000ffff0a7224 */ /* 0x000fc600078e005b */
[----:B------:R-:W4:Y:S01]  /*97010*/  LDL.LU R91, [R1+0x3938] ;  /* 0x00393800015b7983 */ /* 0x000f220000300800 */
[----:B------:R-:W-:Y:S02]  /*97020*/  IMAD.MOV.U32 R17, RZ, RZ, R90 ;  /* 0x000000ffff117224 */ /* 0x000fe400078e005a */
[----:B------:R-:W-:Y:S01]  /*97030*/  IMAD.MOV.U32 R16, RZ, RZ, R93 ;  /* 0x000000ffff107224 */ /* 0x000fe200078e005d */
[----:B------:R-:W4:Y:S04]  /*97040*/  LDL.LU R90, [R1+0x1020] ;  /* 0x00102000015a7983 */ /* 0x000f280000300800 */
[----:B------:R-:W4:Y:S01]  /*97050*/  LDL.LU R93, [R1+0x393c] ;  /* 0x00393c00015d7983 */ /* 0x000f220000300800 */
        /* <DEDUP_REMOVED lines=36> */
[----:B-1----:R-:W4:Y:S04]  /*972a0*/  LDL.LU R62, [R1+0x1048] ;  /* 0x00104800013e7983 */ /* 0x002f280000300800 */
[----:B------:R-:W4:Y:S04]  /*972b0*/  LDL.LU R49, [R1+0x3950] ;  /* 0x0039500001317983 */ /* 0x000f280000300800 */
        /* <DEDUP_REMOVED lines=83> */
[----:B------:R-:W0:Y:S04]  /*977f0*/  LDL.LU R40, [R1+0x10c0] ;  /* 0x0010c00001287983 */ /* 0x000e280000300800 */
        /* <DEDUP_REMOVED lines=47> */
[----:B0-----:R-:W-:Y:S01]  /*97af0*/  IMAD.MOV.U32 R27, RZ, RZ, R40 ;  /* 0x000000ffff1b7224 */ /* 0x001fe200078e0028 */
[----:B------:R-:W3:Y:S01]  /*97b00*/  LDL.LU R41, [R1+0x39a8] ;  /* 0x0039a80001297983 */ /* 0x000ee20000300800 */
[----:B----4-:R-:W-:-:S03]  /*97b10*/  IMAD.MOV.U32 R26, RZ, RZ, R0 ;  /* 0x000000ffff1a7224 */ /* 0x010fc600078e0000 */
        /* <DEDUP_REMOVED lines=60> */
[----:B-1----:R-:W4:Y:S04]  /*97ee0*/  LDL.LU R54, [R1+0x1148] ;  /* 0x0011480001367983 */ /* 0x002f280000300800 */
        /* <DEDUP_REMOVED lines=47> */
[----:B------:R-:W-:Y:S01]  /*981e0*/  IMAD.MOV.U32 R89, RZ, RZ, R54 ;  /* 0x000000ffff597224 */ /* 0x000fe200078e0036 */
[----:B------:R-:W-:-:S02]  /*981f0*/  MOV R88, R31 ;  /* 0x0000001f00587202 */ /* 0x000fc40000000f00 */
        /* <DEDUP_REMOVED lines=25> */
[----:B------:R-:W0:Y:S01]  /*98390*/  LDL.LU R92, [R1+0x11a8] ;  /* 0x0011a800015c7983 */ /* 0x000e220000300800 */
        /* <DEDUP_REMOVED lines=25> */
[----:B------:R-:W-:Y:S02]  /*98530*/  IMAD.MOV.U32 R68, RZ, RZ, R11 ;  /* 0x000000ffff447224 */ /* 0x000fe400078e000b */
[----:B------:R-:W-:Y:S01]  /*98540*/  IMAD.MOV.U32 R33, RZ, RZ, R10 ;  /* 0x000000ffff217224 */ /* 0x000fe200078e000a */
        /* <DEDUP_REMOVED lines=21> */
[----:B0-----:R-:W-:-:S03]  /*986a0*/  IMAD.MOV.U32 R75, RZ, RZ, R92 ;  /* 0x000000ffff4b7224 */ /* 0x001fc600078e005c */
        /* <DEDUP_REMOVED lines=30> */
[----:B------:R-:W-:Y:S02]  /*98890*/  IMAD.MOV.U32 R31, RZ, RZ, R30 ;  /* 0x000000ffff1f7224 */ /* 0x000fe400078e001e */
[----:B------:R-:W-:Y:S02]  /*988a0*/  IMAD.MOV.U32 R30, RZ, RZ, R91 ;  /* 0x000000ffff1e7224 */ /* 0x000fe400078e005b */
[----:B------:R-:W-:Y:S01]  /*988b0*/  IMAD.MOV.U32 R39, RZ, RZ, R90 ;  /* 0x000000ffff277224 */ /* 0x000fe200078e005a */
[----:B------:R-:W4:Y:S01]  /*988c0*/  LDL.LU R91, [R1+0x3a38] ;  /* 0x003a3800015b7983 */ /* 0x000f220000300800 */
[----:B------:R-:W-:-:S03]  /*988d0*/  IMAD.MOV.U32 R38, RZ, RZ, R93 ;  /* 0x000000ffff267224 */ /* 0x000fc600078e005d */
[----:B------:R-:W4:Y:S04]  /*988e0*/  LDL.LU R90, [R1+0x1220] ;  /* 0x00122000015a7983 */ /* 0x000f280000300800 */
[----:B------:R-:W4:Y:S01]  /*988f0*/  LDL.LU R93, [R1+0x3a3c] ;  /* 0x003a3c00015d7983 */ /* 0x000f220000300800 */
        /* <DEDUP_REMOVED lines=20> */
[----:B------:R-:W1:Y:S01]  /*98a40*/  LDL.LU R66, [R1+0x1238] ;  /* 0x0012380001427983 */ /* 0x000e620000300800 */
        /* <DEDUP_REMOVED lines=49> */
[----:B-1----:R-:W-:-:S03]  /*98d60*/  IMAD.MOV.U32 R63, RZ, RZ, R66 ;  /* 0x000000ffff3f7224 */ /* 0x002fc600078e0042 */
        /* <DEDUP_REMOVED lines=93> */
[----:B0-----:R-:W-:-:S03]  /*99340*/  MOV R75, R92 ;  /* 0x0000005c004b7202 */ /* 0x001fc60000000f00 */
        /* <DEDUP_REMOVED lines=30> */
[----:B------:R-:W-:Y:S02]  /*99530*/  IMAD.MOV.U32 R32, RZ, RZ, R43 ;  /* 0x000000ffff207224 */ /* 0x000fe400078e002b */
[----:B------:R-:W-:Y:S01]  /*99540*/  IMAD.MOV.U32 R36, RZ, RZ, R91 ;  /* 0x000000ffff247224 */ /* 0x000fe200078e005b */
        /* <DEDUP_REMOVED lines=44> */
[----:B------:R-:W4:Y:S04]  /*99810*/  LDL.LU R39, [R1+0x3ad0] ;  /* 0x003ad00001277983 */ /* 0x000f280000300800 */
[----:B------:R-:W1:Y:S01]  /*99820*/  LDL.LU R38, [R1+0x1350] ;  /* 0x0013500001267983 */ /* 0x000e620000300800 */
[----:B------:R-:W-:-:S02]  /*99830*/  IMAD.MOV.U32 R28, RZ, RZ, R11 ;  /* 0x000000ffff1c7224 */ /* 0x000fc400078e000b */
[----:B------:R-:W-:Y:S01]  /*99840*/  IMAD.MOV.U32 R31, RZ, RZ, R10 ;  /* 0x000000ffff1f7224 */ /* 0x000fe200078e000a */
        /* <DEDUP_REMOVED lines=49> */
[----:B-1----:R-:W-:-:S03]  /*99b60*/  IMAD.MOV.U32 R49, RZ, RZ, R38 ;  /* 0x000000ffff317224 */ /* 0x002fc600078e0026 */
        /* <DEDUP_REMOVED lines=110> */
[----:B------:R-:W-:Y:S01]  /*9a250*/  IMAD.MOV.U32 R47, RZ, RZ, R58 ;  /* 0x000000ffff2f7224 */ /* 0x000fe200078e003a */
        /* <DEDUP_REMOVED lines=38> */
[----:B------:R-:W-:-:S02]  /*9a4c0*/  IMAD.MOV.U32 R32, RZ, RZ, R9 ;  /* 0x000000ffff207224 */ /* 0x000fc400078e0009 */
[----:B------:R-:W-:Y:S01]  /*9a4d0*/  IMAD.MOV.U32 R43, RZ, RZ, R8 ;  /* 0x000000ffff2b7224 */ /* 0x000fe200078e0008 */
[----:B------:R-:W4:Y:S01]  /*9a4e0*/  LDL.LU R9, [R1+0x3b54] ;  /* 0x003b540001097983 */ /* 0x000f220000300800 */
[----:B------:R-:W-:-:S03]  /*9a4f0*/  MOV R42, R91 ;  /* 0x0000005b002a7202 */ /* 0x000fc60000000f00 */
[----:B------:R-:W4:Y:S01]  /*9a500*/  LDL.LU R8, [R1+0x1458] ;  /* 0x0014580001087983 */ /* 0x000f220000300800 */
[----:B------:R-:W-:-:S03]  /*9a510*/  IMAD.MOV.U32 R57, RZ, RZ, R90 ;  /* 0x000000ffff397224 */ /* 0x000fc600078e005a */
[----:B------:R-:W4:Y:S01]  /*9a520*/  LDL.LU R91, [R1+0x3b58] ;  /* 0x003b5800015b7983 */ /* 0x000f220000300800 */
[----:B------:R-:W-:-:S03]  /*9a530*/  IMAD.MOV.U32 R56, RZ, RZ, R93 ;  /* 0x000000ffff387224 */ /* 0x000fc600078e005d */
[----:B------:R-:W1:Y:S04]  /*9a540*/  LDL.LU R90, [R1+0x1460] ;  /* 0x00146000015a7983 */ /* 0x000e680000300800 */
        /* <DEDUP_REMOVED lines=49> */
[----:B-1----:R-:W-:-:S03]  /*9a860*/  IMAD.MOV.U32 R35, RZ, RZ, R90 ;  /* 0x000000ffff237224 */ /* 0x002fc600078e005a */
[----:B------:R-:W4:Y:S01]  /*9a870*/  LDL.LU R91, [R1+0x3b78] ;  /* 0x003b7800015b7983 */ /* 0x000f220000300800 */
        /* <DEDUP_REMOVED lines=240> */
[----:B------:R-:W-:Y:S01]  /*9b780*/  IMAD.MOV.U32 R79, RZ, RZ, R44 ;  /* 0x000000ffff4f7224 */ /* 0x000fe200078e002c */
        /* <DEDUP_REMOVED lines=198> */
[----:B------:R-:W4:Y:S01]  /*9c3f0*/  LDL.LU R75, [R1+0x3c90] ;  /* 0x003c9000014b7983 */ /* 0x000f220000300800 */
[----:B0-----:R-:W-:-:S03]  /*9c400*/  IMAD.MOV.U32 R65, RZ, RZ, R60 ;  /* 0x000000ffff417224 */ /* 0x001fc600078e003c */
        /* <DEDUP_REMOVED lines=47> */
[----:B------:R-:W-:Y:S04]  /*9c700*/  STL.64 [R1+0x6450], R46 ;  /* 0x0064502e01007387 */ /* 0x000fe80000100a00 */
[----:B------:R-:W4:Y:S01]  /*9c710*/  LDL.LU R55, [R1+0x1708] ;  /* 0x0017080001377983 */ /* 0x000f220000300800 */
[----:B------:R-:W-:-:S03]  /*9c720*/  IMAD.MOV.U32 R57, RZ, RZ, R56 ;  /* 0x000000ffff397224 */ /* 0x000fc600078e0038 */
[----:B------:R-:W4:Y:S01]  /*9c730*/  LDL.LU R43, [R1+0x3cb0] ;  /* 0x003cb000012b7983 */ /* 0x000f220000300800 */
[----:B------:R-:W-:-:S03]  /*9c740*/  MOV R56, R75 ;  /* 0x0000004b00387202 */ /* 0x000fc60000000f00 */
        /* <DEDUP_REMOVED lines=276> */
[----:B---3--:R-:W-:Y:S01]  /*9d890*/  MOV R18, R41 ;  /* 0x0000002900127202 */ /* 0x008fe20000000f00 */
[----:B----4-:R-:W-:Y:S02]  /*9d8a0*/  IMAD.MOV.U32 R23, RZ, RZ, R40 ;  /* 0x000000ffff177224 */ /* 0x010fe400078e0028 */
        /* <DEDUP_REMOVED lines=19> */
[----:B-1----:R-:W-:Y:S01]  /*9d9e0*/  IMAD.MOV.U32 R87, RZ, RZ, R8 ;  /* 0x000000ffff577224 */ /* 0x002fe200078e0008 */
        /* <DEDUP_REMOVED lines=194> */
[----:B-1----:R-:W-:Y:S02]  /*9e610*/  IMAD.MOV.U32 R80, RZ, RZ, R11 ;  /* 0x000000ffff507224 */ /* 0x002fe400078e000b */
        /* <DEDUP_REMOVED lines=73> */
[----:B--2---:R-:W-:Y:S01]  /*9eab0*/  MOV R46, R73 ;  /* 0x00000049002e7202 */ /* 0x004fe20000000f00 */
[----:B------:R-:W-:Y:S02]  /*9eac0*/  IMAD.MOV.U32 R55, RZ, RZ, R72 ;  /* 0x000000ffff377224 */ /* 0x000fe400078e0048 */
        /* <DEDUP_REMOVED lines=123> */
[----:B------:R-:W-:Y:S04]  /*9f280*/  STL.64 [R1+0x68f8], R12 ;  /* 0x0068f80c01007387 */ /* 0x000fe80000100a00 */
[----:B------:R-:W4:Y:S01]  /*9f290*/  LDL.LU R48, [R1+0x1a88] ;  /* 0x001a880001307983 */ /* 0x000f220000300800 */
[----:B------:R-:W-:-:S03]  /*9f2a0*/  IMAD.MOV.U32 R85, RZ, RZ, R60 ;  /* 0x000000ffff557224 */ /* 0x000fc600078e003c */
[----:B------:R-:W4:Y:S01]  /*9f2b0*/  LDL.LU R61, [R1+0x3e70] ;  /* 0x003e7000013d7983 */ /* 0x000f220000300800 */
[----:B------:R-:W-:-:S03]  /*9f2c0*/  IMAD.MOV.U32 R84, RZ, RZ, R39 ;  /* 0x000000ffff547224 */ /* 0x000fc600078e0027 */
[----:B------:R-:W4:Y:S01]  /*9f2d0*/  LDL.LU R60, [R1+0x1a90] ;  /* 0x001a9000013c7983 */ /* 0x000f220000300800 */
[----:B-1----:R-:W-:-:S03]  /*9f2e0*/  IMAD.MOV.U32 R19, RZ, RZ, R38 ;  /* 0x000000ffff137224 */ /* 0x002fc600078e0026 */
        /* <DEDUP_REMOVED lines=76> */
[----:B------:R-:W2:Y:S04]  /*9f7b0*/  LDL.LU R72, [R1+0x1af0] ;  /* 0x001af00001487983 */ /* 0x000ea80000300800 */
[----:B------:R-:W2:Y:S01]  /*9f7c0*/  LDL.LU R67, [R1+0x3ea4] ;  /* 0x003ea40001437983 */ /* 0x000ea20000300800 */
[----:B------:R-:W-:-:S03]  /*9f7d0*/  IMAD.MOV.U32 R65, RZ, RZ, R66 ;  /* 0x000000ffff417224 */ /* 0x000fc600078e0042 */
        /* <DEDUP_REMOVED lines=9> */
[----:B------:R-:W-:Y:S01]  /*9f870*/  STL.64 [R1+0x1ab0], R60 ;  /* 0x001ab03c01007387 */ /* 0x000fe20000100a00 */
[----:B------:R-:W-:-:S03]  /*9f880*/  LOP3.LUT R5, R5, R4, RZ, 0x3c, !PT ;  /* 0x0000000405057212 */ /* 0x000fc600078e3cff */
[----:B------:R-:W-:Y:S01]  /*9f890*/  STL [R1+0x6998], R60 ;  /* 0x0069983c01007387 */ /* 0x000fe20000100800 */
[----:B------:R-:W-:-:S03]  /*9f8a0*/  LOP3.LUT R4, R5, R4, RZ, 0x3c, !PT ;  /* 0x0000000405047212 */ /* 0x000fc600078e3cff */
[----:B------:R-:W-:Y:S04]  /*9f8b0*/  STL [R1+0x6988], R61 ;  /* 0x0069883d01007387 */ /* 0x000fe80000100800 */
[----:B------:R-:W-:Y:S01]  /*9f8c0*/  STL.64 [R1+0x1ab8], R64 ;  /* 0x001ab84001007387 */ /* 0x000fe20000100a00 */
[----:B------:R-:W-:-:S03]  /*9f8d0*/  LOP3.LUT R5, R5, R4, RZ, 0x3c, !PT ;  /* 0x0000000405057212 */ /* 0x000fc600078e3cff */
[----:B------:R0:W-:Y:S04]  /*9f8e0*/  STL.64 [R1+0x6990], R64 ;  /* 0x0069904001007387 */ /* 0x0001e80000100a00 */
[----:B------:R-:W-:Y:S01]  /*9f8f0*/  STL.64 [R1+0x1ac0], R76 ;  /* 0x001ac04c01007387 */ /* 0x000fe20000100a00 */
[----:B------:R-:W-:-:S03]  /*9f900*/  IMAD.MOV.U32 R22, RZ, RZ, R11 ;  /* 0x000000ffff167224 */ /* 0x000fc600078e000b */
[----:B------:R0:W-:Y:S01]  /*9f910*/  STL.64 [R1+0x69a0], R76 ;  /* 0x0069a04c01007387 */ /* 0x0001e20000100a00 */
[----:B------:R-:W-:Y:S02]  /*9f920*/  IMAD.MOV.U32 R24, RZ, RZ, R91 ;  /* 0x000000ffff187224 */ /* 0x000fe400078e005b */
[----:B------:R-:W-:Y:S01]  /*9f930*/  IMAD.MOV.U32 R25, RZ, RZ, R10 ;  /* 0x000000ffff197224 */ /* 0x000fe200078e000a */
[----:B------:R-:W-:Y:S04]  /*9f940*/  STL.64 [R1+0x1ac8], R4 ;  /* 0x001ac80401007387 */ /* 0x000fe80000100a00 */
[----:B------:R-:W-:Y:S01]  /*9f950*/  STL [R1+0x69b8], R4 ;  /* 0x0069b80401007387 */ /* 0x000fe20000100800 */
[----:B------:R-:W-:Y:S02]  /*9f960*/  IMAD.MOV.U32 R46, RZ, RZ, R93 ;  /* 0x000000ffff2e7224 */ /* 0x000fe400078e005d */
[----:B------:R-:W-:Y:S01]  /*9f970*/  IMAD.MOV.U32 R47, RZ, RZ, R90 ;  /* 0x000000ffff2f7224 */ /* 0x000fe200078e005a */
[----:B------:R-:W-:Y:S04]  /*9f980*/  STL [R1+0x69a8], R5 ;  /* 0x0069a80501007387 */ /* 0x000fe80000100800 */
[----:B------:R-:W-:Y:S04]  /*9f990*/  STL.64 [R1+0x1ad0], R22 ;  /* 0x001ad01601007387 */ /* 0x000fe80000100a00 */
[----:B------:R-:W-:Y:S04]  /*9f9a0*/  STL.64 [R1+0x69b0], R22 ;  /* 0x0069b01601007387 */ /* 0x000fe80000100a00 */
        /* <DEDUP_REMOVED lines=36> */
[----:B------:R-:W3:Y:S04]  /*9fbf0*/  LDL.LU R0, [R1+0x3edc] ;  /* 0x003edc0001007983 */ /* 0x000ee80000300800 */
[----:B------:R-:W-:Y:S04]  /*9fc00*/  STL.64 [R1+0x1ae8], R54 ;  /* 0x001ae83601007387 */ /* 0x000fe80000100a00 */
[----:B------:R0:W-:Y:S04]  /*9fc10*/  STL.64 [R1+0x69d0], R54 ;  /* 0x0069d03601007387 */ /* 0x0001e80000100a00 */
[----:B------:R-:W-:Y:S04]  /*9fc20*/  STL.64 [R1+0x1af0], R78 ;  /* 0x001af04e01007387 */ /* 0x000fe80000100a00 */
[----:B------:R0:W-:Y:S04]  /*9fc30*/  STL.64 [R1+0x69e0], R78 ;  /* 0x0069e04e01007387 */ /* 0x0001e80000100a00 */
[----:B------:R-:W-:Y:S04]  /*9fc40*/  STL.64 [R1+0x1af8], R62 ;  /* 0x001af83e01007387 */ /* 0x000fe80000100a00 */
[----:B------:R-:W-:Y:S04]  /*9fc50*/  STL [R1+0x69f8], R62 ;  /* 0x0069f83e01007387 */ /* 0x000fe80000100800 */
[----:B------:R0:W-:Y:S04]  /*9fc60*/  STL [R1+0x69e8], R63 ;  /* 0x0069e83f01007387 */ /* 0x0001e80000100800 */
[----:B------:R-:W-:Y:S04]  /*9fc70*/  STL.64 [R1+0x1b00], R28 ;  /* 0x001b001c01007387 */ /* 0x000fe80000100a00 */
[----:B------:R0:W-:Y:S01]  /*9fc80*/  STL.64 [R1+0x69f0], R28 ;  /* 0x0069f01c01007387 */ /* 0x0001e20000100a00 */
[----:B------:R-:W-:-:S04]  /*9fc90*/  LOP3.LUT R37, R37, R36, RZ, 0x3c, !PT ;  /* 0x0000002425257212 */ /* 0x000fc800078e3cff */
[----:B------:R-:W-:Y:S01]  /*9fca0*/  LOP3.LUT R36, R37, R36, RZ, 0x3c, !PT ;  /* 0x0000002425247212 */ /* 0x000fe200078e3cff */
[----:B------:R-:W-:-:S03]  /*9fcb0*/  IMAD.MOV.U32 R50, RZ, RZ, R45 ;  /* 0x000000ffff327224 */ /* 0x000fc600078e002d */
[----:B------:R-:W-:Y:S01]  /*9fcc0*/  LOP3.LUT R37, R37, R36, RZ, 0x3c, !PT ;  /* 0x0000002425257212 */ /* 0x000fe200078e3cff */
[----:B------:R-:W-:Y:S01]  /*9fcd0*/  IMAD.MOV.U32 R68, RZ, RZ, R7 ;  /* 0x000000ffff447224 */ /* 0x000fe200078e0007 */
[----:B------:R-:W-:Y:S01]  /*9fce0*/  MOV R69, R44 ;  /* 0x0000002c00457202 */ /* 0x000fe20000000f00 */
[----:B------:R-:W-:Y:S02]  /*9fcf0*/  IMAD.MOV.U32 R20, RZ, RZ, R59 ;  /* 0x000000ffff147224 */ /* 0x000fe400078e003b */
[----:B------:R-:W-:Y:S04]  /*9fd00*/  STL.64 [R1+0x1b08], R36 ;  /* 0x001b082401007387 */ /* 0x000fe80000100a00 */
[----:B------:R0:W-:Y:S01]  /*9fd10*/  STL.64 [R1+0x6a00], R36 ;  /* 0x006a002401007387 */ /* 0x0001e20000100a00 */
[----:B------:R-:W-:-:S03]  /*9fd20*/  IMAD.MOV.U32 R21, RZ, RZ, R6 ;  /* 0x000000ffff157224 */ /* 0x000fc600078e0006 */
[----:B------:R-:W-:Y:S04]  /*9fd30*/  STL.64 [R1+0x1b10], R50 ;  /* 0x001b103201007387 */ /* 0x000fe80000100a00 */
[----:B------:R-:W-:Y:S04]  /*9fd40*/  STL [R1+0x6a18], R50 ;  /* 0x006a183201007387 */ /* 0x000fe80000100800 */
[----:B------:R-:W-:Y:S01]  /*9fd50*/  STL [R1+0x6a08], R51 ;  /* 0x006a083301007387 */ /* 0x000fe20000100800 */
[----:B------:R-:W-:Y:S02]  /*9fd60*/  IMAD.MOV.U32 R32, RZ, RZ, R43 ;  /* 0x000000ffff207224 */ /* 0x000fe400078e002b */
[----:B------:R-:W-:Y:S01]  /*9fd70*/  IMAD.MOV.U32 R33, RZ, RZ, R58 ;  /* 0x000000ffff217224 */ /* 0x000fe200078e003a */
[----:B------:R-:W-:Y:S04]  /*9fd80*/  STL.64 [R1+0x1b18], R68 ;  /* 0x001b184401007387 */ /* 0x000fe80000100a00 */
[----:B------:R0:W-:Y:S04]  /*9fd90*/  STL.64 [R1+0x6a10], R68 ;  /* 0x006a104401007387 */ /* 0x0001e80000100a00 */
[----:B------:R-:W-:Y:S01]  /*9fda0*/  STL.64 [R1+0x1b20], R20 ;  /* 0x001b201401007387 */ /* 0x000fe20000100a00 */
[----:B------:R-:W-:-:S02]  /*9fdb0*/  IMAD.MOV.U32 R82, RZ, RZ, R11 ;  /* 0x000000ffff527224 */ /* 0x000fc400078e000b */
[----:B------:R-:W-:Y:S01]  /*9fdc0*/  IMAD.MOV.U32 R83, RZ, RZ, R42 ;  /* 0x000000ffff537224 */ /* 0x000fe200078e002a */
[----:B------:R0:W-:Y:S01]  /*9fdd0*/  STL.64 [R1+0x6a20], R20 ;  /* 0x006a201401007387 */ /* 0x0001e20000100a00 */
[----:B------:R-:W-:Y:S02]  /*9fde0*/  IMAD.MOV.U32 R16, RZ, RZ, R91 ;  /* 0x000000ffff107224 */ /* 0x000fe400078e005b */
[----:B------:R-:W-:Y:S01]  /*9fdf0*/  IMAD.MOV.U32 R17, RZ, RZ, R10 ;  /* 0x000000ffff117224 */ /* 0x000fe200078e000a */
[----:B------:R-:W-:Y:S04]  /*9fe00*/  STL.64 [R1+0x1b28], R32 ;  /* 0x001b282001007387 */ /* 0x000fe80000100a00 */
[----:B------:R-:W-:Y:S01]  /*9fe10*/  STL [R1+0x6a38], R32 ;  /* 0x006a382001007387 */ /* 0x000fe20000100800 */
[----:B------:R-:W-:-:S02]  /*9fe20*/  IMAD.MOV.U32 R74, RZ, RZ, R93 ;  /* 0x000000ffff4a7224 */ /* 0x000fc400078e005d */
[----:B------:R-:W-:Y:S01]  /*9fe30*/  IMAD.MOV.U32 R75, RZ, RZ, R90 ;  /* 0x000000ffff4b7224 */ /* 0x000fe200078e005a */
[----:B------:R-:W-:Y:S04]  /*9fe40*/  STL [R1+0x6a28], R33 ;  /* 0x006a282101007387 */ /* 0x000fe80000100800 */
[----:B------:R-:W-:Y:S04]  /*9fe50*/  STL.64 [R1+0x1b30], R82 ;  /* 0x001b305201007387 */ /* 0x000fe80000100a00 */
[----:B------:R0:W-:Y:S04]  /*9fe60*/  STL.64 [R1+0x6a30], R82 ;  /* 0x006a305201007387 */ /* 0x0001e80000100a00 */
[----:B------:R-:W-:Y:S04]  /*9fe70*/  STL.64 [R1+0x1b38], R16 ;  /* 0x001b381001007387 */ /* 0x000fe80000100a00 */
[----:B------:R0:W-:Y:S04]  /*9fe80*/  STL.64 [R1+0x6a40], R16 ;  /* 0x006a401001007387 */ /* 0x0001e80000100a00 */
[----:B------:R-:W-:Y:S04]  /*9fe90*/  STL.64 [R1+0x1b40], R74 ;  /* 0x001b404a01007387 */ /* 0x000fe80000100a00 */
[----:B------:R1:W-:Y:S04]  /*9fea0*/  STL.64 [R1+0x6a48], R74 ;  /* 0x006a484a01007387 */ /* 0x0003e80000100a00 */
        /* <DEDUP_REMOVED lines=22> */
[----:B------:R-:W1:Y:S04]  /*a0010*/  LDL.LU R90, [R1+0x1bc0] ;  /* 0x001bc000015a7983 */ /* 0x000e680000300800 */
[----:B------:R-:W4:Y:S01]  /*a0020*/  LDL.LU R93, [R1+0x3f0c] ;  /* 0x003f0c00015d7983 */ /* 0x000f220000300800 */
[----:B------:R-:W-:-:S02]  /*a0030*/  IMAD.MOV.U32 R13, RZ, RZ, R92 ;  /* 0x000000ffff0d7224 */ /* 0x000fc400078e005c */
[----:B--2---:R-:W-:Y:S01]  /*a0040*/  IMAD.MOV.U32 R12, RZ, RZ, R73 ;  /* 0x000000ffff0c7224 */ /* 0x004fe200078e0049 */
        /* <DEDUP_REMOVED lines=13> */
[----:B------:R-:W2:Y:S04]  /*a0120*/  LDL.LU R0, [R1+0x1ed8] ;  /* 0x001ed80001007983 */ /* 0x000ea80000300800 */
        /* <DEDUP_REMOVED lines=8> */
[----:B------:R-:W-:Y:S01]  /*a01b0*/  STL [R1+0x6a70], R87 ;  /* 0x006a705701007387 */ /* 0x000fe20000100800 */
[----:B------:R-:W-:-:S05]  /*a01c0*/  IMAD.MOV.U32 R26, RZ, RZ, R88 ;  /* 0x000000ffff1a7224 */ /* 0x000fca00078e0058 */
        /* <DEDUP_REMOVED lines=10> */
[----:B------:R-:W-:-:S02]  /*a0270*/  IMAD.MOV.U32 R88, RZ, RZ, R91 ;  /* 0x000000ffff587224 */ /* 0x000fc400078e005b */
[----:B-1----:R-:W-:Y:S02]  /*a0280*/  IMAD.MOV.U32 R3, RZ, RZ, R90 ;  /* 0x000000ffff037224 */ /* 0x002fe400078e005a */
[----:B------:R-:W-:Y:S01]  /*a0290*/  IMAD.MOV.U32 R2, RZ, RZ, R93 ;  /* 0x000000ffff027224 */ /* 0x000fe200078e005d */
[----:B------:R-:W-:Y:S04]  /*a02a0*/  STL.64 [R1+0x1bb0], R70 ;  /* 0x001bb04601007387 */ /* 0x000fe80000100a00 */
[----:B------:R-:W-:Y:S04]  /*a02b0*/  STL.64 [R1+0x1bb8], R88 ;  /* 0x001bb85801007387 */ /* 0x000fe80000100a00 */
[----:B------:R-:W-:Y:S04]  /*a02c0*/  STL.64 [R1+0x1bc0], R2 ;  /* 0x001bc00201007387 */ /* 0x000fe80000100a00 */
[----:B------:R-:W4:Y:S04]  /*a02d0*/  LDL.LU R64, [R1+0x1e28] ;  /* 0x001e280001407983 */ /* 0x000f280000300800 */
[----:B------:R-:W4:Y:S04]  /*a02e0*/  LDL.LU R65, [R1+0x1edc] ;  /* 0x001edc0001417983 */ /* 0x000f280000300800 */
[----:B------:R-:W4:Y:S04]  /*a02f0*/  LDL.LU R76, [R1+0x1e30] ;  /* 0x001e3000014c7983 */ /* 0x000f280000300800 */
[----:B------:R-:W4:Y:S01]  /*a0300*/  LDL.LU R77, [R1+0x1ee0] ;  /* 0x001ee000014d7983 */ /* 0x000f220000300800 */
[----:B---3--:R-:W-:-:S03]  /*a0310*/  IMAD.MOV.U32 R48, RZ, RZ, R41 ;  /* 0x000000ffff307224 */ /* 0x008fc600078e0029 */
[----:B------:R-:W3:Y:S01]  /*a0320*/  LDL.LU R41, [R1+0x1e38] ;  /* 0x001e380001297983 */ /* 0x000ee20000300800 */
[----:B--2---:R-:W-:-:S03]  /*a0330*/  IMAD.MOV.U32 R56, RZ, RZ, R0 ;  /* 0x000000ffff387224 */ /* 0x004fc600078e0000 */
[----:B------:R-:W2:Y:S01]  /*a0340*/  LDL.LU R0, [R1+0x1ee4] ;  /* 0x001ee40001007983 */ /* 0x000ea20000300800 */
[----:B----4-:R-:W-:-:S03]  /*a0350*/  IMAD.MOV.U32 R57, RZ, RZ, R40 ;  /* 0x000000ffff397224 */ /* 0x010fc600078e0028 */
        /* <DEDUP_REMOVED lines=32> */
[----:B------:R-:W-:Y:S04]  /*a0560*/  STL.64 [R1+0x1e10], R34 ;  /* 0x001e102201007387 */ /* 0x000fe80000100a00 */
[----:B------:R-:W-:Y:S04]  /*a0570*/  STL.64 [R1+0x1e18], R48 ;  /* 0x001e183001007387 */ /* 0x000fe80000100a00 */
[----:B------:R-:W-:Y:S01]  /*a0580*/  STL.64 [R1+0x1e20], R56 ;  /* 0x001e203801007387 */ /* 0x000fe20000100a00 */
[----:B---3--:R-:W-:-:S02]  /*a0590*/  IMAD.MOV.U32 R23, RZ, RZ, R41 ;  /* 0x000000ffff177224 */ /* 0x008fc400078e0029 */
[----:B--2---:R-:W-:Y:S01]  /*a05a0*/  IMAD.MOV.U32 R22, RZ, RZ, R0 ;  /* 0x000000ffff167224 */ /* 0x004fe200078e0000 */
[----:B------:R-:W2:Y:S04]  /*a05b0*/  LDL.LU R41, [R1+0x1ea8] ;  /* 0x001ea80001297983 */ /* 0x000ea80000300800 */
[----:B------:R-:W3:Y:S01]  /*a05c0*/  LDL.LU R0, [R1+0x1f1c] ;  /* 0x001f1c0001007983 */ /* 0x000ee20000300800 */
[----:B----4-:R-:W-:-:S03]  /*a05d0*/  IMAD.MOV.U32 R24, RZ, RZ, R40 ;  /* 0x000000ffff187224 */ /* 0x010fc600078e0028 */
[----:B------:R-:W4:Y:S01]  /*a05e0*/  LDL R40, [R1+0x2dac] ;  /* 0x002dac0001287983 */ /* 0x000f220000100800 */
        /* <DEDUP_REMOVED lines=11> */
[----:B------:R-:W-:Y:S01]  /*a06a0*/  LOP3.LUT R79, R79, R78, RZ, 0x3c, !PT ;  /* 0x0000004e4f4f7212 */ /* 0x000fe200078e3cff */
[----:B------:R-:W-:Y:S01]  /*a06b0*/  IMAD.MOV.U32 R28, RZ, RZ, R62 ;  /* 0x000000ffff1c7224 */ /* 0x000fe200078e003e */
[----:B------:R-:W-:Y:S04]  /*a06c0*/  STL.64 [R1+0x1e28], R64 ;  /* 0x001e284001007387 */ /* 0x000fe80000100a00 */
[----:B------:R-:W-:Y:S01]  /*a06d0*/  STL.64 [R1+0x1e30], R76 ;  /* 0x001e304c01007387 */ /* 0x000fe20000100a00 */
[----:B------:R-:W-:-:S03]  /*a06e0*/  IMAD.MOV.U32 R29, RZ, RZ, R63 ;  /* 0x000000ffff1d7224 */ /* 0x000fc600078e003f */
[----:B------:R-:W-:Y:S01]  /*a06f0*/  STL.64 [R1+0x1e38], R22 ;  /* 0x001e381601007387 */ /* 0x000fe20000100a00 */
[----:B------:R-:W-:Y:S02]  /*a0700*/  IMAD.MOV.U32 R36, RZ, RZ, R46 ;  /* 0x000000ffff247224 */ /* 0x000fe400078e002e */
        /* <DEDUP_REMOVED lines=17> */
[----:B0-----:R-:W-:-:S02]  /*a0820*/  IMAD.MOV.U32 R84, RZ, RZ, R92 ;  /* 0x000000ffff547224 */ /* 0x001fc400078e005c */
[----:B------:R-:W-:Y:S01]  /*a0830*/  IMAD.MOV.U32 R85, RZ, RZ, R93 ;  /* 0x000000ffff557224 */ /* 0x000fe200078e005d */
[----:B------:R-:W-:Y:S01]  /*a0840*/  STL.64 [R1+0x1e70], R20 ;  /* 0x001e701401007387 */ /* 0x000fe20000100a00 */
[----:B------:R-:W-:Y:S02]  /*a0850*/  IMAD.MOV.U32 R80, RZ, RZ, R72 ;  /* 0x000000ffff507224 */ /* 0x000fe400078e0048 */
        /* <DEDUP_REMOVED lines=9> */
[----:B------:R-:W4:Y:S04]  /*a08f0*/  LDL R87, [R1+0x2da8] ;  /* 0x002da80001577983 */ /* 0x000f280000100800 */
[----:B------:R-:W4:Y:S04]  /*a0900*/  LDL R12, [R1+0x2da4] ;  /* 0x002da400010c7983 */ /* 0x000f280000100800 */
[----:B------:R-:W4:Y:S01]  /*a0910*/  LDL R13, [R1+0x2da0] ;  /* 0x002da000010d7983 */ /* 0x000f220000100800 */
[----:B--2---:R-:W-:-:S02]  /*a0920*/  IMAD.MOV.U32 R5, RZ, RZ, R41 ;  /* 0x000000ffff057224 */ /* 0x004fc400078e0029 */
[----:B---3--:R-:W-:-:S05]  /*a0930*/  IMAD.MOV.U32 R4, RZ, RZ, R0 ;  /* 0x000000ffff047224 */ /* 0x008fca00078e0000 */
[----:B------:R0:W-:Y:S04]  /*a0940*/  STL.64 [R1+0x1ea8], R4 ;  /* 0x001ea80401007387 */ /* 0x0001e80000100a00 */
[----:B------:R-:W2:Y:S04]  /*a0950*/  LDL R0, [R1+0x2d9c] ;  /* 0x002d9c0001007983 */ /* 0x000ea80000100800 */
[----:B----4-:R-:W3:Y:S04]  /*a0960*/  @!P3 LDG.E.U16 R40, desc[UR6][R4.64] ;  /* 0x000000060428b981 */ /* 0x010ee8000c1e1500 */
[----:B------:R-:W4:Y:S04]  /*a0970*/  LDL R32, [R1+0x2d98] ;  /* 0x002d980001207983 */ /* 0x000f280000100800 */
[----:B------:R-:W4:Y:S04]  /*a0980*/  LDL R33, [R1+0x2d94] ;  /* 0x002d940001217983 */ /* 0x000f280000100800 */
[----:B------:R-:W4:Y:S04]  /*a0990*/  LDL R50, [R1+0x2d90] ;  /* 0x002d900001327983 */ /* 0x000f280000100800 */
[----:B------:R-:W4:Y:S04]  /*a09a0*/  LDL R51, [R1+0x2d8c] ;  /* 0x002d8c0001337983 */ /* 0x000f280000100800 */
[----:B------:R-:W4:Y:S04]  /*a09b0*/  LDL R62, [R1+0x2d88] ;  /* 0x002d8800013e7983 */ /* 0x000f280000100800 */
[----:B------:R-:W4:Y:S04]  /*a09c0*/  LDL R63, [R1+0x2d84] ;  /* 0x002d8400013f7983 */ /* 0x000f280000100800 */
[----:B------:R-:W4:Y:S04]  /*a09d0*/  LDL R46, [R1+0x2d80] ;  /* 0x002d8000012e7983 */ /* 0x000f280000100800 */
[----:B------:R-:W4:Y:S04]  /*a09e0*/  LDL R47, [R1+0x2d7c] ;  /* 0x002d7c00012f7983 */ /* 0x000f280000100800 */
[----:B0-----:R-:W4:Y:S04]  /*a09f0*/  LDL R4, [R1+0x2d78] ;  /* 0x002d780001047983 */ /* 0x001f280000100800 */
        /* <DEDUP_REMOVED lines=16> */
[----:B------:R-:W4:Y:S04]  /*a0b00*/  @!P6 LDG.E.U16 R87, desc[UR6][R26.64] ;  /* 0x000000061a57e981 */ /* 0x000f28000c1e1500 */
[----:B------:R-:W4:Y:S04]  /*a0b10*/  @!P3 LDG.E.U16 R12, desc[UR6][R80.64] ;  /* 0x00000006500cb981 */ /* 0x000f28000c1e1500 */
[----:B------:R-:W4:Y:S04]  /*a0b20*/  @!P6 LDG.E.U16 R13, desc[UR6][R84.64] ;  /* 0x00000006540de981 */ /* 0x000f28000c1e1500 */
[----:B--2---:R-:W2:Y:S04]  /*a0b30*/  @!P3 LDG.E.U16 R0, desc[UR6][R74.64] ;  /* 0x000000064a00b981 */ /* 0x004ea8000c1e1500 */
[----:B---3--:R0:W-:Y:S04]  /*a0b40*/  @!P3 STL [R1+0x2dac], R40 ;  /* 0x002dac280100b387 */ /* 0x0081e80000100800 */
[----:B----4-:R-:W3:Y:S04]  /*a0b50*/  @!P6 LDG.E.U16 R32, desc[UR6][R16.64] ;  /* 0x000000061020e981 */ /* 0x010ee8000c1e1500 */
[----:B------:R-:W4:Y:S04]  /*a0b60*/  @!P3 LDG.E.U16 R33, desc[UR6][R82.64] ;  /* 0x000000065221b981 */ /* 0x000f28000c1e1500 */
[----:B------:R-:W3:Y:S04]  /*a0b70*/  @!P6 LDG.E.U16 R50, desc[UR6][R20.64] ;  /* 0x000000061432e981 */ /* 0x000ee8000c1e1500 */
[----:B------:R-:W3:Y:S04]  /*a0b80*/  @!P3 LDG.E.U16 R51, desc[UR6][R68.64] ;  /* 0x000000064433b981 */ /* 0x000ee8000c1e1500 */
[----:B------:R-:W3:Y:S04]  /*a0b90*/  @!P6 LDG.E.U16 R62, desc[UR6][R36.64] ;  /* 0x00000006243ee981 */ /* 0x000ee8000c1e1500 */
[----:B------:R-:W3:Y:S04]  /*a0ba0*/  @!P3 LDG.E.U16 R63, desc[UR6][R28.64] ;  /* 0x000000061c3fb981 */ /* 0x000ee8000c1e1500 */
[----:B------:R-:W3:Y:S04]  /*a0bb0*/  @!P6 LDG.E.U16 R46, desc[UR6][R78.64] ;  /* 0x000000064e2ee981 */ /* 0x000ee8000c1e1500 */
[----:B0-----:R-:W3:Y:S04]  /*a0bc0*/  LDL R40, [R1+0x2d34] ;  /* 0x002d340001287983 */ /* 0x001ee80000100800 */
[----:B------:R-:W4:Y:S04]  /*a0bd0*/  LDL.LU.64 R26, [R1+0x6a78] ;  /* 0x006a7800011a7983 */ /* 0x000f280000300a00 */
[----:B------:R-:W4:Y:S04]  /*a0be0*/  @!P3 LDG.E.U16 R47, desc[UR6][R54.64] ;  /* 0x00000006362fb981 */ /* 0x000f28000c1e1500 */
        /* <DEDUP_REMOVED lines=17> */
[----:B------:R0:W-:Y:S04]  /*a0d00*/  @!P6 STL [R1+0x2da8], R87 ;  /* 0x002da8570100e387 */ /* 0x0001e80000100800 */
[----:B0-----:R-:W4:Y:S04]  /*a0d10*/  LDL.LU R87, [R1+0x6a70] ;  /* 0x006a700001577983 */ /* 0x001f280000300800 */
[----:B------:R-:W4:Y:S04]  /*a0d20*/  LDL.LU.64 R80, [R1+0x6a68] ;  /* 0x006a680001507983 */ /* 0x000f280000300a00 */
[----:B------:R0:W-:Y:S04]  /*a0d30*/  @!P3 STL [R1+0x2da4], R12 ;  /* 0x002da40c0100b387 */ /* 0x0001e80000100800 */
[----:B0-----:R-:W4:Y:S04]  /*a0d40*/  LDL.LU R12, [R1+0x6a60] ;  /* 0x006a6000010c7983 */ /* 0x001f280000300800 */
[----:B------:R-:W4:Y:S04]  /*a0d50*/  LDL.LU.64 R84, [R1+0x6a58] ;  /* 0x006a580001547983 */ /* 0x000f280000300a00 */
[----:B------:R0:W-:Y:S04]  /*a0d60*/  @!P6 STL [R1+0x2da0], R13 ;  /* 0x002da00d0100e387 */ /* 0x0001e80000100800 */
[----:B0-----:R-:W4:Y:S04]  /*a0d70*/  LDL.LU R13, [R1+0x6a50] ;  /* 0x006a5000010d7983 */ /* 0x001f280000300800 */
[----:B------:R-:W4:Y:S04]  /*a0d80*/  LDL.LU.64 R74, [R1+0x6a48] ;  /* 0x006a4800014a7983 */ /* 0x000f280000300a00 */
[----:B--2---:R0:W-:Y:S04]  /*a0d90*/  @!P3 STL [R1+0x2d9c], R0 ;  /* 0x002d9c000100b387 */ /* 0x0041e80000100800 */
[----:B---3--:R-:W2:Y:S04]  /*a0da0*/  @!P3 LDG.E.U16 R40, desc[UR6][R10.64] ;  /* 0x000000060a28b981 */ /* 0x008ea8000c1e1500 */
[----:B0-----:R-:W3:Y:S04]  /*a0db0*/  LDL R0, [R1+0x2d30] ;  /* 0x002d300001007983 */ /* 0x001ee80000100800 */
[----:B------:R-:W2:Y:S04]  /*a0dc0*/  LDL.LU.64 R16, [R1+0x6a40] ;  /* 0x006a400001107983 */ /* 0x000ea80000300a00 */
[----:B------:R0:W-:Y:S04]  /*a0dd0*/  @!P6 STL [R1+0x2d98], R32 ;  /* 0x002d98200100e387 */ /* 0x0001e80000100800 */
[----:B0-----:R-:W2:Y:S04]  /*a0de0*/  LDL.LU R32, [R1+0x6a38] ;  /* 0x006a380001207983 */ /* 0x001ea80000300800 */
[----:B------:R-:W2:Y:S04]  /*a0df0*/  LDL.LU.64 R82, [R1+0x6a30] ;  /* 0x006a300001527983 */ /* 0x000ea80000300a00 */
[----:B----4-:R0:W-:Y:S04]  /*a0e00*/  @!P3 STL [R1+0x2d94], R33 ;  /* 0x002d94210100b387 */ /* 0x0101e80000100800 */
[----:B0-----:R-:W4:Y:S04]  /*a0e10*/  LDL.LU R33, [R1+0x6a28] ;  /* 0x006a280001217983 */ /* 0x001f280000300800 */
[----:B------:R-:W2:Y:S04]  /*a0e20*/  LDL.LU.64 R20, [R1+0x6a20] ;  /* 0x006a200001147983 */ /* 0x000ea80000300a00 */
[----:B------:R0:W-:Y:S04]  /*a0e30*/  @!P6 STL [R1+0x2d90], R50 ;  /* 0x002d90320100e387 */ /* 0x0001e80000100800 */
[----:B0-----:R-:W2:Y:S04]  /*a0e40*/  LDL.LU R50, [R1+0x6a18] ;  /* 0x006a180001327983 */ /* 0x001ea80000300800 */
        /* <DEDUP_REMOVED lines=16> */
[----:B---3--:R-:W3:Y:S04]  /*a0f50*/  @!P6 LDG.E.U16 R0, desc[UR6][R6.64] ;  /* 0x000000060600e981 */ /* 0x008ee8000c1e1500 */
[----:B------:R0:W-:Y:S04]  /*a0f60*/  @!P6 STL [R1+0x2d78], R4 ;  /* 0x002d78040100e387 */ /* 0x0001e80000100800 */
[----:B0-----:R-:W3:Y:S04]  /*a0f70*/  LDL.LU R4, [R1+0x69b8] ;  /* 0x0069b80001047983 */ /* 0x001ee80000300800 */
[----:B------:R-:W3:Y:S04]  /*a0f80*/  LDL.LU.64 R22, [R1+0x69b0] ;  /* 0x0069b00001167983 */ /* 0x000ee80000300a00 */
[----:B------:R0:W-:Y:S04]  /*a0f90*/  @!P3 STL [R1+0x2d74], R5 ;  /* 0x002d74050100b387 */ /* 0x0001e80000100800 */
[----:B0-----:R-:W3:Y:S04]  /*a0fa0*/  LDL.LU R5, [R1+0x69a8] ;  /* 0x0069a80001057983 */ /* 0x001ee80000300800 */
[----:B------:R-:W3:Y:S04]  /*a0fb0*/  LDL.LU.64 R76, [R1+0x69a0] ;  /* 0x0069a000014c7983 */ /* 0x000ee80000300a00 */
[----:B------:R0:W-:Y:S04]  /*a0fc0*/  @!P6 STL [R1+0x2d70], R60 ;  /* 0x002d703c0100e387 */ /* 0x0001e80000100800 */
[----:B0-----:R-:W3:Y:S04]  /*a0fd0*/  LDL.LU R60, [R1+0x6998] ;  /* 0x00699800013c7983 */ /* 0x001ee80000300800 */
[----:B------:R-:W3:Y:S04]  /*a0fe0*/  LDL.LU.64 R64, [R1+0x6990] ;  /* 0x0069900001407983 */ /* 0x000ee80000300a00 */
        /* <DEDUP_REMOVED lines=15> */
[----:B------:R-:W4:Y:S04]  /*a10e0*/  LDL.LU R88, [R1+0x6938] ;  /* 0x0069380001587983 */ /* 0x000f280000300800 */
[----:B------:R-:W4:Y:S04]  /*a10f0*/  LDL R89, [R1+0x2d2c] ;  /* 0x002d2c0001597983 */ /* 0x000f280000100800 */
[----:B------:R-:W4:Y:S04]  /*a1100*/  LDL R18, [R1+0x2d28] ;  /* 0x002d280001127983 */ /* 0x000f280000100800 */
[----:B------:R-:W4:Y:S04]  /*a1110*/  LDL R19, [R1+0x2d24] ;  /* 0x002d240001137983 */ /* 0x000f280000100800 */
[----:B--2---:R0:W-:Y:S04]  /*a1120*/  @!P3 STL [R1+0x2d34], R40 ;  /* 0x002d34280100b387 */ /* 0x0041e80000100800 */
[----:B------:R-:W2:Y:S04]  /*a1130*/  LDL R30, [R1+0x2d1c] ;  /* 0x002d1c00011e7983 */ /* 0x000ea80000100800 */
[----:B------:R-:W2:Y:S04]  /*a1140*/  LDL R31, [R1+0x2d18] ;  /* 0x002d1800011f7983 */ /* 0x000ea80000100800 */
[----:B------:R-:W2:Y:S04]  /*a1150*/  LDL R52, [R1+0x2d14] ;  /* 0x002d140001347983 */ /* 0x000ea80000100800 */
[----:B------:R-:W2:Y:S04]  /*a1160*/  LDL R53, [R1+0x2d10] ;  /* 0x002d100001357983 */ /* 0x000ea80000100800 */
[----:B------:R-:W2:Y:S04]  /*a1170*/  LDL R70, [R1+0x2d0c] ;  /* 0x002d0c0001467983 */ /* 0x000ea80000100800 */
[----:B------:R-:W2:Y:S04]  /*a1180*/  LDL R71, [R1+0x2d08] ;  /* 0x002d080001477983 */ /* 0x000ea80000100800 */
[----:B------:R-:W2:Y:S04]  /*a1190*/  LDL R44, [R1+0x2d04] ;  /* 0x002d0400012c7983 */ /* 0x000ea80000100800 */
[----:B0-----:R-:W2:Y:S04]  /*a11a0*/  LDL R40, [R1+0x2d20] ;  /* 0x002d200001287983 */ /* 0x001ea80000100800 */
[----:B------:R-:W2:Y:S04]  /*a11b0*/  LDL R45, [R1+0x2d00] ;  /* 0x002d0000012d7983 */ /* 0x000ea80000100800 */
[----:B------:R-:W2:Y:S04]  /*a11c0*/  LDL R6, [R1+0x2cfc] ;  /* 0x002cfc0001067983 */ /* 0x000ea80000100800 */
[----:B------:R-:W2:Y:S04]  /*a11d0*/  LDL R7, [R1+0x2cf8] ;  /* 0x002cf80001077983 */ /* 0x000ea80000100800 */
[----:B------:R-:W2:Y:S04]  /*a11e0*/  LDL R58, [R1+0x2cf4] ;  /* 0x002cf400013a7983 */ /* 0x000ea80000100800 */
[----:B------:R-:W2:Y:S04]  /*a11f0*/  LDL R59, [R1+0x2cf0] ;  /* 0x002cf000013b7983 */ /* 0x000ea80000100800 */
[----:B------:R-:W2:Y:S04]  /*a1200*/  LDL R42, [R1+0x2cec] ;  /* 0x002cec00012a7983 */ /* 0x000ea80000100800 */
[----:B------:R-:W2:Y:S04]  /*a1210*/  LDL R43, [R1+0x2ce8] ;  /* 0x002ce800012b7983 */ /* 0x000ea80000100800 */
[----:B------:R-:W2:Y:S04]  /*a1220*/  LDL R10, [R1+0x2ce4] ;  /* 0x002ce400010a7983 */ /* 0x000ea80000100800 */
[----:B------:R0:W-:Y:S04]  /*a1230*/  @!P6 STL [R1+0x2d58], R91 ;  /* 0x002d585b0100e387 */ /* 0x0001e80000100800 */
[----:B------:R-:W2:Y:S04]  /*a1240*/  LDL R11, [R1+0x2ce0] ;  /* 0x002ce000010b7983 */ /* 0x000ea80000100800 */
[----:B0-----:R-:W2:Y:S04]  /*a1250*/  LDL R91, [R1+0x2cdc] ;  /* 0x002cdc00015b7983 */ /* 0x001ea80000100800 */
[----:B------:R0:W-:Y:S04]  /*a1260*/  @!P3 STL [R1+0x2d54], R90 ;  /* 0x002d545a0100b387 */ /* 0x0001e80000100800 */
        /* <DEDUP_REMOVED lines=15> */
[----:B---3--:R0:W-:Y:S04]  /*a1360*/  @!P6 STL [R1+0x2d30], R0 ;  /* 0x002d30000100e387 */ /* 0x0081e80000100800 */
[----:B0-----:R-:W3:Y:S04]  /*a1370*/  LDL R0, [R1+0x2cb8] ;  /* 0x002cb80001007983 */ /* 0x001ee80000100800 */
[----:B----4-:R-:W4:Y:S04]  /*a1380*/  @!P3 LDG.E.U16 R89, desc[UR6][R26.64] ;  /* 0x000000061a59b981 */ /* 0x010f28000c1e1500 */
[----:B------:R-:W4:Y:S04]  /*a1390*/  @!P6 LDG.E.U16 R18, desc[UR6][R86.64] ;  /* 0x000000065612e981 */ /* 0x000f28000c1e1500 */
[----:B------:R-:W4:Y:S04]  /*a13a0*/  @!P3 LDG.E.U16 R19, desc[UR6][R80.64] ;  /* 0x000000065013b981 */ /* 0x000f28000c1e1500 */
[----:B--2---:R-:W2:Y:S04]  /*a13b0*/  @!P3 LDG.E.U16 R30, desc[UR6][R12.64] ;  /* 0x000000060c1eb981 */ /* 0x004ea8000c1e1500 */
[----:B------:R-:W2:Y:S04]  /*a13c0*/  @!P6 LDG.E.U16 R31, desc[UR6][R74.64] ;  /* 0x000000064a1fe981 */ /* 0x000ea8000c1e1500 */
        /* <DEDUP_REMOVED lines=15> */
[----:B------:R-:W2:Y:S04]  /*a14c0*/  LDL.LU.64 R26, [R1+0x6930] ;  /* 0x00693000011a7983 */ /* 0x000ea80000300a00 */
        /* <DEDUP_REMOVED lines=9> */
[----:B---3--:R-:W3:Y:S04]  /*a1560*/  @!P6 LDG.E.U16 R0, desc[UR6][R8.64] ;  /* 0x000000060800e981 */ /* 0x008ee8000c1e1500 */
[----:B----4-:R0:W-:Y:S04]  /*a1570*/  @!P3 STL [R1+0x2d2c], R89 ;  /* 0x002d2c590100b387 */ /* 0x0101e80000100800 */
[----:B0-----:R-:W4:Y:S04]  /*a1580*/  LDL.LU R89, [R1+0x6928] ;  /* 0x0069280001597983 */ /* 0x001f280000300800 */
[----:B------:R-:W3:Y:S04]  /*a1590*/  LDL.LU.64 R86, [R1+0x6920] ;  /* 0x0069200001567983 */ /* 0x000ee80000300a00 */
[----:B------:R0:W-:Y:S04]  /*a15a0*/  @!P6 STL [R1+0x2d28], R18 ;  /* 0x002d28120100e387 */ /* 0x0001e80000100800 */
[----:B0-----:R-:W3:Y:S04]  /*a15b0*/  LDL.LU R18, [R1+0x6918] ;  /* 0x0069180001127983 */ /* 0x001ee80000300800 */
[----:B------:R-:W3:Y:S04]  /*a15c0*/  LDL.LU.64 R80, [R1+0x6910] ;  /* 0x0069100001507983 */ /* 0x000ee80000300a00 */
[----:B------:R0:W-:Y:S04]  /*a15d0*/  @!P3 STL [R1+0x2d24], R19 ;  /* 0x002d24130100b387 */ /* 0x0001e80000100800 */
[----:B0-----:R-:W3:Y:S04]  /*a15e0*/  LDL.LU R19, [R1+0x6908] ;  /* 0x0069080001137983 */ /* 0x001ee80000300800 */
[----:B------:R-:W3:Y:S04]  /*a15f0*/  LDL.LU.64 R84, [R1+0x6900] ;  /* 0x0069000001547983 */ /* 0x000ee80000300a00 */
[----:B--2---:R0:W-:Y:S04]  /*a1600*/  @!P6 STL [R1+0x2d20], R40 ;  /* 0x002d20280100e387 */ /* 0x0041e80000100800 */
[----:B0-----:R-:W2:Y:S04]  /*a1610*/  LDL R40, [R1+0x2cb4] ;  /* 0x002cb40001287983 */ /* 0x001ea80000100800 */
        /* <DEDUP_REMOVED lines=53> */
[----:B---3--:R0:W-:Y:S04]  /*a1970*/  @!P6 STL [R1+0x2cb8], R0 ;  /* 0x002cb8000100e387 */ /* 0x0081e80000100800 */
[----:B------:R-:W3:Y:S04]  /*a1980*/  LDL R34, [R1+0x2ca0] ;  /* 0x002ca00001227983 */ /* 0x000ee80000100800 */
[----:B------:R-:W3:Y:S04]  /*a1990*/  LDL R35, [R1+0x2c9c] ;  /* 0x002c9c0001237983 */ /* 0x000ee80000100800 */
[----:B------:R-:W3:Y:S04]  /*a19a0*/  LDL R56, [R1+0x2c98] ;  /* 0x002c980001387983 */ /* 0x000ee80000100800 */
[----:B------:R-:W3:Y:S04]  /*a19b0*/  LDL R57, [R1+0x2c94] ;  /* 0x002c940001397983 */ /* 0x000ee80000100800 */
[----:B------:R-:W3:Y:S04]  /*a19c0*/  LDL R64, [R1+0x2c90] ;  /* 0x002c900001407983 */ /* 0x000ee80000100800 */
[----:B------:R-:W3:Y:S04]  /*a19d0*/  LDL R65, [R1+0x2c8c] ;  /* 0x002c8c0001417983 */ /* 0x000ee80000100800 */
[----:B------:R-:W3:Y:S04]  /*a19e0*/  LDL R48, [R1+0x2c88] ;  /* 0x002c880001307983 */ /* 0x000ee80000100800 */
[----:B0-----:R-:W3:Y:S04]  /*a19f0*/  LDL R0, [R1+0x2ca4] ;  /* 0x002ca40001007983 */ /* 0x001ee80000100800 */
[----:B------:R-:W3:Y:S04]  /*a1a00*/  LDL R49, [R1+0x2c84] ;  /* 0x002c840001317983 */ /* 0x000ee80000100800 */
[----:B------:R-:W3:Y:S04]  /*a1a10*/  LDL R60, [R1+0x2c78] ;  /* 0x002c7800013c7983 */ /* 0x000ee80000100800 */
[----:B------:R-:W3:Y:S04]  /*a1a20*/  LDL R61, [R1+0x2c74] ;  /* 0x002c7400013d7983 */ /* 0x000ee80000100800 */
[----:B------:R-:W3:Y:S04]  /*a1a30*/  LDL R38, [R1+0x2c70] ;  /* 0x002c700001267983 */ /* 0x000ee80000100800 */
[----:B------:R-:W3:Y:S04]  /*a1a40*/  LDL R39, [R1+0x2c6c] ;  /* 0x002c6c0001277983 */ /* 0x000ee80000100800 */
[----:B------:R-:W3:Y:S04]  /*a1a50*/  LDL R8, [R1+0x2c68] ;  /* 0x002c680001087983 */ /* 0x000ee80000100800 */
[----:B--2---:R-:W2:Y:S04]  /*a1a60*/  @!P3 LDG.E.U16 R40, desc[UR6][R2.64] ;  /* 0x000000060228b981 */ /* 0x004ea8000c1e1500 */
[----:B------:R-:W2:Y:S04]  /*a1a70*/  LDL R2, [R1+0x2c80] ;  /* 0x002c800001027983 */ /* 0x000ea80000100800 */
[----:B------:R-:W2:Y:S04]  /*a1a80*/  LDL R3, [R1+0x2c7c] ;  /* 0x002c7c0001037983 */ /* 0x000ea80000100800 */
[----:B----4-:R-:W4:Y:S04]  /*a1a90*/  @!P6 LDG.E.U16 R77, desc[UR6][R26.64] ;  /* 0x000000061a4de981 */ /* 0x010f28000c1e1500 */
[----:B------:R-:W4:Y:S04]  /*a1aa0*/  @!P3 LDG.E.U16 R14, desc[UR6][R88.64] ;  /* 0x00000006580eb981 */ /* 0x000f28000c1e1500 */
[----:B------:R-:W4:Y:S04]  /*a1ab0*/  @!P6 LDG.E.U16 R15, desc[UR6][R86.64] ;  /* 0x00000006560fe981 */ /* 0x000f28000c1e1500 */
[----:B---3--:R-:W3:Y:S04]  /*a1ac0*/  @!P6 LDG.E.U16 R34, desc[UR6][R18.64] ;  /* 0x000000061222e981 */ /* 0x008ee8000c1e1500 */
[----:B------:R-:W3:Y:S04]  /*a1ad0*/  @!P3 LDG.E.U16 R35, desc[UR6][R84.64] ;  /* 0x000000065423b981 */ /* 0x000ee8000c1e1500 */
[----:B------:R-:W3:Y:S04]  /*a1ae0*/  @!P6 LDG.E.U16 R56, desc[UR6][R12.64] ;  /* 0x000000060c38e981 */ /* 0x000ee8000c1e1500 */
[----:B------:R-:W3:Y:S04]  /*a1af0*/  @!P3 LDG.E.U16 R57, desc[UR6][R74.64] ;  /* 0x000000064a39b981 */ /* 0x000ee8000c1e1500 */
[----:B------:R-:W3:Y:S04]  /*a1b00*/  @!P6 LDG.E.U16 R64, desc[UR6][R30.64] ;  /* 0x000000061e40e981 */ /* 0x000ee8000c1e1500 */
[----:B------:R-:W3:Y:S04]  /*a1b10*/  @!P3 LDG.E.U16 R65, desc[UR6][R16.64] ;  /* 0x000000061041b981 */ /* 0x000ee8000c1e1500 */
[----:B------:R-:W3:Y:S04]  /*a1b20*/  @!P3 LDG.E.U16 R0, desc[UR6][R80.64] ;  /* 0x000000065000b981 */ /* 0x000ee8000c1e1500 */
[----:B------:R0:W-:Y:S04]  /*a1b30*/  @!P3 STL [R1+0x2cdc], R91 ;  /* 0x002cdc5b0100b387 */ /* 0x0001e80000100800 */
[----:B------:R-:W3:Y:S04]  /*a1b40*/  LDL R9, [R1+0x2c64] ;  /* 0x002c640001097983 */ /* 0x000ee80000100800 */
[----:B------:R-:W3:Y:S04]  /*a1b50*/  @!P6 LDG.E.U16 R48, desc[UR6][R82.64] ;  /* 0x000000065230e981 */ /* 0x000ee8000c1e1500 */
[----:B------:R-:W3:Y:S04]  /*a1b60*/  @!P3 LDG.E.U16 R49, desc[UR6][R52.64] ;  /* 0x000000063431b981 */ /* 0x000ee8000c1e1500 */
[----:B------:R-:W3:Y:S04]  /*a1b70*/  @!P6 LDG.E.U16 R60, desc[UR6][R70.64] ;  /* 0x00000006463ce981 */ /* 0x000ee8000c1e1500 */
[----:B------:R-:W3:Y:S04]  /*a1b80*/  @!P3 LDG.E.U16 R61, desc[UR6][R68.64] ;  /* 0x00000006443db981 */ /* 0x000ee8000c1e1500 */
[----:B------:R-:W3:Y:S04]  /*a1b90*/  @!P6 LDG.E.U16 R38, desc[UR6][R50.64] ;  /* 0x000000063226e981 */ /* 0x000ee8000c1e1500 */
[----:B------:R-:W3:Y:S04]  /*a1ba0*/  @!P3 LDG.E.U16 R39, desc[UR6][R44.64] ;  /* 0x000000062c27b981 */ /* 0x000ee8000c1e1500 */
[----:B0-----:R-:W3:Y:S04]  /*a1bb0*/  LDL R91, [R1+0x2c60] ;  /* 0x002c6000015b7983 */ /* 0x001ee80000100800 */
[----:B------:R0:W-:Y:S04]  /*a1bc0*/  @!P6 STL [R1+0x2cd8], R90 ;  /* 0x002cd85a0100e387 */ /* 0x0001e80000100800 */
[----:B------:R-:W3:Y:S04]  /*a1bd0*/  @!P6 LDG.E.U16 R8, desc[UR6][R36.64] ;  /* 0x000000062408e981 */ /* 0x000ee8000c1e1500 */
[----:B0-----:R-:W3:Y:S04]  /*a1be0*/  LDL R90, [R1+0x2c5c] ;  /* 0x002c5c00015a7983 */ /* 0x001ee80000100800 */
[----:B------:R0:W-:Y:S04]  /*a1bf0*/  @!P3 STL [R1+0x2cd4], R93 ;  /* 0x002cd45d0100b387 */ /* 0x0001e80000100800 */
        /* <DEDUP_REMOVED lines=13> */
[----:B--2---:R0:W-:Y:S04]  /*a1cd0*/  @!P3 STL [R1+0x2cb4], R40 ;  /* 0x002cb4280100b387 */ /* 0x0041e80000100800 */
[----:B------:R-:W2:Y:S04]  /*a1ce0*/  @!P6 LDG.E.U16 R2, desc[UR6][R32.64] ;  /* 0x000000062002e981 */ /* 0x000ea8000c1e1500 */
[----:B0-----:R-:W2:Y:S04]  /*a1cf0*/  LDL R40, [R1+0x2c3c] ;  /* 0x002c3c0001287983 */ /* 0x001ea80000100800 */
[----:B------:R-:W2:Y:S04]  /*a1d00*/  LDL.LU.64 R26, [R1+0x67e8] ;  /* 0x0067e800011a7983 */ /* 0x000ea80000300a00 */
[----:B------:R-:W2:Y:S04]  /*a1d10*/  @!P3 LDG.E.U16 R3, desc[UR6][R20.64] ;  /* 0x000000061403b981 */ /* 0x000ea8000c1e1500 */
[----:B----4-:R0:W-:Y:S04]  /*a1d20*/  @!P6 STL [R1+0x2cb0], R77 ;  /* 0x002cb04d0100e387 */ /* 0x0101e80000100800 */
[----:B0-----:R-:W4:Y:S04]  /*a1d30*/  LDL.LU R77, [R1+0x67e0] ;  /* 0x0067e000014d7983 */ /* 0x001f280000300800 */
[----:B------:R-:W4:Y:S04]  /*a1d40*/  LDL.LU.64 R88, [R1+0x67d8] ;  /* 0x0067d80001587983 */ /* 0x000f280000300a00 */
[----:B------:R0:W-:Y:S04]  /*a1d50*/  @!P3 STL [R1+0x2cac], R14 ;  /* 0x002cac0e0100b387 */ /* 0x0001e80000100800 */
[----:B---3--:R-:W3:Y:S04]  /*a1d60*/  @!P3 LDG.E.U16 R9, desc[UR6][R28.64] ;  /* 0x000000061c09b981 */ /* 0x008ee8000c1e1500 */
[----:B------:R-:W3:Y:S04]  /*a1d70*/  @!P6 LDG.E.U16 R91, desc[UR6][R6.64] ;  /* 0x00000006065be981 */ /* 0x000ee8000c1e1500 */
[----:B0-----:R-:W3:Y:S04]  /*a1d80*/  LDL.LU R14, [R1+0x67d0] ;  /* 0x0067d000010e7983 */ /* 0x001ee80000300800 */
[----:B------:R-:W3:Y:S04]  /*a1d90*/  LDL.LU.64 R86, [R1+0x67c8] ;  /* 0x0067c80001567983 */ /* 0x000ee80000300a00 */
[----:B------:R0:W-:Y:S04]  /*a1da0*/  @!P6 STL [R1+0x2ca8], R15 ;  /* 0x002ca80f0100e387 */ /* 0x0001e80000100800 */
[----:B------:R-:W3:Y:S04]  /*a1db0*/  @!P3 LDG.E.U16 R90, desc[UR6][R62.64] ;  /* 0x000000063e5ab981 */ /* 0x000ee8000c1e1500 */
[----:B0-----:R-:W3:Y:S04]  /*a1dc0*/  LDL.LU R15, [R1+0x67c0] ;  /* 0x0067c000010f7983 */ /* 0x001ee80000300800 */
[----:B------:R-:W3:Y:S04]  /*a1dd0*/  LDL.LU.64 R80, [R1+0x67b8] ;  /* 0x0067b80001507983 */ /* 0x000ee80000300a00 */
[----:B------:R0:W-:Y:S04]  /*a1de0*/  @!P3 STL [R1+0x2ca4], R0 ;  /* 0x002ca4000100b387 */ /* 0x0001e80000100800 */
        /* <DEDUP_REMOVED lines=9> */
[----:B--2---:R-:W2:Y:S04]  /*a1e80*/  @!P3 LDG.E.U16 R40, desc[UR6][R10.64] ;  /* 0x000000060a28b981 */ /* 0x004ea8000c1e1500 */
        /* <DEDUP_REMOVED lines=49> */
[----:B------:R-:W3:Y:S04]  /*a21a0*/  LDL.LU R62, [R1+0x66a8] ;  /* 0x0066a800013e7983 */ /* 0x000ee80000300800 */
[----:B------:R-:W3:Y:S04]  /*a21b0*/  LDL R63, [R1+0x2c34] ;  /* 0x002c3400013f7983 */ /* 0x000ee80000100800 */
[----:B------:R-:W3:Y:S04]  /*a21c0*/  LDL R24, [R1+0x2c30] ;  /* 0x002c300001187983 */ /* 0x000ee80000100800 */
[----:B------:R-:W3:Y:S04]  /*a21d0*/  LDL R25, [R1+0x2c2c] ;  /* 0x002c2c0001197983 */ /* 0x000ee80000100800 */
        /* <DEDUP_REMOVED lines=24> */
[----:B----4-:R0:W-:Y:S04]  /*a2360*/  @!P3 STL [R1+0x2c54], R92 ;  /* 0x002c545c0100b387 */ /* 0x0101e80000100800 */
[----:B0-----:R-:W4:Y:S04]  /*a2370*/  LDL R92, [R1+0x2bd8] ;  /* 0x002bd800015c7983 */ /* 0x001f280000100800 */
[----:B------:R0:W-:Y:S04]  /*a2380*/  @!P6 STL [R1+0x2c50], R73 ;  /* 0x002c50490100e387 */ /* 0x0001e80000100800 */
        /* <DEDUP_REMOVED lines=9> */
[----:B---3--:R0:W-:Y:S04]  /*a2420*/  @!P6 STL [R1+0x2c38], R0 ;  /* 0x002c38000100e387 */ /* 0x0081e80000100800 */
[----:B0-----:R-:W3:Y:S04]  /*a2430*/  LDL R0, [R1+0x2bc0] ;  /* 0x002bc00001007983 */ /* 0x001ee80000100800 */
[----:B------:R-:W3:Y:S04]  /*a2440*/  @!P3 LDG.E.U16 R63, desc[UR6][R26.64] ;  /* 0x000000061a3fb981 */ /* 0x000ee8000c1e1500 */
[----:B------:R-:W3:Y:S04]  /*a2450*/  @!P6 LDG.E.U16 R24, desc[UR6][R76.64] ;  /* 0x000000064c18e981 */ /* 0x000ee8000c1e1500 */
[----:B------:R-:W3:Y:S04]  /*a2460*/  @!P3 LDG.E.U16 R25, desc[UR6][R88.64] ;  /* 0x000000065819b981 */ /* 0x000ee8000c1e1500 */
        /* <DEDUP_REMOVED lines=21> */
[----:B----4-:R-:W4:Y:S04]  /*a25c0*/  @!P6 LDG.E.U16 R92, desc[UR6][R60.64] ;  /* 0x000000063c5ce981 */ /* 0x010f28000c1e1500 */
[----:B------:R-:W4:Y:S04]  /*a25d0*/  @!P3 LDG.E.U16 R73, desc[UR6][R50.64] ;  /* 0x000000063249b981 */ /* 0x000f28000c1e1500 */
[----:B------:R-:W4:Y:S04]  /*a25e0*/  @!P6 LDG.E.U16 R72, desc[UR6][R44.64] ;  /* 0x000000062c48e981 */ /* 0x000f28000c1e1500 */
[----:B------:R-:W4:Y:S04]  /*a25f0*/  @!P3 LDG.E.U16 R67, desc[UR6][R38.64] ;  /* 0x000000062643b981 */ /* 0x000f28000c1e1500 */
[----:B------:R-:W4:Y:S04]  /*a2600*/  @!P6 LDG.E.U16 R66, desc[UR6][R36.64] ;  /* 0x000000062442e981 */ /* 0x000f28000c1e1500 */
[----:B------:R-:W4:Y:S04]  /*a2610*/  @!P3 LDG.E.U16 R41, desc[UR6][R28.64] ;  /* 0x000000061c29b981 */ /* 0x000f28000c1e1500 */
        /* <DEDUP_REMOVED lines=2354> */
[----:B------:R0:W-:Y:S04]  /*ab940*/  @!P6 STL [R1+0x23a4], R90 ;  /* 0x0023a45a0100e387 */ /* 0x0001e80000100800 */
[----:B0-----:R-:W2:Y:S04]  /*ab950*/  LDL R90, [R1+0x234c] ;  /* 0x00234c00015a7983 */ /* 0x001ea80000100800 */
[----:B------:R0:W-:Y:S04]  /*ab960*/  @!P3 STL [R1+0x23a8], R91 ;  /* 0x0023a85b0100b387 */ /* 0x0001e80000100800 */
[----:B------:R-:W2:Y:S04]  /*ab970*/  LDL R60, [R1+0x2344] ;  /* 0x00234400013c7983 */ /* 0x000ea80000100800 */
[----:B------:R-:W2:Y:S04]  /*ab980*/  LDL R61, [R1+0x2340] ;  /* 0x00234000013d7983 */ /* 0x000ea80000100800 */
[----:B------:R-:W2:Y:S04]  /*ab990*/  LDL R44, [R1+0x233c] ;  /* 0x00233c00012c7983 */ /* 0x000ea80000100800 */
[----:B------:R-:W2:Y:S04]  /*ab9a0*/  LDL R45, [R1+0x2338] ;  /* 0x00233800012d7983 */ /* 0x000ea80000100800 */
[----:B------:R-:W2:Y:S04]  /*ab9b0*/  LDL R4, [R1+0x2334] ;  /* 0x0023340001047983 */ /* 0x000ea80000100800 */
[----:B------:R-:W2:Y:S04]  /*ab9c0*/  LDL R5, [R1+0x2330] ;  /* 0x0023300001057983 */ /* 0x000ea80000100800 */
[----:B0-----:R-:W2:Y:S04]  /*ab9d0*/  LDL R91, [R1+0x2348] ;  /* 0x00234800015b7983 */ /* 0x001ea80000100800 */
[----:B------:R0:W-:Y:S04]  /*ab9e0*/  @!P3 STL [R1+0x23a0], R93 ;  /* 0x0023a05d0100b387 */ /* 0x0001e80000100800 */
[----:B0-----:R-:W2:Y:S04]  /*ab9f0*/  LDL R93, [R1+0x232c] ;  /* 0x00232c00015d7983 */ /* 0x001ea80000100800 */
[----:B----4-:R0:W-:Y:S04]  /*aba00*/  @!P6 STL [R1+0x239c], R92 ;  /* 0x00239c5c0100e387 */ /* 0x0101e80000100800 */
[----:B------:R-:W4:Y:S04]  /*aba10*/  LDL R79, [R1+0x2324] ;  /* 0x00232400014f7983 */ /* 0x000f280000100800 */
[----:B------:R-:W4:Y:S04]  /*aba20*/  LDL R78, [R1+0x2320] ;  /* 0x00232000014e7983 */ /* 0x000f280000100800 */
        /* <DEDUP_REMOVED lines=243> */
[----:B----4-:R0:W-:Y:S04]  /*ac960*/  @!P3 STL [R1+0x2290], R41 ;  /* 0x002290290100b387 */ /* 0x0101e80000100800 */
        /* <DEDUP_REMOVED lines=11> */
[----:B------:R0:W-:Y:S04]  /*aca20*/  @!P6 STL [R1+0x22ac], R92 ;  /* 0x0022ac5c0100e387 */ /* 0x0001e80000100800 */
[----:B0-----:R-:W4:Y:S04]  /*aca30*/  LDL R92, [R1+0x224c] ;  /* 0x00224c00015c7983 */ /* 0x001f280000100800 */
[----:B------:R0:W-:Y:S04]  /*aca40*/  @!P3 STL [R1+0x22b0], R93 ;  /* 0x0022b05d0100b387 */ /* 0x0001e80000100800 */
[----:B------:R-:W4:Y:S04]  /*aca50*/  LDL R4, [R1+0x2244] ;  /* 0x0022440001047983 */ /* 0x000f280000100800 */
[----:B------:R-:W4:Y:S04]  /*aca60*/  LDL R5, [R1+0x2240] ;  /* 0x0022400001057983 */ /* 0x000f280000100800 */
[----:B------:R-:W4:Y:S04]  /*aca70*/  LDL R44, [R1+0x223c] ;  /* 0x00223c00012c7983 */ /* 0x000f280000100800 */
[----:B------:R-:W4:Y:S04]  /*aca80*/  LDL R45, [R1+0x2238] ;  /* 0x00223800012d7983 */ /* 0x000f280000100800 */
[----:B------:R-:W4:Y:S04]  /*aca90*/  LDL R2, [R1+0x2234] ;  /* 0x0022340001027983 */ /* 0x000f280000100800 */
[----:B------:R-:W4:Y:S04]  /*acaa0*/  LDL R3, [R1+0x2230] ;  /* 0x0022300001037983 */ /* 0x000f280000100800 */
[----:B0-----:R-:W4:Y:S04]  /*acab0*/  LDL R93, [R1+0x2248] ;  /* 0x00224800015d7983 */ /* 0x001f280000100800 */
[----:B------:R0:W-:Y:S04]  /*acac0*/  @!P3 STL [R1+0x22a8], R79 ;  /* 0x0022a84f0100b387 */ /* 0x0001e80000100800 */
[----:B------:R1:W-:Y:S04]  /*acad0*/  @!P6 STL [R1+0x22a4], R78 ;  /* 0x0022a44e0100e387 */ /* 0x0003e80000100800 */
[----:B0-----:R-:W4:Y:S04]  /*acae0*/  LDL R79, [R1+0x2228] ;  /* 0x00222800014f7983 */ /* 0x001f280000100800 */
[----:B-1----:R-:W4:Y:S04]  /*acaf0*/  LDL R78, [R1+0x222c] ;  /* 0x00222c00014e7983 */ /* 0x002f280000100800 */
        /* <DEDUP_REMOVED lines=8> */
[----:B--2---:R0:W-:Y:S04]  /*acb80*/  @!P6 STL [R1+0x228c], R40 ;  /* 0x00228c280100e387 */ /* 0x0041e80000100800 */
[----:B0-----:R-:W2:Y:S04]  /*acb90*/  LDL R40, [R1+0x2214] ;  /* 0x0022140001287983 */ /* 0x001ea80000100800 */
[----:B---3--:R0:W-:Y:S04]  /*acba0*/  @!P3 STL [R1+0x2288], R0 ;  /* 0x002288000100b387 */ /* 0x0081e80000100800 */
[----:B0-----:R-:W3:Y:S04]  /*acbb0*/  LDL R0, [R1+0x2210] ;  /* 0x0022100001007983 */ /* 0x001ee80000100800 */
[----:B------:R-:W3:Y:S04]  /*acbc0*/  @!P6 LDG.E.U16 R63, desc[UR6][R26.64] ;  /* 0x000000061a3fe981 */ /* 0x000ee8000c1e1500 */
[----:B------:R-:W3:Y:S04]  /*acbd0*/  @!P3 LDG.E.U16 R60, desc[UR6][R68.64] ;  /* 0x00000006443cb981 */ /* 0x000ee8000c1e1500 */
[----:B------:R-:W3:Y:S04]  /*acbe0*/  @!P6 LDG.E.U16 R61, desc[UR6][R58.64] ;  /* 0x000000063a3de981 */ /* 0x000ee8000c1e1500 */
        /* <DEDUP_REMOVED lines=26> */
[----:B--2---:R-:W2:Y:S04]  /*acd90*/  @!P6 LDG.E.U16 R40, desc[UR6][R32.64] ;  /* 0x000000062028e981 */ /* 0x004ea8000c1e1500 */
        /* <DEDUP_REMOVED lines=10> */
[----:B----4-:R0:W-:Y:S04]  /*ace40*/  @!P3 STL [R1+0x2278], R41 ;  /* 0x002278290100b387 */ /* 0x0101e80000100800 */
[----:B0-----:R-:W4:Y:S04]  /*ace50*/  LDL R41, [R1+0x2208] ;  /* 0x0022080001297983 */ /* 0x001f280000100800 */
        /* <DEDUP_REMOVED lines=74> */
[----:B0-----:R-:W2:Y:S04]  /*ad300*/  LDL.LU R40, [R1+0x4b40] ;  /* 0x004b400001287983 */ /* 0x001ea80000300800 */
[----:B------:R-:W2:Y:S04]  /*ad310*/  LDL.LU.64 R88, [R1+0x4b38] ;  /* 0x004b380001587983 */ /* 0x000ea80000300a00 */
[----:B---3--:R0:W-:Y:S04]  /*ad320*/  @!P3 STL [R1+0x2210], R0 ;  /* 0x002210000100b387 */ /* 0x0081e80000100800 */
[----:B----4-:R-:W3:Y:S04]  /*ad330*/  @!P3 LDG.E.U16 R41, desc[UR6][R26.64] ;  /* 0x000000061a29b981 */ /* 0x010ee8000c1e1500 */
[----:B0-----:R-:W4:Y:S04]  /*ad340*/  LDL.LU R0, [R1+0x4b30] ;  /* 0x004b300001007983 */ /* 0x001f280000300800 */
[----:B----4-:R-:W4:Y:S04]  /*ad350*/  @!P6 LDG.E.U16 R0, desc[UR6][R90.64] ;  /* 0x000000065a00e981 */ /* 0x010f28000c1e1500 */
[----:B------:R-:W2:Y:S04]  /*ad360*/  LDL.LU.64 R90, [R1+0x4b28] ;  /* 0x004b2800015a7983 */ /* 0x000ea80000300a00 */
[----:B----4-:R0:W-:Y:S04]  /*ad370*/  STL [R1+0x220c], R0 ;  /* 0x00220c0001007387 */ /* 0x0101e80000100800 */
[----:B0-----:R-:W4:Y:S01]  /*ad380*/  LDL.LU R0, [R1+0x4b20] ;  /* 0x004b200001007983 */ /* 0x001f220000300800 */
[----:B--2---:R-:W-:-:S02]  /*ad390*/  PRMT R91, RZ, 0x7610, R91 ;  /* 0x00007610ff5b7816 */ /* 0x004fc4000000005b */
[----:B------:R-:W-:Y:S01]  /*ad3a0*/  PRMT R90, RZ, 0x7610, R90 ;  /* 0x00007610ff5a7816 */ /* 0x000fe2000000005a */
[----:B------:R-:W2:Y:S04]  /*ad3b0*/  LDL.LU.64 R26, [R1+0x4b18] ;  /* 0x004b1800011a7983 */ /* 0x000ea80000300a00 */
[----:B------:R-:W2:Y:S04]  /*ad3c0*/  @!P6 LDG.E.U16 R91, desc[UR6][R62.64] ;  /* 0x000000063e5be981 */ /* 0x000ea8000c1e1500 */
[----:B------:R-:W2:Y:S04]  /*ad3d0*/  @!P3 LDG.E.U16 R90, desc[UR6][R68.64] ;  /* 0x00000006445ab981 */ /* 0x000ea8000c1e1500 */
[----:B---3--:R0:W-:Y:S04]  /*ad3e0*/  @!P3 STL [R1+0x2208], R41 ;  /* 0x002208290100b387 */ /* 0x0081e80000100800 */
[----:B0-----:R-:W3:Y:S04]  /*ad3f0*/  LDL.LU R41, [R1+0x4b10] ;  /* 0x004b100001297983 */ /* 0x001ee80000300800 */
[----:B------:R-:W3:Y:S01]  /*ad400*/  LDL.LU.64 R62, [R1+0x4b08] ;  /* 0x004b0800013e7983 */ /* 0x000ee20000300a00 */
[----:B----4-:R-:W-:-:S06]  /*ad410*/  PRMT R0, RZ, 0x7610, R0 ;  /* 0x00007610ff007816 */ /* 0x010fcc0000000000 */
[----:B------:R-:W4:Y:S04]  /*ad420*/  @!P6 LDG.E.U16 R0, desc[UR6][R58.64] ;  /* 0x000000063a00e981 */ /* 0x000f28000c1e1500 */
[----:B--2---:R0:W-:Y:S04]  /*ad430*/  STL [R1+0x2204], R91 ;  /* 0x0022045b01007387 */ /* 0x0041e80000100800 */
[----:B0-----:R-:W2:Y:S04]  /*ad440*/  LDL.LU R91, [R1+0x4b00] ;  /* 0x004b0000015b7983 */ /* 0x001ea80000300800 */
[----:B------:R-:W3:Y:S04]  /*ad450*/  LDL.LU.64 R68, [R1+0x4af8] ;  /* 0x004af80001447983 */ /* 0x000ee80000300a00 */
[----:B------:R0:W-:Y:S04]  /*ad460*/  STL [R1+0x2200], R90 ;  /* 0x0022005a01007387 */ /* 0x0001e80000100800 */
[----:B0-----:R-:W3:Y:S04]  /*ad470*/  LDL.LU R90, [R1+0x4af0] ;  /* 0x004af000015a7983 */ /* 0x001ee80000300800 */
[----:B------:R-:W3:Y:S04]  /*ad480*/  LDL.LU.64 R58, [R1+0x4ae8] ;  /* 0x004ae800013a7983 */ /* 0x000ee80000300a00 */
[----:B----4-:R0:W-:Y:S04]  /*ad490*/  STL [R1+0x21fc], R0 ;  /* 0x0021fc0001007387 */ /* 0x0101e80000100800 */
[----:B0-----:R-:W4:Y:S01]  /*ad4a0*/  LDL.LU R0, [R1+0x4ae0] ;  /* 0x004ae00001007983 */ /* 0x001f220000300800 */
[----:B--2---:R-:W-:-:S06]  /*ad4b0*/  PRMT R91, RZ, 0x7610, R91 ;  /* 0x00007610ff5b7816 */ /* 0x004fcc000000005b */
[----:B------:R-:W2:Y:S01]  /*ad4c0*/  @!P3 LDG.E.U16 R91, desc[UR6][R60.64] ;  /* 0x000000063c5bb981 */ /* 0x000ea2000c1e1500 */
[----:B---3--:R-:W-:Y:S02]  /*ad4d0*/  PRMT R59, RZ, 0x7610, R59 ;  /* 0x00007610ff3b7816 */ /* 0x008fe4000000003b */
[----:B------:R-:W-:Y:S01]  /*ad4e0*/  PRMT R58, RZ, 0x7610, R58 ;  /* 0x00007610ff3a7816 */ /* 0x000fe2000000003a */
[----:B------:R-:W3:Y:S04]  /*ad4f0*/  LDL.LU.64 R60, [R1+0x4ad8] ;  /* 0x004ad800013c7983 */ /* 0x000ee80000300a00 */
[----:B------:R-:W3:Y:S04]  /*ad500*/  @!P6 LDG.E.U16 R59, desc[UR6][R8.64] ;  /* 0x00000006083be981 */ /* 0x000ee8000c1e1500 */
[----:B------:R-:W3:Y:S01]  /*ad510*/  @!P3 LDG.E.U16 R58, desc[UR6][R54.64] ;  /* 0x00000006363ab981 */ /* 0x000ee2000c1e1500 */
[----:B----4-:R-:W-:-:S06]  /*ad520*/  PRMT R0, RZ, 0x7610, R0 ;  /* 0x00007610ff007816 */ /* 0x010fcc0000000000 */
[----:B------:R-:W4:Y:S04]  /*ad530*/  @!P6 LDG.E.U16 R0, desc[UR6][R52.64] ;  /* 0x000000063400e981 */ /* 0x000f28000c1e1500 */
[----:B--2---:R0:W-:Y:S04]  /*ad540*/  STL [R1+0x21f8], R91 ;  /* 0x0021f85b01007387 */ /* 0x0041e80000100800 */
[----:B0-----:R-:W2:Y:S04]  /*ad550*/  LDL.LU R91, [R1+0x4ad0] ;  /* 0x004ad000015b7983 */ /* 0x001ea80000300800 */
[----:B------:R-:W2:Y:S04]  /*ad560*/  LDL.LU.64 R8, [R1+0x4ac8] ;  /* 0x004ac80001087983 */ /* 0x000ea80000300a00 */
[----:B---3--:R0:W-:Y:S04]  /*ad570*/  STL [R1+0x21f4], R59 ;  /* 0x0021f43b01007387 */ /* 0x0081e80000100800 */
[----:B0-----:R-:W3:Y:S04]  /*ad580*/  LDL.LU R59, [R1+0x4ac0] ;  /* 0x004ac000013b7983 */ /* 0x001ee80000300800 */
[----:B------:R-:W2:Y:S04]  /*ad590*/  LDL.LU.64 R54, [R1+0x4ab8] ;  /* 0x004ab80001367983 */ /* 0x000ea80000300a00 */
[----:B------:R0:W-:Y:S04]  /*ad5a0*/  STL [R1+0x21f0], R58 ;  /* 0x0021f03a01007387 */ /* 0x0001e80000100800 */
[----:B0-----:R-:W2:Y:S04]  /*ad5b0*/  LDL.LU R58, [R1+0x4ab0] ;  /* 0x004ab000013a7983 */ /* 0x001ea80000300800 */
[----:B------:R-:W2:Y:S04]  /*ad5c0*/  LDL.LU.64 R52, [R1+0x4aa8] ;  /* 0x004aa80001347983 */ /* 0x000ea80000300a00 */
[----:B----4-:R0:W-:Y:S04]  /*ad5d0*/  STL [R1+0x21ec], R0 ;  /* 0x0021ec0001007387 */ /* 0x0101e80000100800 */
[----:B0-----:R-:W4:Y:S01]  /*ad5e0*/  LDL.LU R0, [R1+0x4aa0] ;  /* 0x004aa00001007983 */ /* 0x001f220000300800 */
[----:B---3--:R-:W-:-:S06]  /*ad5f0*/  PRMT R59, RZ, 0x7610, R59 ;  /* 0x00007610ff3b7816 */ /* 0x008fcc000000003b */
[----:B------:R-:W3:Y:S01]  /*ad600*/  @!P3 LDG.E.U16 R59, desc[UR6][R76.64] ;  /* 0x000000064c3bb981 */ /* 0x000ee2000c1e1500 */
[----:B--2---:R-:W-:Y:S02]  /*ad610*/  PRMT R53, RZ, 0x7610, R53 ;  /* 0x00007610ff357816 */ /* 0x004fe40000000035 */
[----:B------:R-:W-:Y:S01]  /*ad620*/  PRMT R52, RZ, 0x7610, R52 ;  /* 0x00007610ff347816 */ /* 0x000fe20000000034 */
[----:B------:R-:W2:Y:S04]  /*ad630*/  LDL.LU.64 R76, [R1+0x4a98] ;  /* 0x004a9800014c7983 */ /* 0x000ea80000300a00 */
[----:B------:R-:W2:Y:S04]  /*ad640*/  @!P6 LDG.E.U16 R53, desc[UR6][R56.64] ;  /* 0x000000063835e981 */ /* 0x000ea8000c1e1500 */
[----:B------:R-:W2:Y:S01]  /*ad650*/  @!P3 LDG.E.U16 R52, desc[UR6][R36.64] ;  /* 0x000000062434b981 */ /* 0x000ea2000c1e1500 */
[----:B----4-:R-:W-:-:S06]  /*ad660*/  PRMT R0, RZ, 0x7610, R0 ;  /* 0x00007610ff007816 */ /* 0x010fcc0000000000 */
[----:B------:R-:W4:Y:S04]  /*ad670*/  @!P6 LDG.E.U16 R0, desc[UR6][R30.64] ;  /* 0x000000061e00e981 */ /* 0x000f28000c1e1500 */
[----:B---3--:R0:W-:Y:S04]  /*ad680*/  STL [R1+0x21e8], R59 ;  /* 0x0021e83b01007387 */ /* 0x0081e80000100800 */
[----:B0-----:R-:W3:Y:S04]  /*ad690*/  LDL.LU R59, [R1+0x4a90] ;  /* 0x004a9000013b7983 */ /* 0x001ee80000300800 */
[----:B------:R-:W3:Y:S04]  /*ad6a0*/  LDL.LU.64 R56, [R1+0x4a88] ;  /* 0x004a880001387983 */ /* 0x000ee80000300a00 */
        /* <DEDUP_REMOVED lines=345> */
[----:B------:R-:W3:Y:S04]  /*aec40*/  LDL.LU.64 R80, [R1+0x4628] ;  /* 0x0046280001507983 */ /* 0x000ee80000300a00 */
[----:B----4-:R0:W-:Y:S04]  /*aec50*/  STL [R1+0x20cc], R0 ;  /* 0x0020cc0001007387 */ /* 0x0101e80000100800 */
[----:B0-----:R-:W4:Y:S01]  /*aec60*/  LDL.LU R0, [R1+0x4620] ;  /* 0x0046200001007983 */ /* 0x001f220000300800 */
[----:B--2---:R-:W-:-:S02]  /*aec70*/  PRMT R64, RZ, 0x7610, R64 ;  /* 0x00007610ff407816 */ /* 0x004fc40000000040 */
[----:B---3--:R-:W-:Y:S02]  /*aec80*/  PRMT R81, RZ, 0x7610, R81 ;  /* 0x00007610ff517816 */ /* 0x008fe40000000051 */
[----:B------:R-:W-:Y:S02]  /*aec90*/  PRMT R80, RZ, 0x7610, R80 ;  /* 0x00007610ff507816 */ /* 0x000fe40000000050 */
[----:B------:R-:W2:Y:S04]  /*aeca0*/  @!P3 LDG.E.U16 R64, desc[UR6][R42.64] ;  /* 0x000000062a40b981 */ /* 0x000ea8000c1e1500 */
[----:B------:R-:W3:Y:S04]  /*aecb0*/  @!P6 LDG.E.U16 R81, desc[UR6][R86.64] ;  /* 0x000000065651e981 */ /* 0x000ee8000c1e1500 */
[----:B------:R-:W3:Y:S04]  /*aecc0*/  @!P3 LDG.E.U16 R80, desc[UR6][R84.64] ;  /* 0x000000065450b981 */ /* 0x000ee8000c1e1500 */
[----:B------:R-:W3:Y:S01]  /*aecd0*/  LDL.LU.64 R42, [R1+0x4618] ;  /* 0x00461800012a7983 */ /* 0x000ee20000300a00 */
        /* <DEDUP_REMOVED lines=47> */
[----:B------:R0:W-:Y:S04]  /*aefd0*/  STL [R1+0x2008], R68 ;  /* 0x0020084401007387 */ /* 0x0001e80000100800 */
[----:B0-----:R-:W3:Y:S04]  /*aefe0*/  LDL.LU R68, [R1+0x457c] ;  /* 0x00457c0001447983 */ /* 0x001ee80000300800 */
[----:B------:R-:W-:Y:S04]  /*aeff0*/  STL [R1+0x4144], R86 ;  /* 0x0041445601007387 */ /* 0x000fe80000100800 */
[----:B------:R-:W-:Y:S04]  /*af000*/  STL [R1+0x4140], R87 ;  /* 0x0041405701007387 */ /* 0x000fe80000100800 */
[----:B----4-:R0:W-:Y:S04]  /*af010*/  STL [R1+0x2004], R0 ;  /* 0x0020040001007387 */ /* 0x0101e80000100800 */
[----:B0-----:R-:W4:Y:S01]  /*af020*/  LDL.LU R0, [R1+0x4578] ;  /* 0x0045780001007983 */ /* 0x001f220000300800 */
[----:B--2---:R-:W-:-:S06]  /*af030*/  PRMT R70, RZ, 0x7610, R70 ;  /* 0x00007610ff467816 */ /* 0x004fcc0000000046 */
[----:B------:R-:W2:Y:S01]  /*af040*/  @!P3 LDG.E.U16 R70, desc[UR6][R82.64] ;  /* 0x000000065246b981 */ /* 0x000ea2000c1e1500 */
[----:B---3--:R-:W-:-:S06]  /*af050*/  PRMT R69, RZ, 0x7610, R69 ;  /* 0x00007610ff457816 */ /* 0x008fcc0000000045 */
[----:B------:R-:W3:Y:S01]  /*af060*/  @!P6 LDG.E.U16 R69, desc[UR6][R80.64] ;  /* 0x000000065045e981 */ /* 0x000ee2000c1e1500 */
[----:B------:R-:W-:Y:S02]  /*af070*/  PRMT R68, RZ, 0x7610, R68 ;  /* 0x00007610ff447816 */ /* 0x000fe40000000044 */
[----:B------:R-:W-:-:S04]  /*af080*/  PRMT R71, RZ, 0x7610, R71 ;  /* 0x00007610ff477816 */ /* 0x000fc80000000047 */
[----:B------:R-:W3:Y:S04]  /*af090*/  @!P3 LDG.E.U16 R68, desc[UR6][R78.64] ;  /* 0x000000064e44b981 */ /* 0x000ee8000c1e1500 */
[----:B------:R-:W3:Y:S01]  /*af0a0*/  @!P3 LDG.E.U16 R71, desc[UR6][R74.64] ;  /* 0x000000064a47b981 */ /* 0x000ee2000c1e1500 */
[----:B----4-:R-:W-:-:S06]  /*af0b0*/  PRMT R0, RZ, 0x7610, R0 ;  /* 0x00007610ff007816 */ /* 0x010fcc0000000000 */
[----:B------:R-:W4:Y:S04]  /*af0c0*/  @!P6 LDG.E.U16 R0, desc[UR6][R76.64] ;  /* 0x000000064c00e981 */ /* 0x000f28000c1e1500 */
[----:B------:R-:W-:Y:S04]  /*af0d0*/  STL [R1+0x414c], R84 ;  /* 0x00414c5401007387 */ /* 0x000fe80000100800 */
[----:B------:R-:W-:Y:S04]  /*af0e0*/  STL [R1+0x4148], R85 ;  /* 0x0041485501007387 */ /* 0x000fe80000100800 */
[----:B--2---:R0:W-:Y:S04]  /*af0f0*/  STL [R1+0x1fc8], R70 ;  /* 0x001fc84601007387 */ /* 0x0041e80000100800 */
[----:B0-----:R-:W2:Y:S04]  /*af100*/  LDL.LU R70, [R1+0x4574] ;  /* 0x0045740001467983 */ /* 0x001ea80000300800 */
[----:B------:R-:W-:Y:S04]  /*af110*/  STL [R1+0x4154], R82 ;  /* 0x0041545201007387 */ /* 0x000fe80000100800 */
[----:B------:R-:W-:Y:S04]  /*af120*/  STL [R1+0x4150], R83 ;  /* 0x0041505301007387 */ /* 0x000fe80000100800 */
[----:B---3--:R0:W-:Y:S04]  /*af130*/  STL [R1+0x1fc4], R69 ;  /* 0x001fc44501007387 */ /* 0x0081e80000100800 */
[----:B0-----:R-:W3:Y:S04]  /*af140*/  LDL.LU R69, [R1+0x4570] ;  /* 0x0045700001457983 */ /* 0x001ee80000300800 */
[----:B------:R-:W-:Y:S04]  /*af150*/  STL [R1+0x415c], R80 ;  /* 0x00415c5001007387 */ /* 0x000fe80000100800 */
[----:B------:R-:W-:Y:S04]  /*af160*/  STL [R1+0x4158], R81 ;  /* 0x0041585101007387 */ /* 0x000fe80000100800 */
[----:B------:R0:W-:Y:S04]  /*af170*/  STL [R1+0x1f88], R68 ;  /* 0x001f884401007387 */ /* 0x0001e80000100800 */
[----:B0-----:R-:W2:Y:S04]  /*af180*/  LDL.LU R68, [R1+0x456c] ;  /* 0x00456c0001447983 */ /* 0x001ea80000300800 */
[----:B------:R-:W-:Y:S04]  /*af190*/  STL [R1+0x4164], R78 ;  /* 0x0041644e01007387 */ /* 0x000fe80000100800 */
[----:B------:R-:W-:Y:S04]  /*af1a0*/  STL [R1+0x4160], R79 ;  /* 0x0041604f01007387 */ /* 0x000fe80000100800 */
[----:B----4-:R0:W-:Y:S04]  /*af1b0*/  STL [R1+0x1f84], R0 ;  /* 0x001f840001007387 */ /* 0x0101e80000100800 */
[----:B0-----:R-:W4:Y:S04]  /*af1c0*/  LDL.LU R0, [R1+0x4568] ;  /* 0x0045680001007983 */ /* 0x001f280000300800 */
[----:B------:R-:W-:Y:S04]  /*af1d0*/  STL [R1+0x416c], R76 ;  /* 0x00416c4c01007387 */ /* 0x000fe80000100800 */
[----:B------:R-:W-:Y:S04]  /*af1e0*/  STL [R1+0x4168], R77 ;  /* 0x0041684d01007387 */ /* 0x000fe80000100800 */
[----:B------:R0:W-:Y:S04]  /*af1f0*/  STL [R1+0x1f48], R71 ;  /* 0x001f484701007387 */ /* 0x0001e80000100800 */
[----:B0-----:R-:W4:Y:S01]  /*af200*/  LDL.LU R71, [R1+0x4564] ;  /* 0x0045640001477983 */ /* 0x001f220000300800 */
[----:B---3--:R-:W-:-:S02]  /*af210*/  PRMT R69, RZ, 0x7610, R69 ;  /* 0x00007610ff457816 */ /* 0x008fc40000000045 */
[----:B--2---:R-:W-:-:S06]  /*af220*/  PRMT R68, RZ, 0x7610, R68 ;  /* 0x00007610ff447816 */ /* 0x004fcc0000000044 */
[----:B------:R-:W2:Y:S04]  /*af230*/  @!P6 LDG.E.U16 R68, desc[UR6][R72.64] ;  /* 0x000000064844e981 */ /* 0x000ea8000c1e1500 */
[----:B----4-:R-:W3:Y:S04]  /*af240*/  @!P3 LDG.E.U16 R69, desc[UR6][R70.64] ;  /* 0x000000064645b981 */ /* 0x010ee8000c1e1500 */
[----:B------:R-:W-:Y:S04]  /*af250*/  STL [R1+0x4174], R74 ;  /* 0x0041744a01007387 */ /* 0x000fe80000100800 */
[----:B------:R-:W-:Y:S04]  /*af260*/  STL [R1+0x4170], R75 ;  /* 0x0041704b01007387 */ /* 0x000fe80000100800 */
[----:B--2---:R0:W-:Y:S04]  /*af270*/  STL [R1+0x1f44], R68 ;  /* 0x001f444401007387 */ /* 0x0041e80000100800 */
[----:B0-----:R-:W2:Y:S04]  /*af280*/  LDL.LU R68, [R1+0x4560] ;  /* 0x0045600001447983 */ /* 0x001ea80000300800 */
[----:B------:R-:W-:Y:S04]  /*af290*/  STL [R1+0x417c], R72 ;  /* 0x00417c4801007387 */ /* 0x000fe80000100800 */
[----:B------:R-:W-:Y:S04]  /*af2a0*/  STL [R1+0x4178], R73 ;  /* 0x0041784901007387 */ /* 0x000fe80000100800 */
[----:B---3--:R0:W-:Y:S04]  /*af2b0*/  STL [R1+0x1f08], R69 ;  /* 0x001f084501007387 */ /* 0x0081e80000100800 */
[----:B0-----:R-:W2:Y:S01]  /*af2c0*/  LDL.LU R69, [R1+0x455c] ;  /* 0x00455c0001457983 */ /* 0x001ea20000300800 */
[----:B------:R-:W-:-:S03]  /*af2d0*/  PRMT R0, RZ, 0x7610, R0 ;  /* 0x00007610ff007816 */ /* 0x000fc60000000000 */
[----:B------:R-:W-:Y:S04]  /*af2e0*/  STL [R1+0x4184], R70 ;  /* 0x0041844601007387 */ /* 0x000fe80000100800 */
[----:B--2---:R-:W2:Y:S04]  /*af2f0*/  @!P6 LDG.E.U16 R0, desc[UR6][R68.64] ;  /* 0x000000064400e981 */ /* 0x004ea8000c1e1500 */
[----:B------:R0:W-:Y:S01]  /*af300*/  STL [R1+0x4180], R71 ;  /* 0x0041804701007387 */ /* 0x0001e20000100800 */
[----:B------:R-:W-:Y:S02]  /*af310*/  PRMT R65, RZ, 0x7610, R65 ;  /* 0x00007610ff417816 */ /* 0x000fe40000000041 */
[----:B------:R-:W-:-:S02]  /*af320*/  PRMT R74, RZ, 0x7610, R74 ;  /* 0x00007610ff4a7816 */ /* 0x000fc4000000004a */
[----:B------:R-:W-:Y:S02]  /*af330*/  PRMT R76, RZ, 0x7610, R76 ;  /* 0x00007610ff4c7816 */ /* 0x000fe4000000004c */
[----:B------:R-:W3:Y:S01]  /*af340*/  @!P3 LDG.E.U16 R65, desc[UR6][R66.64] ;  /* 0x000000064241b981 */ /* 0x000ee2000c1e1500 */
[----:B------:R-:W-:-:S03]  /*af350*/  PRMT R73, RZ, 0x7610, R73 ;  /* 0x00007610ff497816 */ /* 0x000fc60000000049 */
[----:B------:R-:W4:Y:S01]  /*af360*/  @!P3 LDG.E.U16 R74, desc[UR6][R26.64] ;  /* 0x000000061a4ab981 */ /* 0x000f22000c1e1500 */
[----:B------:R-:W-:-:S03]  /*af370*/  PRMT R72, RZ, 0x7610, R72 ;  /* 0x00007610ff487816 */ /* 0x000fc60000000048 */
[----:B------:R-:W3:Y:S01]  /*af380*/  @!P6 LDG.E.U16 R76, desc[UR6][R18.64] ;  /* 0x00000006124ce981 */ /* 0x000ee2000c1e1500 */
[----:B0-----:R-:W-:-:S03]  /*af390*/  PRMT R71, RZ, 0x7610, R71 ;  /* 0x00007610ff477816 */ /* 0x001fc60000000047 */
[----:B------:R-:W3:Y:S04]  /*af3a0*/  @!P3 LDG.E.U16 R73, desc[UR6][R40.64] ;  /* 0x000000062849b981 */ /* 0x000ee8000c1e1500 */
[----:B------:R-:W3:Y:S04]  /*af3b0*/  @!P6 LDG.E.U16 R72, desc[UR6][R62.64] ;  /* 0x000000063e48e981 */ /* 0x000ee8000c1e1500 */
[----:B------:R-:W3:Y:S04]  /*af3c0*/  @!P3 LDG.E.U16 R71, desc[UR6][R60.64] ;  /* 0x000000063c47b981 */ /* 0x000ee8000c1e1500 */
[----:B--2---:R0:W-:Y:S04]  /*af3d0*/  STL [R1+0x1f04], R0 ;  /* 0x001f040001007387 */ /* 0x0041e80000100800 */
[----:B0-----:R-:W2:Y:S02]  /*af3e0*/  LDL.LU R0, [R1+0x4558] ;  /* 0x0045580001007983 */ /* 0x001ea40000300800 */
[----:B--2---:R-:W-:-:S06]  /*af3f0*/  PRMT R0, RZ, 0x7610, R0 ;  /* 0x00007610ff007816 */ /* 0x004fcc0000000000 */
[----:B------:R-:W2:Y:S04]  /*af400*/  @!P6 LDG.E.U16 R0, desc[UR6][R32.64] ;  /* 0x000000062000e981 */ /* 0x000ea8000c1e1500 */
[----:B------:R-:W-:Y:S04]  /*af410*/  STL [R1+0x418c], R68 ;  /* 0x00418c4401007387 */ /* 0x000fe80000100800 */
[----:B------:R-:W-:Y:S04]  /*af420*/  STL [R1+0x4188], R69 ;  /* 0x0041884501007387 */ /* 0x000fe80000100800 */
[----:B------:R-:W4:Y:S04]  /*af430*/  LDL.LU.64 R66, [R1+0x4550] ;  /* 0x0045500001427983 */ /* 0x000f280000300a00 */
[----:B---3--:R0:W-:Y:S01]  /*af440*/  STL [R1+0x20b0], R65 ;  /* 0x0020b04101007387 */ /* 0x0081e20000100800 */
[----:B------:R-:W-:-:S02]  /*af450*/  PRMT R70, RZ, 0x7610, R70 ;  /* 0x00007610ff467816 */ /* 0x000fc40000000046 */
[----:B------:R-:W-:-:S04]  /*af460*/  PRMT R77, RZ, 0x7610, R77 ;  /* 0x00007610ff4d7816 */ /* 0x000fc8000000004d */
[----:B------:R-:W3:Y:S04]  /*af470*/  @!P6 LDG.E.U16 R70, desc[UR6][R88.64] ;  /* 0x000000065846e981 */ /* 0x000ee8000c1e1500 */
[----:B0-----:R-:W3:Y:S04]  /*af480*/  LDL.LU R65, [R1+0x4548] ;  /* 0x0045480001417983 */ /* 0x001ee80000300800 */
[----:B------:R-:W3:Y:S04]  /*af490*/  LDL.LU.64 R32, [R1+0x4540] ;  /* 0x0045400001207983 */ /* 0x000ee80000300a00 */
[----:B------:R-:W3:Y:S04]  /*af4a0*/  @!P3 LDG.E.U16 R77, desc[UR6][R90.64] ;  /* 0x000000065a4db981 */ /* 0x000ee8000c1e1500 */
[----:B--2---:R0:W-:Y:S04]  /*af4b0*/  STL [R1+0x20ac], R0 ;  /* 0x0020ac0001007387 */ /* 0x0041e80000100800 */
[----:B0-----:R-:W2:Y:S04]  /*af4c0*/  LDL.LU R0, [R1+0x4538] ;  /* 0x0045380001007983 */ /* 0x001ea80000300800 */
[----:B------:R-:W2:Y:S04]  /*af4d0*/  LDL.LU.64 R26, [R1+0x4530] ;  /* 0x00453000011a7983 */ /* 0x000ea80000300a00 */
[----:B----4-:R-:W-:Y:S04]  /*af4e0*/  STL [R1+0x4260], R74 ;  /* 0x0042604a01007387 */ /* 0x010fe80000100800 */
[----:B------:R-:W4:Y:S04]  /*af4f0*/  LDL.LU.64 R18, [R1+0x4528] ;  /* 0x0045280001127983 */ /* 0x000f280000300a00 */
[----:B------:R0:W-:Y:S04]  /*af500*/  STL [R1+0x4264], R76 ;  /* 0x0042644c01007387 */ /* 0x0001e80000100800 */
[----:B------:R-:W4:Y:S04]  /*af510*/  LDL.LU.64 R40, [R1+0x4520] ;  /* 0x0045200001287983 */ /* 0x000f280000300a00 */
[----:B------:R1:W-:Y:S04]  /*af520*/  STL [R1+0x4228], R73 ;  /* 0x0042284901007387 */ /* 0x0003e80000100800 */
[----:B------:R-:W4:Y:S04]  /*af530*/  LDL.LU.64 R62, [R1+0x4518] ;  /* 0x00451800013e7983 */ /* 0x000f280000300a00 */
[----:B------:R0:W-:Y:S04]  /*af540*/  STL [R1+0x422c], R72 ;  /* 0x00422c4801007387 */ /* 0x0001e80000100800 */
[----:B------:R-:W4:Y:S04]  /*af550*/  LDL.LU.64 R60, [R1+0x4510] ;  /* 0x00451000013c7983 */ /* 0x000f280000300a00 */
[----:B------:R-:W-:Y:S04]  /*af560*/  STL [R1+0x41e8], R71 ;  /* 0x0041e84701007387 */ /* 0x000fe80000100800 */
[----:B------:R-:W4:Y:S04]  /*af570*/  LDL.LU.64 R88, [R1+0x4508] ;  /* 0x0045080001587983 */ /* 0x000f280000300a00 */
[----:B---3--:R-:W-:Y:S04]  /*af580*/  STL [R1+0x41ec], R70 ;  /* 0x0041ec4601007387 */ /* 0x008fe80000100800 */
[----:B------:R-:W3:Y:S04]  /*af590*/  LDL.LU.64 R90, [R1+0x4500] ;  /* 0x00450000015a7983 */ /* 0x000ee80000300a00 */
[----:B------:R1:W-:Y:S01]  /*af5a0*/  STL [R1+0x4190], R77 ;  /* 0x0041904d01007387 */ /* 0x0003e20000100800 */
[----:B0-----:R-:W-:-:S02]  /*af5b0*/  PRMT R76, RZ, 0x7610, R76 ;  /* 0x00007610ff4c7816 */ /* 0x001fc4000000004c */
[----:B------:R-:W-:Y:S02]  /*af5c0*/  PRMT R75, RZ, 0x7610, R75 ;  /* 0x00007610ff4b7816 */ /* 0x000fe4000000004b */
[----:B------:R-:W-:Y:S02]  /*af5d0*/  PRMT R74, RZ, 0x7610, R74 ;  /* 0x00007610ff4a7816 */ /* 0x000fe4000000004a */
[----:B-1----:R-:W-:Y:S02]  /*af5e0*/  PRMT R73, RZ, 0x7610, R73 ;  /* 0x00007610ff497816 */ /* 0x002fe40000000049 */
[----:B------:R-:W-:Y:S01]  /*af5f0*/  PRMT R72, RZ, 0x7610, R72 ;  /* 0x00007610ff487816 */ /* 0x000fe20000000048 */
[----:B------:R-:W3:Y:S04]  /*af600*/  @!P6 LDG.E.U16 R76, desc[UR6][R54.64] ;  /* 0x00000006364ce981 */ /* 0x000ee8000c1e1500 */
[----:B------:R-:W3:Y:S04]  /*af610*/  @!P3 LDG.E.U16 R75, desc[UR6][R52.64] ;  /* 0x00000006344bb981 */ /* 0x000ee8000c1e1500 */
[----:B------:R-:W3:Y:S01]  /*af620*/  @!P6 LDG.E.U16 R74, desc[UR6][R16.64] ;  /* 0x00000006104ae981 */ /* 0x000ee2000c1e1500 */
[----:B------:R-:W-:-:S02]  /*af630*/  PRMT R77, RZ, 0x7610, R77 ;  /* 0x00007610ff4d7816 */ /* 0x000fc4000000004d */
[----:B------:R-:W-:Y:S02]  /*af640*/  PRMT R71, RZ, 0x7610, R71 ;  /* 0x00007610ff477816 */ /* 0x000fe40000000047 */
[----:B------:R-:W-:Y:S01]  /*af650*/  PRMT R70, RZ, 0x7610, R70 ;  /* 0x00007610ff467816 */ /* 0x000fe20000000046 */
[----:B------:R-:W3:Y:S04]  /*af660*/  @!P3 LDG.E.U16 R73, desc[UR6][R38.64] ;  /* 0x000000062649b981 */ /* 0x000ee8000c1e1500 */
[----:B------:R-:W3:Y:S04]  /*af670*/  @!P3 LDG.E.U16 R77, desc[UR6][R14.64] ;  /* 0x000000060e4db981 */ /* 0x000ee8000c1e1500 */
[----:B------:R-:W3:Y:S01]  /*af680*/  @!P6 LDG.E.U16 R72, desc[UR6][R36.64] ;  /* 0x000000062448e981 */ /* 0x000ee2000c1e1500 */
[----:B------:R-:W-:-:S03]  /*af690*/  PRMT R69, RZ, 0x7610, R69 ;  /* 0x00007610ff457816 */ /* 0x000fc60000000045 */
[----:B------:R-:W3:Y:S01]  /*af6a0*/  @!P3 LDG.E.U16 R71, desc[UR6][R30.64] ;  /* 0x000000061e47b981 */ /* 0x000ee2000c1e1500 */
[----:B------:R-:W-:-:S03]  /*af6b0*/  PRMT R68, RZ, 0x7610, R68 ;  /* 0x00007610ff447816 */ /* 0x000fc60000000044 */
[----:B------:R-:W3:Y:S01]  /*af6c0*/  @!P6 LDG.E.U16 R70, desc[UR6][R50.64] ;  /* 0x000000063246e981 */ /* 0x000ee2000c1e1500 */
[----:B------:R-:W-:Y:S02]  /*af6d0*/  PRMT R78, RZ, 0x7610, R78 ;  /* 0x00007610ff4e7816 */ /* 0x000fe4000000004e */
[----:B------:R-:W-:Y:S01]  /*af6e0*/  PRMT R79, RZ, 0x7610, R79 ;  /* 0x00007610ff4f7816 */ /* 0x000fe2000000004f */
[----:B------:R-:W3:Y:S04]  /*af6f0*/  @!P3 LDG.E.U16 R69, desc[UR6][R48.64] ;  /* 0x000000063045b981 */ /* 0x000ee8000c1e1500 */
[----:B------:R-:W3:Y:S04]  /*af700*/  @!P6 LDG.E.U16 R68, desc[UR6][R6.64] ;  /* 0x000000060644e981 */ /* 0x000ee8000c1e1500 */
[----:B------:R-:W3:Y:S04]  /*af710*/  @!P3 LDG.E.U16 R78, desc[UR6][R12.64] ;  /* 0x000000060c4eb981 */ /* 0x000ee8000c1e1500 */
[----:B------:R-:W3:Y:S01]  /*af720*/  @!P6 LDG.E.U16 R79, desc[UR6][R24.64] ;  /* 0x00000006184fe981 */ /* 0x000ee2000c1e1500 */
[----:B--2---:R-:W-:-:S06]  /*af730*/  PRMT R0, RZ, 0x7610, R0 ;  /* 0x00007610ff007816 */ /* 0x004fcc0000000000 */
[----:B------:R-:W2:Y:S01]  /*af740*/  @!P6 LDG.E.U16 R0, desc[UR6][R8.64] ;  /* 0x000000060800e981 */ /* 0x000ea2000c1e1500 */
[----:B----4-:R-:W-:Y:S02]  /*af750*/  PRMT R88, RZ, 0x7610, R88 ;  /* 0x00007610ff587816 */ /* 0x010fe40000000058 */
[----:B------:R-:W-:Y:S01]  /*af760*/  PRMT R89, RZ, 0x7610, R89 ;  /* 0x00007610ff597816 */ /* 0x000fe20000000059 */
[----:B------:R-:W4:Y:S04]  /*af770*/  LDL.LU.64 R8, [R1+0x44f8] ;  /* 0x0044f80001087983 */ /* 0x000f280000300a00 */
[----:B------:R-:W3:Y:S04]  /*af780*/  @!P3 LDG.E.U16 R88, desc[UR6][R58.64] ;  /* 0x000000063a58b981 */ /* 0x000ee8000c1e1500 */
[----:B------:R-:W4:Y:S04]  /*af790*/  @!P6 LDG.E.U16 R89, desc[UR6][R56.64] ;  /* 0x000000063859e981 */ /* 0x000f28000c1e1500 */
[----:B--2---:R-:W-:Y:S04]  /*af7a0*/  STL [R1+0x4194], R0 ;  /* 0x0041940001007387 */ /* 0x004fe80000100800 */
[----:B------:R-:W2:Y:S04]  /*af7b0*/  LDL.LU.64 R58, [R1+0x44f0] ;  /* 0x0044f000013a7983 */ /* 0x000ea80000300a00 */
[----:B---3--:R0:W-:Y:S04]  /*af7c0*/  STL [R1+0x2080], R88 ;  /* 0x0020805801007387 */ /* 0x0081e80000100800 */
[----:B0-----:R-:W3:Y:S04]  /*af7d0*/  LDL.LU R88, [R1+0x44e8] ;  /* 0x0044e80001587983 */ /* 0x001ee80000300800 */
[----:B------:R-:W2:Y:S04]  /*af7e0*/  LDL.LU.64 R56, [R1+0x44e0] ;  /* 0x0044e00001387983 */ /* 0x000ea80000300a00 */
[----:B----4-:R0:W-:Y:S04]  /*af7f0*/  STL [R1+0x207c], R89 ;  /* 0x00207c5901007387 */ /* 0x0101e80000100800 */
[----:B0-----:R-:W3:Y:S04]  /*af800*/  LDL.LU R89, [R1+0x44d8] ;  /* 0x0044d80001597983 */ /* 0x001ee80000300800 */
[----:B------:R-:W4:Y:S04]  /*af810*/  LDL.LU.64 R14, [R1+0x44d0] ;  /* 0x0044d000010e7983 */ /* 0x000f280000300a00 */
[----:B------:R-:W-:Y:S04]  /*af820*/  STL [R1+0x42cc], R77 ;  /* 0x0042cc4d01007387 */ /* 0x000fe80000100800 */
[----:B------:R-:W2:Y:S04]  /*af830*/  LDL.LU.64 R54, [R1+0x44c8] ;  /* 0x0044c80001367983 */ /* 0x000ea80000300a00 */
        /* <DEDUP_REMOVED lines=18> */
[----:B------:R0:W-:Y:S04]  /*af960*/  STL [R1+0x4198], R78 ;  /* 0x0041984e01007387 */ /* 0x0001e80000100800 */
[----:B------:R-:W2:Y:S04]  /*af970*/  LDL.LU.64 R24, [R1+0x4478] ;  /* 0x0044780001187983 */ /* 0x000ea80000300a00 */
[----:B------:R1:W-:Y:S01]  /*af980*/  STL [R1+0x419c], R79 ;  /* 0x00419c4f01007387 */ /* 0x0003e20000100800 */
[----:B0-----:R-:W-:-:S02]  /*af990*/  PRMT R78, RZ, 0x7610, R78 ;  /* 0x00007610ff4e7816 */ /* 0x001fc4000000004e */
[----:B-1----:R-:W-:-:S04]  /*af9a0*/  PRMT R79, RZ, 0x7610, R79 ;  /* 0x00007610ff4f7816 */ /* 0x002fc8000000004f */
[----:B------:R-:W2:Y:S04]  /*af9b0*/  @!P6 LDG.E.U16 R78, desc[UR6][R34.64] ;  /* 0x00000006224ee981 */ /* 0x000ea8000c1e1500 */
[----:B------:R-:W2:Y:S01]  /*af9c0*/  @!P3 LDG.E.U16 R79, desc[UR6][R46.64] ;  /* 0x000000062e4fb981 */ /* 0x000ea2000c1e1500 */
[----:B------:R-:W-:Y:S02]  /*af9d0*/  PRMT R75, RZ, 0x7610, R75 ;  /* 0x00007610ff4b7816 */ /* 0x000fe4000000004b */
[----:B------:R-:W-:-:S04]  /*af9e0*/  PRMT R74, RZ, 0x7610, R74 ;  /* 0x00007610ff4a7816 */ /* 0x000fc8000000004a */
[----:B------:R-:W3:Y:S04]  /*af9f0*/  @!P3 LDG.E.U16 R75, desc[UR6][R28.64] ;  /* 0x000000061c4bb981 */ /* 0x000ee8000c1e1500 */
[----:B------:R-:W3:Y:S04]  /*afa00*/  @!P6 LDG.E.U16 R74, desc[UR6][R22.64] ;  /* 0x00000006164ae981 */ /* 0x000ee8000c1e1500 */
[----:B------:R-:W3:Y:S04]  /*afa10*/  LDL.LU.64 R46, [R1+0x4470] ;  /* 0x00447000012e7983 */ /* 0x000ee80000300a00 */
[----:B--2---:R-:W-:Y:S04]  /*afa20*/  STL [R1+0x42f8], R79 ;  /* 0x0042f84f01007387 */ /* 0x004fe80000100800 */
[----:B------:R-:W2:Y:S04]  /*afa30*/  LDL.LU.64 R34, [R1+0x4468] ;  /* 0x0044680001227983 */ /* 0x000ea80000300a00 */
[----:B------:R0:W-:Y:S04]  /*afa40*/  STL [R1+0x42fc], R78 ;  /* 0x0042fc4e01007387 */ /* 0x0001e80000100800 */
[----:B0-----:R-:W2:Y:S01]  /*afa50*/  LDL.64 R78, [R1] ;  /* 0x00000000014e7983 */ /* 0x001ea20000100a00 */
[----:B------:R-:W-:-:S03]  /*afa60*/  PRMT R70, RZ, 0x7610, R70 ;  /* 0x00007610ff467816 */ /* 0x000fc60000000046 */
[----:B------:R-:W4:Y:S01]  /*afa70*/  LDL.LU.64 R28, [R1+0x4460] ;  /* 0x00446000011c7983 */ /* 0x000f220000300a00 */
[----:B------:R-:W-:-:S03]  /*afa80*/  PRMT R73, RZ, 0x7610, R73 ;  /* 0x00007610ff497816 */ /* 0x000fc60000000049 */
[----:B---3--:R-:W-:Y:S04]  /*afa90*/  STL [R1+0x42d4], R75 ;  /* 0x0042d44b01007387 */ /* 0x008fe80000100800 */
[----:B------:R-:W3:Y:S01]  /*afaa0*/  LDL.LU.64 R22, [R1+0x4458] ;  /* 0x0044580001167983 */ /* 0x000ee20000300a00 */
[----:B------:R-:W-:-:S03]  /*afab0*/  PRMT R69, RZ, 0x7610, R69 ;  /* 0x00007610ff457816 */ /* 0x000fc60000000045 */
[----:B------:R-:W-:Y:S01]  /*afac0*/  STL [R1+0x42d8], R74 ;  /* 0x0042d84a01007387 */ /* 0x000fe20000100800 */
[----:B------:R-:W-:-:S03]  /*afad0*/  PRMT R71, RZ, 0x7610, R71 ;  /* 0x00007610ff477816 */ /* 0x000fc60000000047 */
[----:B------:R-:W3:Y:S01]  /*afae0*/  @!P3 LDG.E.U16 R70, desc[UR6][R92.64] ;  /* 0x000000065c46b981 */ /* 0x000ee2000c1e1500 */
[----:B------:R-:W-:-:S03]  /*afaf0*/  PRMT R68, RZ, 0x7610, R68 ;  /* 0x00007610ff447816 */ /* 0x000fc60000000044 */
[----:B------:R-:W4:Y:S04]  /*afb00*/  @!P6 LDG.E.U16 R73, desc[UR6][R44.64] ;  /* 0x000000062c49e981 */ /* 0x000f28000c1e1500 */
[----:B------:R-:W4:Y:S01]  /*afb10*/  @!P3 LDG.E.U16 R69, desc[UR6][R2.64] ;  /* 0x000000060245b981 */ /* 0x000f22000c1e1500 */
[----:B------:R-:W-:-:S03]  /*afb20*/  PRMT R0, RZ, 0x7610, R0 ;  /* 0x00007610ff007816 */ /* 0x000fc60000000000 */
[----:B------:R-:W4:Y:S04]  /*afb30*/  @!P3 LDG.E.U16 R68, desc[UR6][R4.64] ;  /* 0x000000060444b981 */ /* 0x000f28000c1e1500 */
[----:B------:R-:W4:Y:S04]  /*afb40*/  LDL.LU.64 R92, [R1+0x4450] ;  /* 0x00445000015c7983 */ /* 0x000f280000300a00 */
[----:B------:R-:W4:Y:S04]  /*afb50*/  @!P3 LDG.E.U16 R0, desc[UR6][R66.64] ;  /* 0x000000064200b981 */ /* 0x000f28000c1e1500 */
[----:B--2---:R-:W2:Y:S01]  /*afb60*/  @!P6 LDG.E.U16 R71, desc[UR6][R78.64] ;  /* 0x000000064e47e981 */ /* 0x004ea2000c1e1500 */
[----:B------:R-:W-:-:S02]  /*afb70*/  PRMT R80, RZ, 0x7610, R80 ;  /* 0x00007610ff507816 */ /* 0x000fc40000000050 */
[----:B------:R-:W-:-:S04]  /*afb80*/  PRMT R81, RZ, 0x7610, R81 ;  /* 0x00007610ff517816 */ /* 0x000fc80000000051 */
[----:B------:R-:W2:Y:S04]  /*afb90*/  @!P3 LDG.E.U16 R80, desc[UR6][R20.64] ;  /* 0x000000061450b981 */ /* 0x000ea8000c1e1500 */
[----:B---3--:R-:W-:Y:S04]  /*afba0*/  STL [R1+0x429c], R70 ;  /* 0x00429c4601007387 */ /* 0x008fe80000100800 */
[----:B------:R-:W3:Y:S04]  /*afbb0*/  LDL.LU.64 R44, [R1+0x4448] ;  /* 0x00444800012c7983 */ /* 0x000ee80000300a00 */
[----:B----4-:R-:W-:Y:S04]  /*afbc0*/  STL [R1+0x42a0], R73 ;  /* 0x0042a04901007387 */ /* 0x010fe80000100800 */
[----:B------:R-:W4:Y:S04]  /*afbd0*/  LDL.LU.64 R2, [R1+0x4440] ;  /* 0x0044400001027983 */ /* 0x000f280000300a00 */
[----:B------:R0:W-:Y:S04]  /*afbe0*/  STL [R1+0x4270], R69 ;  /* 0x0042704501007387 */ /* 0x0001e80000100800 */
[----:B------:R-:W3:Y:S01]  /*afbf0*/  @!P6 LDG.E.U16 R81, desc[UR6][R42.64] ;  /* 0x000000062a51e981 */ /* 0x000ee2000c1e1500 */
[----:B------:R-:W-:-:S02]  /*afc00*/  PRMT R93, RZ, 0x7610, R93 ;  /* 0x00007610ff5d7816 */ /* 0x000fc4000000005d */
[----:B0-----:R-:W-:-:S04]  /*afc10*/  PRMT R69, RZ, 0x7610, R69 ;  /* 0x00007610ff457816 */ /* 0x001fc80000000045 */
[----:B------:R-:W3:Y:S01]  /*afc20*/  @!P6 LDG.E.U16 R93, desc[UR6][R64.64] ;  /* 0x00000006405de981 */ /* 0x000ee2000c1e1500 */
[----:B------:R-:W-:-:S03]  /*afc30*/  PRMT R77, RZ, 0x7610, R77 ;  /* 0x00007610ff4d7816 */ /* 0x000fc6000000004d */
[----:B------:R-:W4:Y:S04]  /*afc40*/  @!P6 LDG.E.U16 R69, desc[UR6][R10.64] ;  /* 0x000000060a45e981 */ /* 0x000f28000c1e1500 */
[----:B------:R-:W4:Y:S04]  /*afc50*/  @!P6 LDG.E.U16 R77, desc[UR6][R26.64] ;  /* 0x000000061a4de981 */ /* 0x000f28000c1e1500 */
[----:B--2---:R-:W-:Y:S04]  /*afc60*/  STL [R1+0x4274], R71 ;  /* 0x0042744701007387 */ /* 0x004fe80000100800 */
[----:B------:R-:W2:Y:S04]  /*afc70*/  LDL.LU.64 R4, [R1+0x4438] ;  /* 0x0044380001047983 */ /* 0x000ea80000300a00 */
[----:B------:R0:W-:Y:S04]  /*afc80*/  STL [R1+0x4238], R68 ;  /* 0x0042384401007387 */ /* 0x0001e80000100800 */
[----:B------:R-:W2:Y:S04]  /*afc90*/  LDL.LU.64 R10, [R1+0x4430] ;  /* 0x00443000010a7983 */ /* 0x000ea80000300a00 */
[----:B------:R1:W-:Y:S01]  /*afca0*/  STL [R1+0x41f8], R0 ;  /* 0x0041f80001007387 */ /* 0x0003e20000100800 */
[----:B0-----:R-:W-:-:S02]  /*afcb0*/  PRMT R68, RZ, 0x7610, R68 ;  /* 0x00007610ff447816 */ /* 0x001fc40000000044 */
[----:B-1----:R-:W-:-:S04]  /*afcc0*/  PRMT R0, RZ, 0x7610, R0 ;  /* 0x00007610ff007816 */ /* 0x002fc80000000000 */
[----:B------:R-:W2:Y:S04]  /*afcd0*/  @!P3 LDG.E.U16 R68, desc[UR6][R32.64] ;  /* 0x000000062044b981 */ /* 0x000ea8000c1e1500 */
[----:B------:R-:W4:Y:S04]  /*afce0*/  @!P3 LDG.E.U16 R0, desc[UR6][R62.64] ;  /* 0x000000063e00b981 */ /* 0x000f28000c1e1500 */
[----:B------:R-:W-:Y:S04]  /*afcf0*/  STL [R1+0x41a4], R66 ;  /* 0x0041a44201007387 */ /* 0x000fe80000100800 */
[----:B------:R-:W-:Y:S04]  /*afd00*/  STL [R1+0x41a0], R67 ;  /* 0x0041a04301007387 */ /* 0x000fe80000100800 */
[----:B---3--:R-:W-:Y:S04]  /*afd10*/  STL [R1+0x41fc], R93 ;  /* 0x0041fc5d01007387 */ /* 0x008fe80000100800 */
[----:B------:R-:W-:Y:S04]  /*afd20*/  STL [R1+0x41ac], R64 ;  /* 0x0041ac4001007387 */ /* 0x000fe80000100800 */
[----:B------:R-:W-:Y:S01]  /*afd30*/  STL [R1+0x41a8], R65 ;  /* 0x0041a84101007387 */ /* 0x000fe20000100800 */
[----:B------:R-:W-:-:S03]  /*afd40*/  PRMT R70, RZ, 0x7610, R70 ;  /* 0x00007610ff467816 */ /* 0x000fc60000000046 */
[----:B------:R-:W3:Y:S04]  /*afd50*/  LDL.LU.64 R20, [R1+0x4428] ;  /* 0x0044280001147983 */ /* 0x000ee80000300a00 */
[----:B------:R-:W-:Y:S04]  /*afd60*/  STL [R1+0x41b0], R80 ;  /* 0x0041b05001007387 */ /* 0x000fe80000100800 */
[----:B------:R-:W3:Y:S04]  /*afd70*/  LDL.LU.64 R42, [R1+0x4420] ;  /* 0x00442000012a7983 */ /* 0x000ee80000300a00 */
[----:B------:R0:W-:Y:S01]  /*afd80*/  STL [R1+0x41b4], R81 ;  /* 0x0041b45101007387 */ /* 0x0001e20000100800 */
[----:B------:R-:W-:-:S03]  /*afd90*/  PRMT R72, RZ, 0x7610, R72 ;  /* 0x00007610ff487816 */ /* 0x000fc60000000048 */
[----:B------:R-:W3:Y:S04]  /*afda0*/  LDL.LU.64 R32, [R1+0x4418] ;  /* 0x0044180001207983 */ /* 0x000ee80000300a00 */
[----:B------:R-:W3:Y:S01]  /*afdb0*/  @!P6 LDG.E.U16 R70, desc[UR6][R60.64] ;  /* 0x000000063c46e981 */ /* 0x000ee2000c1e1500 */
[----:B------:R-:W-:-:S03]  /*afdc0*/  PRMT R92, RZ, 0x7610, R92 ;  /* 0x00007610ff5c7816 */ /* 0x000fc6000000005c */
[----:B------:R-:W3:Y:S04]  /*afdd0*/  @!P3 LDG.E.U16 R72, desc[UR6][R18.64] ;  /* 0x000000061248b981 */ /* 0x000ee8000c1e1500 */
[----:B------:R-:W3:Y:S01]  /*afde0*/  @!P3 LDG.E.U16 R92, desc[UR6][R58.64] ;  /* 0x000000063a5cb981 */ /* 0x000ee2000c1e1500 */
[----:B0-----:R-:W-:Y:S02]  /*afdf0*/  PRMT R81, RZ, 0x7610, R81 ;  /* 0x00007610ff517816 */ /* 0x001fe40000000051 */
[----:B------:R-:W-:-:S04]  /*afe00*/  PRMT R76, RZ, 0x7610, R76 ;  /* 0x00007610ff4c7816 */ /* 0x000fc8000000004c */
[----:B------:R-:W3:Y:S04]  /*afe10*/  @!P3 LDG.E.U16 R81, desc[UR6][R90.64] ;  /* 0x000000065a51b981 */ /* 0x000ee8000c1e1500 */
[----:B------:R-:W3:Y:S04]  /*afe20*/  @!P3 LDG.E.U16 R76, desc[UR6][R16.64] ;  /* 0x00000006104cb981 */ /* 0x000ee8000c1e1500 */
[----:B--2---:R0:W-:Y:S04]  /*afe30*/  STL [R1+0x4300], R68 ;  /* 0x0043004401007387 */ /* 0x0041e80000100800 */
[----:B------:R-:W2:Y:S04]  /*afe40*/  LDL.LU.64 R26, [R1+0x4410] ;  /* 0x00441000011a7983 */ /* 0x000ea80000300a00 */
[----:B----4-:R-:W-:Y:S04]  /*afe50*/  STL [R1+0x4304], R77 ;  /* 0x0043044d01007387 */ /* 0x010fe80000100800 */
[----:B------:R-:W-:Y:S01]  /*afe60*/  STL [R1+0x42dc], R0 ;  /* 0x0042dc0001007387 */ /* 0x000fe20000100800 */
[----:B0-----:R-:W-:-:S03]  /*afe70*/  PRMT R68, RZ, 0x7610, R68 ;  /* 0x00007610ff447816 */ /* 0x001fc60000000044 */
[----:B------:R-:W-:Y:S04]  /*afe80*/  STL [R1+0x41bc], R62 ;  /* 0x0041bc3e01007387 */ /* 0x000fe80000100800 */
[----:B------:R-:W-:Y:S04]  /*afe90*/  STL [R1+0x201c], R69 ;  /* 0x00201c4501007387 */ /* 0x000fe80000100800 */
[----:B------:R-:W4:Y:S04]  /*afea0*/  @!P6 LDG.E.U16 R68, desc[UR6][R40.64] ;  /* 0x000000062844e981 */ /* 0x000f28000c1e1500 */
[----:B------:R0:W-:Y:S02]  /*afeb0*/  STL [R1+0x41b8], R63 ;  /* 0x0041b83f01007387 */ /* 0x0001e40000100800 */
[----:B0-----:R-:W-:-:S06]  /*afec0*/  PRMT R63, RZ, 0x7610, R63 ;  /* 0x00007610ff3f7816 */ /* 0x001fcc000000003f */
[----:B------:R-:W2:Y:S04]  /*afed0*/  @!P6 LDG.E.U16 R63, desc[UR6][R8.64] ;  /* 0x00000006083fe981 */ /* 0x000ea8000c1e1500 */
[----:B---3--:R-:W-:Y:S04]  /*afee0*/  STL [R1+0x42e0], R70 ;  /* 0x0042e04601007387 */ /* 0x008fe80000100800 */
[----:B------:R-:W-:Y:S04]  /*afef0*/  STL [R1+0x41c4], R60 ;  /* 0x0041c43c01007387 */ /* 0x000fe80000100800 */
[----:B------:R-:W-:Y:S04]  /*aff00*/  STL [R1+0x41c0], R61 ;  /* 0x0041c03d01007387 */ /* 0x000fe80000100800 */
[----:B------:R-:W3:Y:S04]  /*aff10*/  LDL.LU.64 R18, [R1+0x4408] ;  /* 0x0044080001127983 */ /* 0x000ee80000300a00 */
[----:B------:R0:W-:Y:S01]  /*aff20*/  STL [R1+0x42a4], R72 ;  /* 0x0042a44801007387 */ /* 0x0001e20000100800 */
[----:B------:R-:W-:-:S02]  /*aff30*/  PRMT R80, RZ, 0x7610, R80 ;  /* 0x00007610ff507816 */ /* 0x000fc40000000050 */
[----:B------:R-:W-:Y:S02]  /*aff40*/  PRMT R77, RZ, 0x7610, R77 ;  /* 0x00007610ff4d7816 */ /* 0x000fe4000000004d */
[----:B------:R-:W-:Y:S02]  /*aff50*/  PRMT R93, RZ, 0x7610, R93 ;  /* 0x00007610ff5d7816 */ /* 0x000fe4000000005d */
[----:B------:R-:W-:Y:S01]  /*aff60*/  PRMT R62, RZ, 0x7610, R62 ;  /* 0x00007610ff3e7816 */ /* 0x000fe2000000003e */
[----:B------:R-:W2:Y:S04]  /*aff70*/  @!P6 LDG.E.U16 R80, desc[UR6][R38.64] ;  /* 0x000000062650e981 */ /* 0x000ea8000c1e1500 */
[----:B0-----:R-:W2:Y:S04]  /*aff80*/  LDL.64 R72, [R1+0x378] ;  /* 0x0003780001487983 */ /* 0x001ea80000100a00 */
[----:B------:R-:W3:Y:S04]  /*aff90*/  LDL.LU.64 R40, [R1+0x4400] ;  /* 0x0044000001287983 */ /* 0x000ee80000300a00 */
[----:B------:R-:W3:Y:S01]  /*affa0*/  @!P3 LDG.E.U16 R77, desc[UR6][R2.64] ;  /* 0x00000006024db981 */ /* 0x000ee2000c1e1500 */
[----:B------:R-:W-:-:S03]  /*affb0*/  PRMT R61, RZ, 0x7610, R61 ;  /* 0x00007610ff3d7816 */ /* 0x000fc6000000003d */
[----:B------:R-:W3:Y:S04]  /*affc0*/  @!P6 LDG.E.U16 R93, desc[UR6][R56.64] ;  /* 0x00000006385de981 */ /* 0x000ee8000c1e1500 */
[----:B------:R-:W3:Y:S01]  /*affd0*/  @!P3 LDG.E.U16 R62, desc[UR6][R54.64] ;  /* 0x00000006363eb981 */ /* 0x000ee2000c1e1500 */
[----:B------:R-:W-:Y:S02]  /*affe0*/  PRMT R82, RZ, 0x7610, R82 ;  /* 0x00007610ff527816 */ /* 0x000fe40000000052 */
[----:B------:R-:W-:Y:S01]  /*afff0*/  PRMT R83, RZ, 0x7610, R83 ;  /* 0x00007610ff537816 */ /* 0x000fe20000000053 */
[----:B------:R-:W3:Y:S04]  /*b0000*/  @!P6 LDG.E.U16 R61, desc[UR6][R52.64] ;  /* 0x00000006343de981 */ /* 0x000ee8000c1e1500 */
[----:B------:R-:W3:Y:S04]  /*b0010*/  @!P3 LDG.E.U16 R82, desc[UR6][R88.64] ;  /* 0x000000065852b981 */ /* 0x000ee8000c1e1500 */
[----:B------:R-:W3:Y:S04]  /*b0020*/  @!P6 LDG.E.U16 R83, desc[UR6][R14.64] ;  /* 0x000000060e53e981 */ /* 0x000ee8000c1e1500 */
[----:B----4-:R0:W-:Y:S04]  /*b0030*/  STL [R1+0x1fec], R68 ;  /* 0x001fec4401007387 */ /* 0x0101e80000100800 */
[----:B------:R-:W4:Y:S04]  /*b0040*/  LDL.64 R74, [R1+0x3c0] ;  /* 0x0003c000014a7983 */ /* 0x000f280000100a00 */
[----:B------:R-:W3:Y:S04]  /*b0050*/  LDL.64 R78, [R1+0x3c8] ;  /* 0x0003c800014e7983 */ /* 0x000ee80000100a00 */
[----:B0-----:R-:W3:Y:S04]  /*b0060*/  LDL.64 R68, [R1+0x3a0] ;  /* 0x0003a00001447983 */ /* 0x001ee80000100a00 */
[----:B------:R0:W-:Y:S04]  /*b0070*/  STL [R1+0x1fe8], R92 ;  /* 0x001fe85c01007387 */ /* 0x0001e80000100800 */
[----:B0-----:R-:W3:Y:S04]  /*b0080*/  LDL.LU R92, [R1+0x43f8] ;  /* 0x0043f800015c7983 */ /* 0x001ee80000300800 */
[----:B------:R-:W-:Y:S04]  /*b0090*/  STL [R1+0x41cc], R58 ;  /* 0x0041cc3a01007387 */ /* 0x000fe80000100800 */
[----:B------:R-:W-:Y:S04]  /*b00a0*/  STL [R1+0x41c8], R59 ;  /* 0x0041c83b01007387 */ /* 0x000fe80000100800 */
[----:B------:R-:W-:Y:S04]  /*b00b0*/  STL [R1+0x41d4], R56 ;  /* 0x0041d43801007387 */ /* 0x000fe80000100800 */
[----:B------:R-:W-:Y:S04]  /*b00c0*/  STL [R1+0x41d0], R57 ;  /* 0x0041d03901007387 */ /* 0x000fe80000100800 */
[----:B------:R-:W3:Y:S04]  /*b00d0*/  LDL.LU.64 R90, [R1+0x43f0] ;  /* 0x0043f000015a7983 */ /* 0x000ee80000300a00 */
[----:B------:R0:W-:Y:S04]  /*b00e0*/  STL [R1+0x423c], R81 ;  /* 0x00423c5101007387 */ /* 0x0001e80000100800 */
[----:B------:R-:W3:Y:S04]  /*b00f0*/  LDL.LU.64 R8, [R1+0x43e8] ;  /* 0x0043e80001087983 */ /* 0x000ee80000300a00 */
[----:B--2---:R1:W-:Y:S04]  /*b0100*/  STL [R1+0x4240], R63 ;  /* 0x0042403f01007387 */ /* 0x0043e80000100800 */
[----:B------:R-:W2:Y:S04]  /*b0110*/  LDL.LU.64 R16, [R1+0x43e0] ;  /* 0x0043e00001107983 */ /* 0x000ea80000300a00 */
[----:B------:R-:W-:Y:S04]  /*b0120*/  STL [R1+0x4308], R76 ;  /* 0x0043084c01007387 */ /* 0x000fe80000100800 */
[----:B------:R-:W2:Y:S04]  /*b0130*/  LDL.LU.64 R38, [R1+0x43d8] ;  /* 0x0043d80001267983 */ /* 0x000ea80000300a00 */
[----:B------:R-:W2:Y:S01]  /*b0140*/  LDL.LU.64 R2, [R1+0x43d0] ;  /* 0x0043d00001027983 */ /* 0x000ea20000300a00 */
[----:B------:R-:W-:-:S02]  /*b0150*/  PRMT R70, RZ, 0x7610, R70 ;  /* 0x00007610ff467816 */ /* 0x000fc40000000046 */
[----:B------:R-:W-:Y:S02]  /*b0160*/  PRMT R71, RZ, 0x7610, R71 ;  /* 0x00007610ff477816 */ /* 0x000fe40000000047 */
[----:B------:R-:W-:Y:S02]  /*b0170*/  PRMT R67, RZ, 0x7610, R67 ;  /* 0x00007610ff437816 */ /* 0x000fe40000000043 */
[----:B------:R-:W-:Y:S02]  /*b0180*/  PRMT R66, RZ, 0x7610, R66 ;  /* 0x00007610ff427816 */ /* 0x000fe40000000042 */
[----:B------:R-:W2:Y:S01]  /*b0190*/  @!P6 LDG.E.U16 R71, desc[UR6][R72.64] ;  /* 0x000000064847e981 */ /* 0x000ea2000c1e1500 */
[----:B------:R-:W-:Y:S02]  /*b01a0*/  PRMT R65, RZ, 0x7610, R65 ;  /* 0x00007610ff417816 */ /* 0x000fe40000000041 */
[----:B0-----:R-:W-:Y:S02]  /*b01b0*/  PRMT R81, RZ, 0x7610, R81 ;  /* 0x00007610ff517816 */ /* 0x001fe40000000051 */
[----:B-1----:R-:W-:-:S02]  /*b01c0*/  PRMT R63, RZ, 0x7610, R63 ;  /* 0x00007610ff3f7816 */ /* 0x002fc4000000003f */
[----:B------:R-:W-:Y:S02]  /*b01d0*/  PRMT R64, RZ, 0x7610, R64 ;  /* 0x00007610ff407816 */ /* 0x000fe40000000040 */
[----:B------:R-:W2:Y:S04]  /*b01e0*/  @!P3 LDG.E.U16 R81, desc[UR6][R24.64] ;  /* 0x000000061851b981 */ /* 0x000ea8000c1e1500 */
[----:B------:R-:W2:Y:S01]  /*b01f0*/  @!P6 LDG.E.U16 R63, desc[UR6][R46.64] ;  /* 0x000000062e3fe981 */ /* 0x000ea2000c1e1500 */
[----:B------:R-:W-:Y:S02]  /*b0200*/  PRMT R0, RZ, 0x7610, R0 ;  /* 0x00007610ff007816 */ /* 0x000fe40000000000 */
[----:B------:R-:W-:Y:S02]  /*b0210*/  PRMT R60, RZ, 0x7610, R60 ;  /* 0x00007610ff3c7816 */ /* 0x000fe4000000003c */
[----:B------:R-:W-:Y:S01]  /*b0220*/  PRMT R59, RZ, 0x7610, R59 ;  /* 0x00007610ff3b7816 */ /* 0x000fe2000000003b */
[----:B------:R-:W2:Y:S04]  /*b0230*/  @!P3 LDG.E.U16 R64, desc[UR6][R50.64] ;  /* 0x000000063240b981 */ /* 0x000ea8000c1e1500 */
[----:B------:R-:W2:Y:S04]  /*b0240*/  @!P6 LDG.E.U16 R0, desc[UR6][R48.64] ;  /* 0x000000063000e981 */ /* 0x000ea8000c1e1500 */
[----:B------:R-:W2:Y:S01]  /*b0250*/  @!P3 LDG.E.U16 R60, desc[UR6][R22.64] ;  /* 0x00000006163cb981 */ /* 0x000ea2000c1e1500 */
[----:B------:R-:W-:-:S03]  /*b0260*/  PRMT R84, RZ, 0x7610, R84 ;  /* 0x00007610ff547816 */ /* 0x000fc60000000054 */
[----:B------:R-:W2:Y:S04]  /*b0270*/  @!P6 LDG.E.U16 R59, desc[UR6][R44.64] ;  /* 0x000000062c3be981 */ /* 0x000ea8000c1e1500 */
[----:B------:R-:W2:Y:S04]  /*b0280*/  @!P3 LDG.E.U16 R84, desc[UR6][R34.64] ;  /* 0x000000062254b981 */ /* 0x000ea8000c1e1500 */
[----:B----4-:R-:W4:Y:S04]  /*b0290*/  @!P3 LDG.E.U16 R66, desc[UR6][R74.64] ;  /* 0x000000064a42b981 */ /* 0x010f28000c1e1500 */
[----:B---3--:R-:W3:Y:S04]  /*b02a0*/  @!P6 LDG.E.U16 R65, desc[UR6][R78.64] ;  /* 0x000000064e41e981 */ /* 0x008ee8000c1e1500 */
[----:B------:R-:W3:Y:S04]  /*b02b0*/  @!P6 LDG.E.U16 R67, desc[UR6][R68.64] ;  /* 0x000000064443e981 */ /* 0x000ee8000c1e1500 */
[----:B--2---:R-:W2:Y:S04]  /*b02c0*/  @!P3 LDG.E.U16 R70, desc[UR6][R2.64] ;  /* 0x000000060246b981 */ /* 0x004ea8000c1e1500 */
        /* <DEDUP_REMOVED lines=8> */
[----:B------:R-:W4:Y:S04]  /*b0350*/  LDL.LU.64 R88, [R1+0x43c0] ;  /* 0x0043c00001587983 */ /* 0x000f280000300a00 */
[----:B------:R-:W-:Y:S04]  /*b0360*/  STL [R1+0x4208], R82 ;  /* 0x0042085201007387 */ /* 0x000fe80000100800 */
[----:B------:R-:W4:Y:S04]  /*b0370*/  LDL.LU.64 R14, [R1+0x43b8] ;  /* 0x0043b800010e7983 */ /* 0x000f280000300a00 */
[----:B------:R0:W-:Y:S02]  /*b0380*/  STL [R1+0x420c], R83 ;  /* 0x00420c5301007387 */ /* 0x0001e40000100800 */
[----:B0-----:R-:W-:-:S02]  /*b0390*/  PRMT R83, RZ, 0x7610, R83 ;  /* 0x00007610ff537816 */ /* 0x001fc40000000053 */
[----:B------:R-:W-:-:S04]  /*b03a0*/  PRMT R82, RZ, 0x7610, R82 ;  /* 0x00007610ff527816 */ /* 0x000fc80000000052 */
[----:B------:R-:W4:Y:S04]  /*b03b0*/  @!P3 LDG.E.U16 R83, desc[UR6][R36.64] ;  /* 0x000000062453b981 */ /* 0x000f28000c1e1500 */
[----:B------:R-:W4:Y:S01]  /*b03c0*/  @!P6 LDG.E.U16 R82, desc[UR6][R30.64] ;  /* 0x000000061e52e981 */ /* 0x000f22000c1e1500 */
[----:B------:R-:W-:Y:S02]  /*b03d0*/  PRMT R62, RZ, 0x7610, R62 ;  /* 0x00007610ff3e7816 */ /* 0x000fe4000000003e */
[----:B------:R-:W-:-:S04]  /*b03e0*/  PRMT R61, RZ, 0x7610, R61 ;  /* 0x00007610ff3d7816 */ /* 0x000fc8000000003d */
[----:B------:R-:W4:Y:S04]  /*b03f0*/  @!P3 LDG.E.U16 R62, desc[UR6][R6.64] ;  /* 0x00000006063eb981 */ /* 0x000f28000c1e1500 */
[----:B------:R-:W4:Y:S04]  /*b0400*/  @!P6 LDG.E.U16 R61, desc[UR6][R12.64] ;  /* 0x000000060c3de981 */ /* 0x000f28000c1e1500 */
[----:B------:R-:W-:Y:S04]  /*b0410*/  STL [R1+0x1fbc], R80 ;  /* 0x001fbc5001007387 */ /* 0x000fe80000100800 */
[----:B------:R-:W-:Y:S04]  /*b0420*/  STL [R1+0x1f80], R77 ;  /* 0x001f804d01007387 */ /* 0x000fe80000100800 */
[----:B------:R-:W-:Y:S04]  /*b0430*/  STL [R1+0x1f7c], R71 ;  /* 0x001f7c4701007387 */ /* 0x000fe80000100800 */
[----:B------:R-:W-:Y:S04]  /*b0440*/  STL [R1+0x4214], R50 ;  /* 0x0042143201007387 */ /* 0x000fe80000100800 */
[----:B------:R-:W-:Y:S04]  /*b0450*/  STL [R1+0x4210], R51 ;  /* 0x0042103301007387 */ /* 0x000fe80000100800 */
[----:B------:R-:W-:Y:S04]  /*b0460*/  STL [R1+0x421c], R48 ;  /* 0x00421c3001007387 */ /* 0x000fe80000100800 */
[----:B------:R-:W-:Y:S01]  /*b0470*/  STL [R1+0x4218], R49 ;  /* 0x0042183101007387 */ /* 0x000fe20000100800 */
[----:B------:R-:W-:-:S06]  /*b0480*/  PRMT R85, RZ, 0x7610, R85 ;  /* 0x00007610ff557816 */ /* 0x000fcc0000000055 */
[----:B------:R-:W4:Y:S04]  /*b0490*/  @!P6 LDG.E.U16 R85, desc[UR6][R28.64] ;  /* 0x000000061c55e981 */ /* 0x000f28000c1e1500 */
[----:B--2---:R-:W-:Y:S04]  /*b04a0*/  STL [R1+0x1f40], R70 ;  /* 0x001f404601007387 */ /* 0x004fe80000100800 */
[----:B---3--:R-:W-:Y:S04]  /*b04b0*/  STL [R1+0x1f3c], R67 ;  /* 0x001f3c4301007387 */ /* 0x008fe80000100800 */
[----:B------:R-:W2:Y:S04]  /*b04c0*/  LDL.LU.64 R36, [R1+0x43b0] ;  /* 0x0043b00001247983 */ /* 0x000ea80000300a00 */
[----:B----4-:R-:W-:Y:S04]  /*b04d0*/  STL [R1+0x1f00], R66 ;  /* 0x001f004201007387 */ /* 0x010fe80000100800 */
[----:B------:R-:W-:Y:S04]  /*b04e0*/  STL [R1+0x42a8], R83 ;  /* 0x0042a85301007387 */ /* 0x000fe80000100800 */
[----:B------:R-:W-:Y:S04]  /*b04f0*/  STL [R1+0x1efc], R65 ;  /* 0x001efc4101007387 */ /* 0x000fe80000100800 */
[----:B------:R-:W3:Y:S04]  /*b0500*/  LDL.LU.64 R30, [R1+0x43a8] ;  /* 0x0043a800011e7983 */ /* 0x000ee80000300a00 */
[----:B------:R-:W-:Y:S04]  /*b0510*/  STL [R1+0x42ac], R82 ;  /* 0x0042ac5201007387 */ /* 0x000fe80000100800 */
[----:B------:R0:W-:Y:S04]  /*b0520*/  STL [R1+0x4278], R81 ;  /* 0x0042785101007387 */ /* 0x0001e80000100800 */
[----:B------:R-:W-:Y:S04]  /*b0530*/  STL [R1+0x4224], R24 ;  /* 0x0042241801007387 */ /* 0x000fe80000100800 */
[----:B------:R-:W-:Y:S04]  /*b0540*/  STL [R1+0x4220], R25 ;  /* 0x0042201901007387 */ /* 0x000fe80000100800 */
[----:B------:R1:W-:Y:S04]  /*b0550*/  STL [R1+0x427c], R63 ;  /* 0x00427c3f01007387 */ /* 0x0003e80000100800 */
[----:B------:R-:W-:Y:S04]  /*b0560*/  STL [R1+0x4248], R46 ;  /* 0x0042482e01007387 */ /* 0x000fe80000100800 */
[----:B------:R-:W-:Y:S04]  /*b0570*/  STL [R1+0x4244], R47 ;  /* 0x0042442f01007387 */ /* 0x000fe80000100800 */
[----:B------:R-:W4:Y:S04]  /*b0580*/  LDL.LU.64 R6, [R1+0x43a0] ;  /* 0x0043a00001067983 */ /* 0x000f280000300a00 */
[----:B------:R-:W-:Y:S04]  /*b0590*/  STL [R1+0x424c], R62 ;  /* 0x00424c3e01007387 */ /* 0x000fe80000100800 */
[----:B------:R-:W2:Y:S04]  /*b05a0*/  LDL.LU.64 R12, [R1+0x4398] ;  /* 0x00439800010c7983 */ /* 0x000ea80000300a00 */
[----:B------:R0:W-:Y:S04]  /*b05b0*/  STL [R1+0x4250], R61 ;  /* 0x0042503d01007387 */ /* 0x0001e80000100800 */
[----:B------:R-:W-:Y:S04]  /*b05c0*/  STL [R1+0x1fb8], R64 ;  /* 0x001fb84001007387 */ /* 0x000fe80000100800 */
[----:B------:R-:W-:Y:S04]  /*b05d0*/  STL [R1+0x1fb4], R0 ;  /* 0x001fb40001007387 */ /* 0x000fe80000100800 */
[----:B------:R0:W-:Y:S04]  /*b05e0*/  STL [R1+0x425c], R60 ;  /* 0x00425c3c01007387 */ /* 0x0001e80000100800 */
[----:B------:R-:W-:Y:S04]  /*b05f0*/  STL [R1+0x4258], R22 ;  /* 0x0042581601007387 */ /* 0x000fe80000100800 */
[----:B------:R-:W-:Y:S04]  /*b0600*/  STL [R1+0x4254], R23 ;  /* 0x0042541701007387 */ /* 0x000fe80000100800 */
[----:B------:R-:W-:Y:S04]  /*b0610*/  STL [R1+0x4288], R59 ;  /* 0x0042883b01007387 */ /* 0x000fe80000100800 */
[----:B------:R-:W-:Y:S04]  /*b0620*/  STL [R1+0x4284], R44 ;  /* 0x0042842c01007387 */ /* 0x000fe80000100800 */
[----:B------:R1:W-:Y:S04]  /*b0630*/  STL [R1+0x4280], R45 ;  /* 0x0042802d01007387 */ /* 0x0003e80000100800 */
[----:B------:R-:W2:Y:S04]  /*b0640*/  LDL.LU.64 R34, [R1+0x4390] ;  /* 0x0043900001227983 */ /* 0x000ea80000300a00 */
[----:B------:R1:W-:Y:S01]  /*b0650*/  STL [R1+0x428c], R84 ;  /* 0x00428c5401007387 */ /* 0x0003e20000100800 */
[----:B0-----:R-:W-:-:S02]  /*b0660*/  PRMT R81, RZ, 0x7610, R81 ;  /* 0x00007610ff517816 */ /* 0x001fc40000000051 */
[----:B-1----:R-:W-:Y:S02]  /*b0670*/  PRMT R63, RZ, 0x7610, R63 ;  /* 0x00007610ff3f7816 */ /* 0x002fe4000000003f */
[----:B------:R-:W-:Y:S02]  /*b0680*/  PRMT R61, RZ, 0x7610, R61 ;  /* 0x00007610ff3d7816 */ /* 0x000fe4000000003d */
[----:B------:R-:W-:Y:S01]  /*b0690*/  PRMT R60, RZ, 0x7610, R60 ;  /* 0x00007610ff3c7816 */ /* 0x000fe2000000003c */
[----:B------:R-:W2:Y:S04]  /*b06a0*/  LDL.LU.64 R28, [R1+0x4388] ;  /* 0x00438800011c7983 */ /* 0x000ea80000300a00 */
[----:B------:R-:W2:Y:S04]  /*b06b0*/  @!P3 LDG.E.U16 R81, desc[UR6][R4.64] ;  /* 0x000000060451b981 */ /* 0x000ea8000c1e1500 */
[----:B------:R-:W2:Y:S01]  /*b06c0*/  @!P6 LDG.E.U16 R63, desc[UR6][R10.64] ;  /* 0x000000060a3fe981 */ /* 0x000ea2000c1e1500 */
[----:B------:R-:W-:-:S03]  /*b06d0*/  PRMT R45, RZ, 0x7610, R45 ;  /* 0x00007610ff2d7816 */ /* 0x000fc6000000002d */
[----:B------:R-:W2:Y:S01]  /*b06e0*/  @!P3 LDG.E.U16 R61, desc[UR6][R18.64] ;  /* 0x00000006123db981 */ /* 0x000ea2000c1e1500 */
[----:B------:R-:W-:-:S03]  /*b06f0*/  PRMT R84, RZ, 0x7610, R84 ;  /* 0x00007610ff547816 */ /* 0x000fc60000000054 */
[----:B------:R-:W2:Y:S04]  /*b0700*/  @!P6 LDG.E.U16 R60, desc[UR6][R40.64] ;  /* 0x00000006283ce981 */ /* 0x000ea8000c1e1500 */
[----:B------:R-:W2:Y:S04]  /*b0710*/  @!P6 LDG.E.U16 R45, desc[UR6][R42.64] ;  /* 0x000000062a2de981 */ /* 0x000ea8000c1e1500 */
[----:B------:R-:W2:Y:S04]  /*b0720*/  @!P3 LDG.E.U16 R84, desc[UR6][R20.64] ;  /* 0x000000061454b981 */ /* 0x000ea8000c1e1500 */
[----:B------:R-:W-:Y:S01]  /*b0730*/  STL [R1+0x4290], R85 ;  /* 0x0042905501007387 */ /* 0x000fe20000100800 */
[----:B------:R-:W-:-:S02]  /*b0740*/  PRMT R53, RZ, 0x7610, R53 ;  /* 0x00007610ff357816 */ /* 0x000fc40000000035 */
[----:B------:R-:W-:Y:S02]  /*b0750*/  PRMT R51, RZ, 0x7610, R51 ;  /* 0x00007610ff337816 */ /* 0x000fe40000000033 */
[----:B------:R-:W-:Y:S02]  /*b0760*/  PRMT R86, RZ, 0x7610, R86 ;  /* 0x00007610ff567816 */ /* 0x000fe40000000056 */
[----:B------:R-:W-:Y:S02]  /*b0770*/  PRMT R87, RZ, 0x7610, R87 ;  /* 0x00007610ff577816 */ /* 0x000fe40000000057 */
[----:B------:R-:W-:Y:S02]  /*b0780*/  PRMT R23, RZ, 0x7610, R23 ;  /* 0x00007610ff177816 */ /* 0x000fe40000000017 */
[----:B------:R-:W-:Y:S01]  /*b0790*/  PRMT R62, RZ, 0x7610, R62 ;  /* 0x00007610ff3e7816 */ /* 0x000fe2000000003e */
[----:B------:R-:W3:Y:S04]  /*b07a0*/  @!P3 LDG.E.U16 R53, desc[UR6][R32.64] ;  /* 0x000000062035b981 */ /* 0x000ee8000c1e1500 */
[----:B------:R-:W3:Y:S04]  /*b07b0*/  @!P6 LDG.E.U16 R51, desc[UR6][R26.64] ;  /* 0x000000061a33e981 */ /* 0x000ee8000c1e1500 */
[----:B------:R-:W3:Y:S04]  /*b07c0*/  @!P3 LDG.E.U16 R86, desc[UR6][R90.64] ;  /* 0x000000065a56b981 */ /* 0x000ee8000c1e1500 */
[----:B------:R-:W3:Y:S04]  /*b07d0*/  @!P6 LDG.E.U16 R87, desc[UR6][R8.64] ;  /* 0x000000060857e981 */ /* 0x000ee8000c1e1500 */
[----:B------:R0:W3:Y:S04]  /*b07e0*/  @!P3 LDG.E.U16 R23, desc[UR6][R2.64] ;  /* 0x000000060217b981 */ /* 0x0000e8000c1e1500 */
[----:B------:R1:W3:Y:S04]  /*b07f0*/  @!P6 LDG.E.U16 R62, desc[UR6][R88.64] ;  /* 0x00000006583ee981 */ /* 0x0002e8000c1e1500 */
[----:B--2---:R-:W-:Y:S04]  /*b0800*/  STL [R1+0x42e4], R84 ;  /* 0x0042e45401007387 */ /* 0x004fe80000100800 */
[----:B------:R-:W-:Y:S04]  /*b0810*/  STL [R1+0x42b4], R20 ;  /* 0x0042b41401007387 */ /* 0x000fe80000100800 */
[----:B------:R-:W-:Y:S04]  /*b0820*/  STL [R1+0x42b0], R21 ;  /* 0x0042b01501007387 */ /* 0x000fe80000100800 */
[----:B------:R-:W-:Y:S04]  /*b0830*/  STL [R1+0x42e8], R45 ;  /* 0x0042e82d01007387 */ /* 0x000fe80000100800 */
[----:B------:R-:W-:Y:S04]  /*b0840*/  STL [R1+0x42bc], R42 ;  /* 0x0042bc2a01007387 */ /* 0x000fe80000100800 */
[----:B------:R-:W-:Y:S04]  /*b0850*/  STL [R1+0x42b8], R43 ;  /* 0x0042b82b01007387 */ /* 0x000fe80000100800 */
[----:B------:R-:W2:Y:S04]  /*b0860*/  LDL.LU.64 R4, [R1+0x4380] ;  /* 0x0043800001047983 */ /* 0x000ea80000300a00 */
[----:B------:R-:W-:Y:S04]  /*b0870*/  STL [R1+0x42c0], R81 ;  /* 0x0042c05101007387 */ /* 0x000fe80000100800 */
[----:B------:R-:W2:Y:S04]  /*b0880*/  LDL.LU.64 R10, [R1+0x4378] ;  /* 0x00437800010a7983 */ /* 0x000ea80000300a00 */
[----:B------:R-:W-:Y:S04]  /*b0890*/  STL [R1+0x42c4], R63 ;  /* 0x0042c43f01007387 */ /* 0x000fe80000100800 */
[----:B------:R-:W-:Y:S04]  /*b08a0*/  STL [R1+0x42f0], R61 ;  /* 0x0042f03d01007387 */ /* 0x000fe80000100800 */
[----:B------:R-:W-:Y:S04]  /*b08b0*/  STL [R1+0x42ec], R18 ;  /* 0x0042ec1201007387 */ /* 0x000fe80000100800 */
[----:B------:R-:W-:Y:S04]  /*b08c0*/  STL [R1+0x42c8], R19 ;  /* 0x0042c81301007387 */ /* 0x000fe80000100800 */
[----:B------:R0:W-:Y:S04]  /*b08d0*/  STL [R1+0x4310], R60 ;  /* 0x0043103c01007387 */ /* 0x0001e80000100800 */
[----:B------:R-:W-:Y:S04]  /*b08e0*/  STL [R1+0x430c], R40 ;  /* 0x00430c2801007387 */ /* 0x000fe80000100800 */
[----:B------:R-:W-:Y:S04]  /*b08f0*/  STL [R1+0x42f4], R41 ;  /* 0x0042f42901007387 */ /* 0x000fe80000100800 */
[----:B------:R-:W2:Y:S04]  /*b0900*/  LDL.LU.64 R32, [R1+0x4370] ;  /* 0x0043700001207983 */ /* 0x000ea80000300a00 */
[----:B------:R-:W2:Y:S04]  /*b0910*/  LDL.LU.64 R26, [R1+0x4368] ;  /* 0x00436800011a7983 */ /* 0x000ea80000300a00 */
[----:B------:R-:W2:Y:S04]  /*b0920*/  LDL.LU.64 R90, [R1+0x4360] ;  /* 0x00436000015a7983 */ /* 0x000ea80000300a00 */
[----:B------:R-:W2:Y:S04]  /*b0930*/  LDL.LU.64 R8, [R1+0x4358] ;  /* 0x0043580001087983 */ /* 0x000ea80000300a00 */
[----:B------:R-:W0:Y:S04]  /*b0940*/  LDL.LU.64 R2, [R1+0x4350] ;  /* 0x0043500001027983 */ /* 0x000e280000300a00 */
[----:B------:R-:W1:Y:S01]  /*b0950*/  LDL.LU.64 R88, [R1+0x4348] ;  /* 0x0043480001587983 */ /* 0x000e620000300a00 */
[----:B------:R-:W-:-:S02]  /*b0960*/  PRMT R50, RZ, 0x7610, R50 ;  /* 0x00007610ff327816 */ /* 0x000fc40000000032 */
[----:B------:R-:W-:Y:S02]  /*b0970*/  PRMT R49, RZ, 0x7610, R49 ;  /* 0x00007610ff317816 */ /* 0x000fe40000000031 */
[----:B------:R-:W-:Y:S02]  /*b0980*/  PRMT R59, RZ, 0x7610, R59 ;  /* 0x00007610ff3b7816 */ /* 0x000fe4000000003b */
[----:B------:R-:W-:Y:S01]  /*b0990*/  PRMT R44, RZ, 0x7610, R44 ;  /* 0x00007610ff2c7816 */ /* 0x000fe2000000002c */
[----:B---3--:R-:W3:Y:S04]  /*b09a0*/  @!P3 LDG.E.U16 R50, desc[UR6][R30.64] ;  /* 0x000000061e32b981 */ /* 0x008ee8000c1e1500 */
[----:B----4-:R-:W4:Y:S04]  /*b09b0*/  @!P6 LDG.E.U16 R49, desc[UR6][R6.64] ;  /* 0x000000060631e981 */ /* 0x010f28000c1e1500 */
[----:B------:R-:W3:Y:S04]  /*b09c0*/  LDL.LU.64 R30, [R1+0x4340] ;  /* 0x00434000011e7983 */ /* 0x000ee80000300a00 */
[----:B------:R-:W3:Y:S04]  /*b09d0*/  LDL.LU.64 R6, [R1+0x4338] ;  /* 0x0043380001067983 */ /* 0x000ee80000300a00 */
[----:B--2---:R-:W2:Y:S04]  /*b09e0*/  @!P3 LDG.E.U16 R59, desc[UR6][R26.64] ;  /* 0x000000061a3bb981 */ /* 0x004ea8000c1e1500 */
[----:B------:R-:W2:Y:S01]  /*b09f0*/  @!P6 LDG.E.U16 R44, desc[UR6][R90.64] ;  /* 0x000000065a2ce981 */ /* 0x000ea2000c1e1500 */
[----:B0-----:R-:W-:-:S02]  /*b0a00*/  PRMT R3, RZ, 0x7610, R3 ;  /* 0x00007610ff037816 */ /* 0x001fc40000000003 */
[----:B-1----:R-:W-:-:S04]  /*b0a10*/  PRMT R88, RZ, 0x7610, R88 ;  /* 0x00007610ff587816 */ /* 0x002fc80000000058 */
[----:B------:R-:W2:Y:S04]  /*b0a20*/  @!P3 LDG.E.U16 R3, desc[UR6][R28.64] ;  /* 0x000000061c03b981 */ /* 0x000ea8000c1e1500 */
[----:B------:R-:W2:Y:S04]  /*b0a30*/  @!P6 LDG.E.U16 R88, desc[UR6][R4.64] ;  /* 0x000000060458e981 */ /* 0x000ea8000c1e1500 */
[----:B------:R-:W2:Y:S04]  /*b0a40*/  LDL.LU.64 R28, [R1+0x4330] ;  /* 0x00433000011c7983 */ /* 0x000ea80000300a00 */
[----:B------:R-:W2:Y:S04]  /*b0a50*/  LDL.LU.64 R4, [R1+0x4328] ;  /* 0x0043280001047983 */ /* 0x000ea80000300a00 */
[----:B------:R-:W2:Y:S04]  /*b0a60*/  LDL.64 R60, [R1+0x90] ;  /* 0x00009000013c7983 */ /* 0x000ea80000100a00 */
[----:B------:R-:W3:Y:S04]  /*b0a70*/  LDL.64 R84, [R1+0x3d8] ;  /* 0x0003d80001547983 */ /* 0x000ee80000100a00 */
[----:B------:R-:W3:Y:S04]  /*b0a80*/  LDL.LU.64 R26, [R1+0x4320] ;  /* 0x00432000011a7983 */ /* 0x000ee80000300a00 */
[----:B------:R-:W3:Y:S04]  /*b0a90*/  LDL.LU.64 R90, [R1+0x4318] ;  /* 0x00431800015a7983 */ /* 0x000ee80000300a00 */
[----:B------:R-:W3:Y:S04]  /*b0aa0*/  LDL.64 R82, [R1+0x98] ;  /* 0x0000980001527983 */ /* 0x000ee80000100a00 */
        /* <DEDUP_REMOVED lines=18> */
[----:B------:R-:W-:-:S03]  /*b0bd0*/  PRMT R48, RZ, 0x7610, R48 ;  /* 0x00007610ff307816 */ /* 0x000fc60000000030 */
[----:B------:R-:W4:Y:S04]  /*b0be0*/  LDL.LU R78, [R1+0x23c4] ;  /* 0x0023c400014e7983 */ /* 0x000f280000300800 */
[----:B--2---:R-:W2:Y:S04]  /*b0bf0*/  @!P3 LDG.E.U16 R48, desc[UR6][R60.64] ;  /* 0x000000063c30b981 */ /* 0x004ea8000c1e1500 */
[----:B------:R-:W2:Y:S04]  /*b0c00*/  LDL.LU R60, [R1+0x2388] ;  /* 0x00238800013c7983 */ /* 0x000ea80000300800 */
[----:B------:R-:W2:Y:S04]  /*b0c10*/  LDL.LU R18, [R1+0x2384] ;  /* 0x0023840001127983 */ /* 0x000ea80000300800 */
[----:B------:R-:W2:Y:S04]  /*b0c20*/  LDL.LU R61, [R1+0x2348] ;  /* 0x00234800013d7983 */ /* 0x000ea80000300800 */
[----:B---3--:R0:W-:Y:S04]  /*b0c30*/  STS.U16 [R2+UR76+0x63000], R79 ;  /* 0x0630004f02007988 */ /* 0x0081e8000800044c */
[----:B0-----:R-:W3:Y:S01]  /*b0c40*/  LDL.LU R79, [R1+0x2344] ;  /* 0x00234400014f7983 */ /* 0x001ee20000300800 */
[----:B------:R-:W-:-:S02]  /*b0c50*/  PRMT R24, RZ, 0x7610, R24 ;  /* 0x00007610ff187816 */ /* 0x000fc40000000018 */
[----:B------:R-:W-:Y:S01]  /*b0c60*/  PRMT R92, RZ, 0x7610, R92 ;  /* 0x00007610ff5c7816 */ /* 0x000fe2000000005c */
[----:B------:R-:W2:Y:S04]  /*b0c70*/  LDL.LU R63, [R1+0x2308] ;  /* 0x00230800013f7983 */ /* 0x000ea80000300800 */
[----:B------:R-:W2:Y:S04]  /*b0c80*/  LDL.LU R81, [R1+0x2304] ;  /* 0x0023040001517983 */ /* 0x000ea80000300800 */
[----:B------:R-:W2:Y:S04]  /*b0c90*/  LDL.LU R45, [R1+0x22c8] ;  /* 0x0022c800012d7983 */ /* 0x000ea80000300800 */
[----:B------:R-:W2:Y:S04]  /*b0ca0*/  @!P6 LDG.E.U16 R24, desc[UR6][R84.64] ;  /* 0x000000065418e981 */ /* 0x000ea8000c1e1500 */
[----:B------:R-:W2:Y:S04]  /*b0cb0*/  LDL.LU R20, [R1+0x22c4] ;  /* 0x0022c40001147983 */ /* 0x000ea80000300800 */
[----:B------:R-:W2:Y:S04]  /*b0cc0*/  @!P6 LDG.E.U16 R92, desc[UR6][R82.64] ;  /* 0x00000006525ce981 */ /* 0x000ea8000c1e1500 */
[----:B------:R0:W-:Y:S04]  /*b0cd0*/  STS.U16 [R2+UR76+0x70c00], R76 ;  /* 0x070c004c02007988 */ /* 0x0001e8000800044c */
[----:B------:R1:W-:Y:S04]  /*b0ce0*/  STS.U16 [R2+UR76+0x61000], R72 ;  /* 0x0610004802007988 */ /* 0x0003e8000800044c */
[----:B------:R0:W-:Y:S04]  /*b0cf0*/  STS.U16 [R2+UR76+0x71000], R70 ;  /* 0x0710004602007988 */ /* 0x0001e8000800044c */
[----:B------:R-:W2:Y:S04]  /*b0d00*/  LDL.LU R84, [R1+0x2288] ;  /* 0x0022880001547983 */ /* 0x000ea80000300800 */
[----:B------:R-:W2:Y:S04]  /*b0d10*/  LDL.LU R85, [R1+0x2284] ;  /* 0x0022840001557983 */ /* 0x000ea80000300800 */
[----:B------:R-:W2:Y:S04]  /*b0d20*/  LDL.LU R82, [R1+0x2248] ;  /* 0x0022480001527983 */ /* 0x000ea80000300800 */
[----:B------:R-:W2:Y:S04]  /*b0d30*/  LDL.LU R83, [R1+0x2244] ;  /* 0x0022440001537983 */ /* 0x000ea80000300800 */
[----:B0-----:R-:W2:Y:S04]  /*b0d40*/  LDL.LU R76, [R1+0x2208] ;  /* 0x00220800014c7983 */ /* 0x001ea80000300800 */
[----:B-1----:R-:W2:Y:S04]  /*b0d50*/  LDL.LU R72, [R1+0x2204] ;  /* 0x0022040001487983 */ /* 0x002ea80000300800 */
        /* <DEDUP_REMOVED lines=28> */
[----:B0-----:R-:W4:Y:S04]  /*b0f20*/  LDL.LU R74, [R1+0x2044] ;  /* 0x00204400014a7983 */ /* 0x001f280000300800 */
[----:B-1----:R-:W4:Y:S04]  /*b0f30*/  LDL.LU R75, [R1+0x2008] ;  /* 0x00200800014b7983 */ /* 0x002f280000300800 */
[----:B------:R-:W4:Y:S04]  /*b0f40*/  LDL.LU R78, [R1+0x2004] ;  /* 0x00200400014e7983 */ /* 0x000f280000300800 */
[----:B---3--:R0:W-:Y:S04]  /*b0f50*/  STS.U16 [R2+UR76+0x73800], R79 ;  /* 0x0738004f02007988 */ /* 0x0081e8000800044c */
[----:B0-----:R-:W3:Y:S04]  /*b0f60*/  LDL.LU R79, [R1+0x1fc8] ;  /* 0x001fc800014f7983 */ /* 0x001ee80000300800 */
[----:B--2---:R0:W-:Y:S04]  /*b0f70*/  STS.U16 [R2+UR76+0x63400], R60 ;  /* 0x0634003c02007988 */ /* 0x0041e8000800044c */
[----:B------:R1:W-:Y:S04]  /*b0f80*/  STS.U16 [R2+UR76+0x73400], R18 ;  /* 0x0734001202007988 */ /* 0x0003e8000800044c */
[----:B------:R2:W-:Y:S04]  /*b0f90*/  STS.U16 [R2+UR76+0x63800], R61 ;  /* 0x0638003d02007988 */ /* 0x0005e8000800044c */
[----:B------:R0:W-:Y:S04]  /*b0fa0*/  STS.U16 [R2+UR76+0x63c00], R63 ;  /* 0x063c003f02007988 */ /* 0x0001e8000800044c */
[----:B------:R1:W-:Y:S04]  /*b0fb0*/  STS.U16 [R2+UR76+0x73c00], R81 ;  /* 0x073c005102007988 */ /* 0x0003e8000800044c */
[----:B------:R2:W-:Y:S04]  /*b0fc0*/  STS.U16 [R2+UR76+0x64000], R45 ;  /* 0x0640002d02007988 */ /* 0x0005e8000800044c */
[----:B0-----:R-:W3:Y:S04]  /*b0fd0*/  LDL.LU R60, [R1+0x1fc4] ;  /* 0x001fc400013c7983 */ /* 0x001ee80000300800 */
[----:B-1----:R-:W3:Y:S04]  /*b0fe0*/  LDL.LU R18, [R1+0x1f88] ;  /* 0x001f880001127983 */ /* 0x002ee80000300800 */
        /* <DEDUP_REMOVED lines=29> */
[----:B----4-:R1:W-:Y:S04]  /*b11c0*/  STS.U16 [R2+UR76+0x65c00], R64 ;  /* 0x065c004002007988 */ /* 0x0103e8000800044c */
[----:B------:R4:W-:Y:S04]  /*b11d0*/  STS.U16 [R2+UR76+0x75c00], R93 ;  /* 0x075c005d02007988 */ /* 0x0009e8000800044c */
[----:B------:R0:W-:Y:S04]  /*b11e0*/  STS.U16 [R2+UR76+0x66000], R67 ;  /* 0x0660004302007988 */ /* 0x0001e8000800044c */
[----:B------:R1:W-:Y:S04]  /*b11f0*/  STS.U16 [R2+UR76+0x76000], R66 ;  /* 0x0760004202007988 */ /* 0x0003e8000800044c */
[----:B------:R4:W-:Y:S04]  /*b1200*/  STS.U16 [R2+UR76+0x66400], R71 ;  /* 0x0664004702007988 */ /* 0x0009e8000800044c */
[----:B0-----:R-:W2:Y:S04]  /*b1210*/  LDL.LU R65, [R1+0x2c90] ;  /* 0x002c900001417983 */ /* 0x001ea80000300800 */
[----:B-1----:R-:W2:Y:S04]  /*b1220*/  LDL.LU R64, [R1+0x2c5c] ;  /* 0x002c5c0001407983 */ /* 0x002ea80000300800 */
[----:B----4-:R-:W4:Y:S04]  /*b1230*/  LDL.LU R93, [R1+0x2c58] ;  /* 0x002c5800015d7983 */ /* 0x010f280000300800 */
        /* <DEDUP_REMOVED lines=13> */
[----:B---3--:R0:W-:Y:S04]  /*b1310*/  STS.U16 [R2+UR76+0x67000], R79 ;  /* 0x0670004f02007988 */ /* 0x0081e8000800044c */
[----:B0-----:R-:W3:Y:S04]  /*b1320*/  LDL.LU R79, [R1+0x2b44] ;  /* 0x002b4400014f7983 */ /* 0x001ee80000300800 */
[----:B------:R-:W3:Y:S04]  /*b1330*/  LDL.LU R41, [R1+0x2b40] ;  /* 0x002b400001297983 */ /* 0x000ee80000300800 */
[----:B------:R0:W-:Y:S04]  /*b1340*/  STS.U16 [R2+UR76+0x77000], R60 ;  /* 0x0770003c02007988 */ /* 0x0001e8000800044c */
[----:B------:R1:W-:Y:S04]  /*b1350*/  STS.U16 [R2+UR76+0x67400], R18 ;  /* 0x0674001202007988 */ /* 0x0003e8000800044c */
[----:B------:R-:W3:Y:S04]  /*b1360*/  LDL.LU R40, [R1+0x2b0c] ;  /* 0x002b0c0001287983 */ /* 0x000ee80000300800 */
[----:B--2---:R2:W-:Y:S04]  /*b1370*/  STS.U16 [R2+UR76+0x77400], R61 ;  /* 0x0774003d02007988 */ /* 0x0045e8000800044c */
[----:B------:R0:W-:Y:S04]  /*b1380*/  STS.U16 [R2+UR76+0x67800], R63 ;  /* 0x0678003f02007988 */ /* 0x0001e8000800044c */
[----:B------:R2:W-:Y:S04]  /*b1390*/  STS.U16 [R2+UR76+0x77800], R81 ;  /* 0x0778005102007988 */ /* 0x0005e8000800044c */
[----:B------:R2:W-:Y:S04]  /*b13a0*/  STS.U16 [R2+UR76+0x67c00], R45 ;  /* 0x067c002d02007988 */ /* 0x0005e8000800044c */
[----:B0-----:R-:W3:Y:S01]  /*b13b0*/  LDL.LU R60, [R1+0x2b08] ;  /* 0x002b0800013c7983 */ /* 0x001ee20000300800 */
[----:B-1----:R-:W-:-:S03]  /*b13c0*/  LOP3.LUT R18, R2, 0x10, RZ, 0x3c, !PT ;  /* 0x0000001002127812 */ /* 0x002fc600078e3cff */
        /* <DEDUP_REMOVED lines=30> */
[----:B----4-:R4:W-:Y:S04]  /*b15b0*/  STS.U16 [R18+UR76+0x51880], R93 ;  /* 0x0518805d12007988 */ /* 0x0109e8000800044c */
        /* <DEDUP_REMOVED lines=21> */
[----:B------:R0:W-:Y:S04]  /*b1710*/  STS.U16 [R18+UR76+0x52c80], R41 ;  /* 0x052c802912007988 */ /* 0x0001e8000800044c */
[----:B------:R1:W-:Y:S04]  /*b1720*/  STS.U16 [R18+UR76+0x43080], R40 ;  /* 0x0430802812007988 */ /* 0x0003e8000800044c */
[----:B------:R0:W-:Y:S04]  /*b1730*/  STS.U16 [R18+UR76+0x53080], R60 ;  /* 0x0530803c12007988 */ /* 0x0001e8000800044c */
[----:B--2---:R2:W-:Y:S04]  /*b1740*/  STS.U16 [R18+UR76+0x43480], R61 ;  /* 0x0434803d12007988 */ /* 0x0045e8000800044c */
[----:B------:R1:W-:Y:S04]  /*b1750*/  STS.U16 [R18+UR76+0x53480], R63 ;  /* 0x0534803f12007988 */ /* 0x0003e8000800044c */
[----:B------:R2:W-:Y:S04]  /*b1760*/  STS.U16 [R18+UR76+0x43880], R81 ;  /* 0x0438805112007988 */ /* 0x0005e8000800044c */
[----:B0-----:R-:W3:Y:S04]  /*b1770*/  LDL.LU R41, [R1+0x27c4] ;  /* 0x0027c40001297983 */ /* 0x001ee80000300800 */
[----:B-1----:R-:W3:Y:S04]  /*b1780*/  LDL.LU R40, [R1+0x27c0] ;  /* 0x0027c00001287983 */ /* 0x002ee80000300800 */
[----:B------:R-:W3:Y:S04]  /*b1790*/  LDL.LU R60, [R1+0x278c] ;  /* 0x00278c00013c7983 */ /* 0x000ee80000300800 */
[----:B--2---:R-:W2:Y:S04]  /*b17a0*/  LDL.LU R61, [R1+0x2788] ;  /* 0x00278800013d7983 */ /* 0x004ea80000300800 */
        /* <DEDUP_REMOVED lines=29> */
[----:B----4-:R4:W-:Y:S04]  /*b1980*/  STS.U16 [R18+UR76+0x45880], R93 ;  /* 0x0458805d12007988 */ /* 0x0109e8000800044c */
[----:B------:R1:W-:Y:S04]  /*b1990*/  STS.U16 [R18+UR76+0x55880], R67 ;  /* 0x0558804312007988 */ /* 0x0003e8000800044c */
[----:B------:R4:W-:Y:S04]  /*b19a0*/  STS.U16 [R18+UR76+0x45c80], R66 ;  /* 0x045c804212007988 */ /* 0x0009e8000800044c */
[----:B0-----:R-:W2:Y:S04]  /*b19b0*/  LDL.LU R80, [R1+0x25c0] ;  /* 0x0025c00001507983 */ /* 0x001ea80000300800 */
[----:B-1----:R-:W2:Y:S04]  /*b19c0*/  LDL.LU R65, [R1+0x25bc] ;  /* 0x0025bc0001417983 */ /* 0x002ea80000300800 */
[----:B------:R-:W2:Y:S04]  /*b19d0*/  LDL.LU R64, [R1+0x2580] ;  /* 0x0025800001407983 */ /* 0x000ea80000300800 */
[----:B----4-:R-:W4:Y:S04]  /*b19e0*/  LDL.LU R93, [R1+0x257c] ;  /* 0x00257c00015d7983 */ /* 0x010f280000300800 */
        /* <DEDUP_REMOVED lines=14> */
[----:B---3--:R0:W-:Y:S04]  /*b1ad0*/  STS.U16 [R18+UR76+0x56880], R79 ;  /* 0x0568804f12007988 */ /* 0x0081e8000800044c */
[----:B0-----:R-:W3:Y:S04]  /*b1ae0*/  LDL.LU R79, [R1+0x2440] ;  /* 0x00244000014f7983 */ /* 0x001ee80000300800 */
[----:B------:R-:W-:Y:S04]  /*b1af0*/  STS.U16 [R18+UR76+0x46c80], R41 ;  /* 0x046c802912007988 */ /* 0x000fe8000800044c */
[----:B------:R-:W-:Y:S04]  /*b1b00*/  STS.U16 [R18+UR76+0x56c80], R40 ;  /* 0x056c802812007988 */ /* 0x000fe8000800044c */
[----:B------:R0:W-:Y:S04]  /*b1b10*/  STS.U16 [R18+UR76+0x47080], R60 ;  /* 0x0470803c12007988 */ /* 0x0001e8000800044c */
[----:B--2---:R-:W-:Y:S04]  /*b1b20*/  STS.U16 [R18+UR76+0x57080], R61 ;  /* 0x0570803d12007988 */ /* 0x004fe8000800044c */
[----:B------:R-:W-:Y:S04]  /*b1b30*/  STS.U16 [R18+UR76+0x47480], R63 ;  /* 0x0474803f12007988 */ /* 0x000fe8000800044c */
[----:B------:R-:W-:Y:S04]  /*b1b40*/  STS.U16 [R18+UR76+0x57480], R81 ;  /* 0x0574805112007988 */ /* 0x000fe8000800044c */
[----:B0-----:R-:W2:Y:S04]  /*b1b50*/  LDL.LU R60, [R1+0x243c] ;  /* 0x00243c00013c7983 */ /* 0x001ea80000300800 */
[----:B------:R-:W-:Y:S04]  /*b1b60*/  STS.U16 [R18+UR76+0x47880], R45 ;  /* 0x0478802d12007988 */ /* 0x000fe8000800044c */
[----:B------:R-:W-:Y:S04]  /*b1b70*/  STS.U16 [R18+UR76+0x57880], R20 ;  /* 0x0578801412007988 */ /* 0x000fe8000800044c */
[----:B------:R-:W2:Y:S04]  /*b1b80*/  LDL.LU R40, [R1+0x2400] ;  /* 0x0024000001287983 */ /* 0x000ea80000300800 */
        /* <DEDUP_REMOVED lines=10> */
[----:B0-----:R-:W2:Y:S04]  /*b1c30*/  LDL.LU R76, [R1+0x23fc] ;  /* 0x0023fc00014c7983 */ /* 0x001ea80000300800 */
[----:B-1----:R-:W2:Y:S04]  /*b1c40*/  LDL.LU R77, [R1+0x23c0] ;  /* 0x0023c000014d7983 */ /* 0x002ea80000300800 */
[----:B------:R-:W-:Y:S04]  /*b1c50*/  STS.U16 [R18+UR76+0x61080], R80 ;  /* 0x0610805012007988 */ /* 0x000fe8000800044c */
[----:B------:R-:W-:Y:S04]  /*b1c60*/  STS.U16 [R18+UR76+0x71080], R65 ;  /* 0x0710804112007988 */ /* 0x000fe8000800044c */
[----:B------:R-:W-:Y:S04]  /*b1c70*/  STS.U16 [R18+UR76+0x61480], R64 ;  /* 0x0614804012007988 */ /* 0x000fe8000800044c */
[----:B------:R-:W2:Y:S04]  /*b1c80*/  LDL.LU R68, [R1+0x23bc] ;  /* 0x0023bc0001447983 */ /* 0x000ea80000300800 */
        /* <DEDUP_REMOVED lines=38> */
[----:B------:R2:W-:Y:S04]  /*b1ef0*/  STS.U16 [R18+UR76+0x72c80], R76 ;  /* 0x072c804c12007988 */ /* 0x0005e8000800044c */
[----:B0-----:R-:W3:Y:S04]  /*b1f00*/  LDL.LU R60, [R1+0x4310] ;  /* 0x00431000013c7983 */ /* 0x001ee80000300800 */
[----:B-1----:R0:W5:Y:S04]  /*b1f10*/  LDL.LU R40, [R1+0x430c] ;  /* 0x00430c0001287983 */ /* 0x0021680000300800 */
[----:B------:R1:W-:Y:S04]  /*b1f20*/  STS.U16 [R18+UR76+0x63080], R77 ;  /* 0x0630804d12007988 */ /* 0x0003e8000800044c */
[----:B------:R0:W-:Y:S04]  /*b1f30*/  STS.U16 [R18+UR76+0x73080], R68 ;  /* 0x0730804412007988 */ /* 0x0001e8000800044c */
[----:B--2---:R-:W2:Y:S04]  /*b1f40*/  LDL.LU R76, [R1+0x4308] ;  /* 0x00430800014c7983 */ /* 0x004ea80000300800 */
[----:B-1----:R-:W2:Y:S04]  /*b1f50*/  LDL.LU R77, [R1+0x4304] ;  /* 0x00430400014d7983 */ /* 0x002ea80000300800 */
[----:B0-----:R-:W2:Y:S04]  /*b1f60*/  LDL.LU R68, [R1+0x4300] ;  /* 0x0043000001447983 */ /* 0x001ea80000300800 */
[----:B----4-:R0:W-:Y:S04]  /*b1f70*/  STS.U16 [R18+UR76+0x63480], R78 ;  /* 0x0634804e12007988 */ /* 0x0101e8000800044c */
[----:B0-----:R-:W4:Y:S04]  /*b1f80*/  LDL.LU R78, [R1+0x42fc] ;  /* 0x0042fc00014e7983 */ /* 0x001f280000300800 */
[----:B---3--:R0:W-:Y:S04]  /*b1f90*/  STS.U16 [R18+UR76+0x73480], R79 ;  /* 0x0734804f12007988 */ /* 0x0081e8000800044c */
[----:B0-----:R-:W3:Y:S04]  /*b1fa0*/  LDL.LU R79, [R1+0x42f8] ;  /* 0x0042f800014f7983 */ /* 0x001ee80000300800 */
[----:B------:R-:W-:Y:S04]  /*b1fb0*/  STS.U16 [R18+UR76+0x63880], R41 ;  /* 0x0638802912007988 */ /* 0x000fe8000800044c */
[----:B------:R0:W-:Y:S04]  /*b1fc0*/  STS.U16 [R18+UR76+0x73880], R61 ;  /* 0x0738803d12007988 */ /* 0x0001e8000800044c */
[----:B------:R1:W-:Y:S04]  /*b1fd0*/  STS.U16 [R18+UR76+0x63c80], R63 ;  /* 0x063c803f12007988 */ /* 0x0003e8000800044c */
[----:B------:R0:W-:Y:S04]  /*b1fe0*/  STS.U16 [R18+UR76+0x73c80], R81 ;  /* 0x073c805112007988 */ /* 0x0001e8000800044c */
[----:B------:R-:W-:Y:S04]  /*b1ff0*/  STS.U16 [R18+UR76+0x64080], R45 ;  /* 0x0640802d12007988 */ /* 0x000fe8000800044c */
        /* <DEDUP_REMOVED lines=13> */
[----:B------:R-:W2:Y:S04]  /*b20d0*/  LDL.LU R45, [R1+0x1f3c] ;  /* 0x001f3c00012d7983 */ /* 0x000ea80000300800 */
        /* <DEDUP_REMOVED lines=9> */
[----:B0-----:R-:W2:Y:S04]  /*b2170*/  LDL.LU R72, [R1+0x2d6c] ;  /* 0x002d6c0001487983 */ /* 0x001ea80000300800 */
[----:B------:R-:W-:Y:S04]  /*b2180*/  STS.U16 [R18+UR76+0x75c80], R71 ;  /* 0x075c804712007988 */ /* 0x000fe8000800044c */
[----:B-1----:R-:W2:Y:S04]  /*b2190*/  LDL.LU R70, [R1+0x2d68] ;  /* 0x002d680001467983 */ /* 0x002ea80000300800 */
[----:B------:R-:W-:Y:S04]  /*b21a0*/  STS.U16 [R18+UR76+0x66080], R69 ;  /* 0x0660804512007988 */ /* 0x000fe8000800044c */
        /* <DEDUP_REMOVED lines=9> */
[----:B------:R-:W2:Y:S04]  /*b2240*/  LDL.LU R66, [R1+0x2c8c] ;  /* 0x002c8c0001427983 */ /* 0x000ea80000300800 */
[----:B---3--:R-:W-:Y:S04]  /*b2250*/  STS.U16 [R18+UR76+0x66880], R79 ;  /* 0x0668804f12007988 */ /* 0x008fe8000800044c */
[----:B----4-:R-:W-:Y:S04]  /*b2260*/  STS.U16 [R18+UR76+0x76880], R78 ;  /* 0x0768804e12007988 */ /* 0x010fe8000800044c */
[----:B--2---:R0:W-:Y:S04]  /*b2270*/  STS.U16 [R18+UR76+0x66c80], R68 ;  /* 0x066c804412007988 */ /* 0x0041e8000800044c */
        /* <DEDUP_REMOVED lines=8> */
[----:B------:R-:W-:Y:S04]  /*b2300*/  STS.U16 [R18+UR76+0x76c80], R77 ;  /* 0x076c804d12007988 */ /* 0x000fe8000800044c */
[----:B------:R0:W-:Y:S04]  /*b2310*/  STS.U16 [R18+UR76+0x67080], R76 ;  /* 0x0670804c12007988 */ /* 0x0001e8000800044c */
[----:B0-----:R-:W4:Y:S04]  /*b2320*/  LDL.LU R76, [R1+0x2ba8] ;  /* 0x002ba800014c7983 */ /* 0x001f280000300800 */
[----:B------:R-:W4:Y:S04]  /*b2330*/  LDL.LU R77, [R1+0x2b74] ;  /* 0x002b7400014d7983 */ /* 0x000f280000300800 */
[----:B------:R-:W-:Y:S04]  /*b2340*/  STS.U16 [R18+UR76+0x77080], R61 ;  /* 0x0770803d12007988 */ /* 0x000fe8000800044c */
[----:B------:R-:W-:Y:S04]  /*b2350*/  STS.U16 [R18+UR76+0x67480], R63 ;  /* 0x0674803f12007988 */ /* 0x000fe8000800044c */
[----:B------:R-:W-:Y:S04]  /*b2360*/  STS.U16 [R18+UR76+0x77480], R81 ;  /* 0x0774805112007988 */ /* 0x000fe8000800044c */
[----:B------:R0:W-:Y:S04]  /*b2370*/  STS.U16 [R18+UR76+0x67880], R20 ;  /* 0x0678801412007988 */ /* 0x0001e8000800044c */
[----:B------:R-:W-:Y:S04]  /*b2380*/  STS.U16 [R18+UR76+0x77880], R45 ;  /* 0x0778802d12007988 */ /* 0x000fe8000800044c */
[----:B------:R-:W-:Y:S04]  /*b2390*/  STS.U16 [R18+UR76+0x67c80], R84 ;  /* 0x067c805412007988 */ /* 0x000fe8000800044c */
[----:B------:R-:W-:Y:S01]  /*b23a0*/  STS.U16 [R18+UR76+0x77c80], R85 ;  /* 0x077c805512007988 */ /* 0x000fe2000800044c */
[----:B0-----:R-:W-:-:S05]  /*b23b0*/  LOP3.LUT R20, R2, 0x20, RZ, 0x3c, !PT ;  /* 0x0000002002147812 */ /* 0x001fca00078e3cff */
        /* <DEDUP_REMOVED lines=19> */
[----:B0-----:R-:W2:Y:S04]  /*b24f0*/  LDL.LU R79, [R1+0x2b70] ;  /* 0x002b7000014f7983 */ /* 0x001ea80000300800 */
[----:B-1----:R-:W3:Y:S04]  /*b2500*/  LDL.LU R78, [R1+0x2b3c] ;  /* 0x002b3c00014e7983 */ /* 0x002ee80000300800 */
        /* <DEDUP_REMOVED lines=29> */
[----:B--2---:R0:W-:Y:S04]  /*b26e0*/  STS.U16 [R20+UR76+0x52900], R79 ;  /* 0x0529004f14007988 */ /* 0x0041e8000800044c */
[----:B---3--:R1:W-:Y:S04]  /*b26f0*/  STS.U16 [R20+UR76+0x42d00], R78 ;  /* 0x042d004e14007988 */ /* 0x0083e8000800044c */
        /* <DEDUP_REMOVED lines=15> */
[----:B0-----:R-:W2:Y:S04]  /*b27f0*/  LDL.LU R79, [R1+0x282c] ;  /* 0x00282c00014f7983 */ /* 0x001ea80000300800 */
[----:B------:R-:W-:Y:S04]  /*b2800*/  STS.U16 [R20+UR76+0x44d00], R64 ;  /* 0x044d004014007988 */ /* 0x000fe8000800044c */
[----:B-1----:R-:W3:Y:S04]  /*b2810*/  LDL.LU R78, [R1+0x2828] ;  /* 0x00282800014e7983 */ /* 0x002ee80000300800 */
        /* <DEDUP_REMOVED lines=39> */
[----:B---3--:R1:W-:Y:S04]  /*b2a90*/  STS.U16 [R20+UR76+0x56500], R78 ;  /* 0x0565004e14007988 */ /* 0x0083e8000800044c */
[----:B0-----:R-:W2:Y:S04]  /*b2aa0*/  LDL.LU R79, [R1+0x24f4] ;  /* 0x0024f400014f7983 */ /* 0x001ea80000300800 */
[----:B-1----:R-:W3:Y:S04]  /*b2ab0*/  LDL.LU R78, [R1+0x24b8] ;  /* 0x0024b800014e7983 */ /* 0x002ee80000300800 */
[----:B----4-:R0:W-:Y:S04]  /*b2ac0*/  STS.U16 [R20+UR76+0x46900], R76 ;  /* 0x0469004c14007988 */ /* 0x0101e8000800044c */
[----:B------:R1:W-:Y:S04]  /*b2ad0*/  STS.U16 [R20+UR76+0x56900], R77 ;  /* 0x0569004d14007988 */ /* 0x0003e8000800044c */
[----:B0-----:R-:W4:Y:S04]  /*b2ae0*/  LDL.LU R76, [R1+0x24b4] ;  /* 0x0024b400014c7983 */ /* 0x001f280000300800 */
[----:B-1----:R-:W4:Y:S04]  /*b2af0*/  LDL.LU R77, [R1+0x2478] ;  /* 0x00247800014d7983 */ /* 0x002f280000300800 */
        /* <DEDUP_REMOVED lines=25> */
[----:B--2---:R0:W-:Y:S04]  /*b2c90*/  STS.U16 [R20+UR76+0x71d00], R79 ;  /* 0x071d004f14007988 */ /* 0x0041e8000800044c */
[----:B---3--:R1:W-:Y:S04]  /*b2ca0*/  STS.U16 [R20+UR76+0x62100], R78 ;  /* 0x0621004e14007988 */ /* 0x0083e8000800044c */
[----:B0-----:R-:W2:Y:S04]  /*b2cb0*/  LDL.LU R79, [R1+0x2474] ;  /* 0x00247400014f7983 */ /* 0x001ea80000300800 */
[----:B-1----:R-:W3:Y:S04]  /*b2cc0*/  LDL.LU R78, [R1+0x2438] ;  /* 0x00243800014e7983 */ /* 0x002ee80000300800 */
        /* <DEDUP_REMOVED lines=31> */
[----:B------:R2:W-:Y:S04]  /*b2ec0*/  STS.U16 [R20+UR76+0x72900], R41 ;  /* 0x0729002914007988 */ /* 0x0005e8000800044c */
[----:B------:R3:W-:Y:S04]  /*b2ed0*/  STS.U16 [R20+UR76+0x62d00], R61 ;  /* 0x062d003d14007988 */ /* 0x0007e8000800044c */
[----:B------:R1:W-:Y:S04]  /*b2ee0*/  STS.U16 [R20+UR76+0x72d00], R18 ;  /* 0x072d001214007988 */ /* 0x0003e8000800044c */
[----:B------:R2:W-:Y:S04]  /*b2ef0*/  STS.U16 [R20+UR76+0x63100], R45 ;  /* 0x0631002d14007988 */ /* 0x0005e8000800044c */
[----:B0-----:R-:W4:Y:S04]  /*b2f00*/  LDL.LU R79, [R1+0x20b8] ;  /* 0x0020b800014f7983 */ /* 0x001f280000300800 */
[----:B-1----:R-:W4:Y:S04]  /*b2f10*/  LDL.LU R78, [R1+0x20b4] ;  /* 0x0020b400014e7983 */ /* 0x002f280000300800 */
[----:B--2---:R0:W5:Y:S04]  /*b2f20*/  LDL.LU R41, [R1+0x42f4] ;  /* 0x0042f40001297983 */ /* 0x0041680000300800 */
[----:B---3--:R-:W2:Y:S04]  /*b2f30*/  LDL.LU R61, [R1+0x42f0] ;  /* 0x0042f000013d7983 */ /* 0x008ea80000300800 */
[----:B------:R0:W5:Y:S04]  /*b2f40*/  LDL.LU R18, [R1+0x42ec] ;  /* 0x0042ec0001127983 */ /* 0x0001680000300800 */
[----:B------:R-:W3:Y:S04]  /*b2f50*/  LDL.LU R45, [R1+0x42e8] ;  /* 0x0042e800012d7983 */ /* 0x000ee80000300800 */
        /* <DEDUP_REMOVED lines=10> */
[----:B----4-:R0:W-:Y:S04]  /*b3000*/  STS.U16 [R20+UR76+0x63d00], R76 ;  /* 0x063d004c14007988 */ /* 0x0101e8000800044c */
[----:B------:R1:W-:Y:S04]  /*b3010*/  STS.U16 [R20+UR76+0x73d00], R77 ;  /* 0x073d004d14007988 */ /* 0x0003e8000800044c */
[----:B0-----:R-:W4:Y:S04]  /*b3020*/  LDL.LU R76, [R1+0x42d0] ;  /* 0x0042d000014c7983 */ /* 0x001f280000300800 */
[----:B-1----:R-:W2:Y:S04]  /*b3030*/  LDL.LU R77, [R1+0x42cc] ;  /* 0x0042cc00014d7983 */ /* 0x002ea80000300800 */
[----:B------:R-:W-:Y:S04]  /*b3040*/  STS.U16 [R20+UR76+0x64100], R63 ;  /* 0x0641003f14007988 */ /* 0x000fe8000800044c */
[----:B------:R0:W-:Y:S04]  /*b3050*/  STS.U16 [R20+UR76+0x74100], R81 ;  /* 0x0741005114007988 */ /* 0x0001e8000800044c */
[----:B------:R1:W-:Y:S04]  /*b3060*/  STS.U16 [R20+UR76+0x64500], R85 ;  /* 0x0645005514007988 */ /* 0x0003e8000800044c */
[----:B------:R0:W-:Y:S01]  /*b3070*/  STS.U16 [R20+UR76+0x74500], R82 ;  /* 0x0745005214007988 */ /* 0x0001e2000800044c */
[----:B------:R-:W-:-:S03]  /*b3080*/  PRMT R43, RZ, 0x7610, R43 ;  /* 0x00007610ff2b7816 */ /* 0x000fc6000000002b */
[----:B------:R0:W-:Y:S01]  /*b3090*/  STS.U16 [R20+UR76+0x64900], R83 ;  /* 0x0649005314007988 */ /* 0x0001e2000800044c */
[----:B------:R-:W-:-:S03]  /*b30a0*/  PRMT R42, RZ, 0x7610, R42 ;  /* 0x00007610ff2a7816 */ /* 0x000fc6000000002a */
[----:B------:R1:W-:Y:S01]  /*b30b0*/  STS.U16 [R20+UR76+0x74900], R72 ;  /* 0x0749004814007988 */ /* 0x0003e2000800044c */
[----:B------:R-:W-:-:S03]  /*b30c0*/  PRMT R21, RZ, 0x7610, R21 ;  /* 0x00007610ff157816 */ /* 0x000fc60000000015 */
[----:B------:R1:W-:Y:S04]  /*b30d0*/  STS.U16 [R20+UR76+0x64d00], R80 ;  /* 0x064d005014007988 */ /* 0x0003e8000800044c */
[----:B0-----:R-:W3:Y:S04]  /*b30e0*/  LDL.LU R81, [R1+0x1fb8] ;  /* 0x001fb80001517983 */ /* 0x001ee80000300800 */
[----:B-1----:R-:W3:Y:S01]  /*b30f0*/  LDL.LU R85, [R1+0x1fb4] ;  /* 0x001fb40001557983 */ /* 0x002ee20000300800 */
[----:B------:R-:W-:-:S03]  /*b3100*/  PRMT R19, RZ, 0x7610, R19 ;  /* 0x00007610ff137816 */ /* 0x000fc60000000013 */
[----:B------:R0:W-:Y:S04]  /*b3110*/  STS.U16 [R20+UR76+0x74d00], R65 ;  /* 0x074d004114007988 */ /* 0x0001e8000800044c */
[----:B------:R1:W-:Y:S04]  /*b3120*/  STS.U16 [R20+UR76+0x65100], R64 ;  /* 0x0651004014007988 */ /* 0x0003e8000800044c */
[----:B------:R0:W-:Y:S04]  /*b3130*/  STS.U16 [R20+UR76+0x75100], R93 ;  /* 0x0751005d14007988 */ /* 0x0001e8000800044c */
[----:B------:R-:W3:Y:S04]  /*b3140*/  @!P3 LDG.E.U16 R43, desc[UR6][R14.64] ;  /* 0x000000060e2bb981 */ /* 0x000ee8000c1e1500 */
[----:B------:R0:W-:Y:S04]  /*b3150*/  STS.U16 [R20+UR76+0x65500], R67 ;  /* 0x0655004314007988 */ /* 0x0001e8000800044c */
[----:B------:R-:W3:Y:S04]  /*b3160*/  @!P6 LDG.E.U16 R42, desc[UR6][R36.64] ;  /* 0x00000006242ae981 */ /* 0x000ee8000c1e1500 */
[----:B------:R0:W-:Y:S04]  /*b3170*/  STS.U16 [R20+UR76+0x75500], R66 ;  /* 0x0755004214007988 */ /* 0x0001e8000800044c */
[----:B------:R-:W3:Y:S04]  /*b3180*/  @!P3 LDG.E.U16 R21, desc[UR6][R8.64] ;  /* 0x000000060815b981 */ /* 0x000ee8000c1e1500 */
[----:B------:R-:W-:Y:S04]  /*b3190*/  STS.U16 [R20+UR76+0x65900], R68 ;  /* 0x0659004414007988 */ /* 0x000fe8000800044c */
[----:B------:R-:W3:Y:S04]  /*b31a0*/  @!P6 LDG.E.U16 R19, desc[UR6][R30.64] ;  /* 0x000000061e13e981 */ /* 0x000ee8000c1e1500 */
[----:B------:R-:W-:Y:S04]  /*b31b0*/  STS.U16 [R20+UR76+0x75900], R71 ;  /* 0x0759004714007988 */ /* 0x000fe8000800044c */
[----:B------:R-:W-:Y:S04]  /*b31c0*/  STS.U16 [R20+UR76+0x65d00], R69 ;  /* 0x065d004514007988 */ /* 0x000fe8000800044c */
[----:B------:R-:W3:Y:S04]  /*b31d0*/  LDL.LU R82, [R1+0x2d9c] ;  /* 0x002d9c0001527983 */ /* 0x000ee80000300800 */
[----:B------:R-:W-:Y:S04]  /*b31e0*/  STS.U16 [R20+UR76+0x75d00], R73 ;  /* 0x075d004914007988 */ /* 0x000fe8000800044c */
[----:B------:R-:W3:Y:S04]  /*b31f0*/  LDL.LU R83, [R1+0x2d98] ;  /* 0x002d980001537983 */ /* 0x000ee80000300800 */
[----:B------:R-:W3:Y:S04]  /*b3200*/  LDL.LU R72, [R1+0x2d64] ;  /* 0x002d640001487983 */ /* 0x000ee80000300800 */
[----:B------:R-:W3:Y:S04]  /*b3210*/  LDL.LU R80, [R1+0x2d60] ;  /* 0x002d600001507983 */ /* 0x000ee80000300800 */
[----:B0-----:R-:W3:Y:S04]  /*b3220*/  LDL.LU R65, [R1+0x2d2c] ;  /* 0x002d2c0001417983 */ /* 0x001ee80000300800 */
[----:B-1----:R-:W3:Y:S04]  /*b3230*/  LDL.LU R64, [R1+0x2d28] ;  /* 0x002d280001407983 */ /* 0x002ee80000300800 */
[----:B------:R-:W3:Y:S04]  /*b3240*/  LDL.LU R93, [R1+0x2cf4] ;  /* 0x002cf400015d7983 */ /* 0x000ee80000300800 */
[----:B------:R-:W3:Y:S04]  /*b3250*/  LDL.LU R67, [R1+0x2cf0] ;  /* 0x002cf00001437983 */ /* 0x000ee80000300800 */
[----:B------:R-:W3:Y:S04]  /*b3260*/  LDL.LU R66, [R1+0x2cbc] ;  /* 0x002cbc0001427983 */ /* 0x000ee80000300800 */
[----:B------:R-:W-:Y:S04]  /*b3270*/  STS.U16 [R20+UR76+0x66100], R79 ;  /* 0x0661004f14007988 */ /* 0x000fe8000800044c */
[----:B------:R-:W-:Y:S04]  /*b3280*/  STS.U16 [R20+UR76+0x76100], R78 ;  /* 0x0761004e14007988 */ /* 0x000fe8000800044c */
[----:B--2---:R-:W-:Y:S04]  /*b3290*/  STS.U16 [R20+UR76+0x66500], R77 ;  /* 0x0665004d14007988 */ /* 0x004fe8000800044c */
[----:B----4-:R-:W-:Y:S04]  /*b32a0*/  STS.U16 [R20+UR76+0x76500], R76 ;  /* 0x0765004c14007988 */ /* 0x010fe8000800044c */
[----:B------:R-:W-:Y:S04]  /*b32b0*/  STS.U16 [R20+UR76+0x66900], R75 ;  /* 0x0669004b14007988 */ /* 0x000fe8000800044c */
[----:B------:R-:W-:Y:S04]  /*b32c0*/  STS.U16 [R20+UR76+0x76900], R74 ;  /* 0x0769004a14007988 */ /* 0x000fe8000800044c */
[----:B------:R0:W-:Y:S04]  /*b32d0*/  STS.U16 [R20+UR76+0x66d00], R0 ;  /* 0x066d000014007988 */ /* 0x0001e8000800044c */
[----:B0-----:R-:W2:Y:S04]  /*b32e0*/  LDL.LU R0, [R1+0x2cb8] ;  /* 0x002cb80001007983 */ /* 0x001ea80000300800 */
[----:B------:R-:W4:Y:S04]  /*b32f0*/  LDL.LU R68, [R1+0x2c84] ;  /* 0x002c840001447983 */ /* 0x000f280000300800 */
[----:B------:R-:W4:Y:S04]  /*b3300*/  LDL.LU R71, [R1+0x2c80] ;  /* 0x002c800001477983 */ /* 0x000f280000300800 */
[----:B------:R-:W4:Y:S04]  /*b3310*/  LDL.LU R69, [R1+0x2c4c] ;  /* 0x002c4c0001457983 */ /* 0x000f280000300800 */
[----:B------:R-:W4:Y:S04]  /*b3320*/  LDL.LU R73, [R1+0x2c48] ;  /* 0x002c480001497983 */ /* 0x000f280000300800 */
[----:B------:R-:W4:Y:S04]  /*b3330*/  LDL.LU R76, [R1+0x2c14] ;  /* 0x002c1400014c7983 */ /* 0x000f280000300800 */
[----:B------:R0:W-:Y:S04]  /*b3340*/  STS.U16 [R20+UR76+0x76d00], R70 ;  /* 0x076d004614007988 */ /* 0x0001e8000800044c */
[----:B---3--:R-:W-:Y:S04]  /*b3350*/  STS.U16 [R20+UR76+0x67100], R81 ;  /* 0x0671005114007988 */ /* 0x008fe8000800044c */
[----:B------:R-:W-:Y:S04]  /*b3360*/  STS.U16 [R20+UR76+0x77100], R85 ;  /* 0x0771005514007988 */ /* 0x000fe8000800044c */
[----:B------:R-:W-:Y:S04]  /*b3370*/  STS.U16 [R20+UR76+0x67500], R84 ;  /* 0x0675005414007988 */ /* 0x000fe8000800044c */
[----:B0-----:R-:W3:Y:S04]  /*b3380*/  LDL.LU R70, [R1+0x2c10] ;  /* 0x002c100001467983 */ /* 0x001ee80000300800 */
[----:B------:R-:W3:Y:S04]  /*b3390*/  LDL.LU R79, [R1+0x2bdc] ;  /* 0x002bdc00014f7983 */ /* 0x000ee80000300800 */
[----:B------:R-:W3:Y:S04]  /*b33a0*/  LDL.LU R78, [R1+0x2bd8] ;  /* 0x002bd800014e7983 */ /* 0x000ee80000300800 */
[----:B------:R-:W3:Y:S04]  /*b33b0*/  LDL.LU R74, [R1+0x2ba4] ;  /* 0x002ba400014a7983 */ /* 0x000ee80000300800 */
[----:B------:R-:W3:Y:S04]  /*b33c0*/  LDL.LU R75, [R1+0x2ba0] ;  /* 0x002ba000014b7983 */ /* 0x000ee80000300800 */
[----:B------:R-:W3:Y:S04]  /*b33d0*/  LDL.LU R77, [R1+0x2b6c] ;  /* 0x002b6c00014d7983 */ /* 0x000ee80000300800 */
[----:B------:R0:W-:Y:S04]  /*b33e0*/  STS.U16 [R20+UR76+0x77500], R45 ;  /* 0x0775002d14007988 */ /* 0x0001e8000800044c */
[----:B------:R-:W-:Y:S04]  /*b33f0*/  STS.U16 [R20+UR76+0x67900], R43 ;  /* 0x0679002b14007988 */ /* 0x000fe8000800044c */
        /* <DEDUP_REMOVED lines=14> */
[----:B----4-:R-:W-:Y:S04]  /*b34e0*/  STS.U16 [R45+UR76+0x41580], R68 ;  /* 0x041580442d007988 */ /* 0x010fe8000800044c */
[----:B------:R-:W-:Y:S04]  /*b34f0*/  STS.U16 [R45+UR76+0x51580], R71 ;  /* 0x051580472d007988 */ /* 0x000fe8000800044c */
        /* <DEDUP_REMOVED lines=21> */
[----:B---3--:R-:W-:Y:S04]  /*b3650*/  STS.U16 [R45+UR76+0x51d80], R70 ;  /* 0x051d80462d007988 */ /* 0x008fe8000800044c */
[----:B------:R-:W3:Y:S04]  /*b3660*/  LDL.LU R66, [R1+0x2970] ;  /* 0x0029700001427983 */ /* 0x000ee80000300800 */
[----:B------:R-:W-:Y:S04]  /*b3670*/  STS.U16 [R45+UR76+0x42180], R79 ;  /* 0x0421804f2d007988 */ /* 0x000fe8000800044c */
[----:B------:R-:W3:Y:S04]  /*b3680*/  LDL.LU R0, [R1+0x293c] ;  /* 0x00293c0001007983 */ /* 0x000ee80000300800 */
[----:B------:R-:W-:Y:S04]  /*b3690*/  STS.U16 [R45+UR76+0x52180], R78 ;  /* 0x0521804e2d007988 */ /* 0x000fe8000800044c */
[----:B------:R-:W3:Y:S04]  /*b36a0*/  LDL.LU R68, [R1+0x2938] ;  /* 0x0029380001447983 */ /* 0x000ee80000300800 */
[----:B------:R-:W-:Y:S04]  /*b36b0*/  STS.U16 [R45+UR76+0x42580], R74 ;  /* 0x0425804a2d007988 */ /* 0x000fe8000800044c */
[----:B------:R-:W3:Y:S04]  /*b36c0*/  LDL.LU R71, [R1+0x2904] ;  /* 0x0029040001477983 */ /* 0x000ee80000300800 */
[----:B------:R-:W-:Y:S04]  /*b36d0*/  STS.U16 [R45+UR76+0x52580], R75 ;  /* 0x0525804b2d007988 */ /* 0x000fe8000800044c */
[----:B------:R-:W3:Y:S04]  /*b36e0*/  LDL.LU R69, [R1+0x2900] ;  /* 0x0029000001457983 */ /* 0x000ee80000300800 */
[----:B------:R0:W-:Y:S04]  /*b36f0*/  STS.U16 [R45+UR76+0x42980], R77 ;  /* 0x0429804d2d007988 */ /* 0x0001e8000800044c */
[----:B------:R-:W3:Y:S04]  /*b3700*/  LDL.LU R73, [R1+0x28cc] ;  /* 0x0028cc0001497983 */ /* 0x000ee80000300800 */
[----:B0-----:R-:W3:Y:S04]  /*b3710*/  LDL.LU R77, [R1+0x28c8] ;  /* 0x0028c800014d7983 */ /* 0x001ee80000300800 */
[----:B------:R-:W3:Y:S04]  /*b3720*/  LDL.LU R70, [R1+0x2894] ;  /* 0x0028940001467983 */ /* 0x000ee80000300800 */
[----:B------:R-:W3:Y:S04]  /*b3730*/  LDL.LU R79, [R1+0x2890] ;  /* 0x00289000014f7983 */ /* 0x000ee80000300800 */
[----:B------:R-:W3:Y:S04]  /*b3740*/  LDL.LU R78, [R1+0x285c] ;  /* 0x00285c00014e7983 */ /* 0x000ee80000300800 */
[----:B------:R-:W3:Y:S04]  /*b3750*/  LDL.LU R74, [R1+0x2858] ;  /* 0x00285800014a7983 */ /* 0x000ee80000300800 */
[----:B------:R-:W3:Y:S04]  /*b3760*/  LDL.LU R75, [R1+0x2824] ;  /* 0x00282400014b7983 */ /* 0x000ee80000300800 */
        /* <DEDUP_REMOVED lines=23> */
[----:B------:R-:W-:Y:S04]  /*b38e0*/  STS.U16 [R45+UR76+0x55580], R69 ;  /* 0x055580452d007988 */ /* 0x000fe8000800044c */
[----:B------:R-:W-:Y:S04]  /*b38f0*/  STS.U16 [R45+UR76+0x45980], R73 ;  /* 0x045980492d007988 */ /* 0x000fe8000800044c */
[----:B------:R0:W-:Y:S04]  /*b3900*/  STS.U16 [R45+UR76+0x55980], R77 ;  /* 0x0559804d2d007988 */ /* 0x0001e8000800044c */
[----:B0-----:R-:W3:Y:S04]  /*b3910*/  LDL.LU R77, [R1+0x27ec] ;  /* 0x0027ec00014d7983 */ /* 0x001ee80000300800 */
        /* <DEDUP_REMOVED lines=27> */
[----:B------:R-:W4:Y:S04]  /*b3ad0*/  LDL.LU R73, [R1+0x256c] ;  /* 0x00256c0001497983 */ /* 0x000f280000300800 */
[----:B--2---:R0:W-:Y:S04]  /*b3ae0*/  STS.U16 [R45+UR76+0x56580], R76 ;  /* 0x0565804c2d007988 */ /* 0x0041e8000800044c */
[----:B0-----:R-:W2:Y:S04]  /*b3af0*/  LDL.LU R76, [R1+0x2530] ;  /* 0x00253000014c7983 */ /* 0x001ea80000300800 */
[----:B------:R-:W2:Y:S04]  /*b3b00*/  LDL.LU R70, [R1+0x252c] ;  /* 0x00252c0001467983 */ /* 0x000ea80000300800 */
[----:B------:R-:W2:Y:S04]  /*b3b10*/  LDL.LU R79, [R1+0x24f0] ;  /* 0x0024f000014f7983 */ /* 0x000ea80000300800 */
[----:B------:R-:W2:Y:S04]  /*b3b20*/  LDL.LU R78, [R1+0x24ec] ;  /* 0x0024ec00014e7983 */ /* 0x000ea80000300800 */
[----:B------:R-:W2:Y:S04]  /*b3b30*/  LDL.LU R74, [R1+0x24b0] ;  /* 0x0024b000014a7983 */ /* 0x000ea80000300800 */
[----:B------:R-:W2:Y:S04]  /*b3b40*/  LDL.LU R75, [R1+0x24ac] ;  /* 0x0024ac00014b7983 */ /* 0x000ea80000300800 */
        /* <DEDUP_REMOVED lines=25> */
[----:B--2---:R0:W-:Y:S04]  /*b3ce0*/  STS.U16 [R45+UR76+0x61980], R76 ;  /* 0x0619804c2d007988 */ /* 0x0041e8000800044c */
        /* <DEDUP_REMOVED lines=15> */
[----:B------:R0:W-:Y:S04]  /*b3de0*/  STS.U16 [R45+UR76+0x62180], R74 ;  /* 0x0621804a2d007988 */ /* 0x0001e8000800044c */
[----:B-1----:R-:W4:Y:S04]  /*b3df0*/  LDL.LU R70, [R1+0x22ec] ;  /* 0x0022ec0001467983 */ /* 0x002f280000300800 */
        /* <DEDUP_REMOVED lines=16> */
[----:B---3--:R0:W-:Y:S04]  /*b3f00*/  STS.U16 [R45+UR76+0x62580], R77 ;  /* 0x0625804d2d007988 */ /* 0x0081e8000800044c */
[----:B------:R-:W3:Y:S04]  /*b3f10*/  LDL.LU R78, [R1+0x20ec] ;  /* 0x0020ec00014e7983 */ /* 0x000ee80000300800 */
[----:B0-----:R-:W3:Y:S04]  /*b3f20*/  LDL.LU R77, [R1+0x20b0] ;  /* 0x0020b000014d7983 */ /* 0x001ee80000300800 */
[----:B--2---:R0:W-:Y:S04]  /*b3f30*/  STS.U16 [R45+UR76+0x72580], R76 ;  /* 0x0725804c2d007988 */ /* 0x0041e8000800044c */
[----:B----4-:R1:W-:Y:S04]  /*b3f40*/  STS.U16 [R45+UR76+0x62980], R19 ;  /* 0x062980132d007988 */ /* 0x0103e8000800044c */
[----:B------:R2:W-:Y:S04]  /*b3f50*/  STS.U16 [R45+UR76+0x72980], R63 ;  /* 0x0729803f2d007988 */ /* 0x0005e8000800044c */
[----:B------:R4:W-:Y:S04]  /*b3f60*/  STS.U16 [R45+UR76+0x62d80], R81 ;  /* 0x062d80512d007988 */ /* 0x0009e8000800044c */
[----:B------:R1:W-:Y:S04]  /*b3f70*/  STS.U16 [R45+UR76+0x72d80], R42 ;  /* 0x072d802a2d007988 */ /* 0x0003e8000800044c */
[----:B------:R2:W-:Y:S04]  /*b3f80*/  STS.U16 [R45+UR76+0x63180], R43 ;  /* 0x0631802b2d007988 */ /* 0x0005e8000800044c */
[----:B0-----:R-:W3:Y:S04]  /*b3f90*/  LDL.LU R76, [R1+0x20ac] ;  /* 0x0020ac00014c7983 */ /* 0x001ee80000300800 */
[----:B-1----:R0:W5:Y:S04]  /*b3fa0*/  LDL.LU R19, [R1+0x42c8] ;  /* 0x0042c80001137983 */ /* 0x0021680000300800 */
[----:B--2---:R-:W2:Y:S04]  /*b3fb0*/  LDL.LU R63, [R1+0x42c4] ;  /* 0x0042c400013f7983 */ /* 0x004ea80000300800 */
[----:B----4-:R-:W4:Y:S04]  /*b3fc0*/  LDL.LU R81, [R1+0x42c0] ;  /* 0x0042c00001517983 */ /* 0x010f280000300800 */
        /* <DEDUP_REMOVED lines=20> */
[----:B------:R-:W-:Y:S04]  /*b4110*/  STS.U16 [R45+UR76+0x64580], R85 ;  /* 0x064580552d007988 */ /* 0x000fe8000800044c */
[----:B------:R0:W-:Y:S04]  /*b4120*/  STS.U16 [R45+UR76+0x74580], R84 ;  /* 0x074580542d007988 */ /* 0x0001e8000800044c */
[----:B------:R1:W-:Y:S04]  /*b4130*/  STS.U16 [R45+UR76+0x64980], R80 ;  /* 0x064980502d007988 */ /* 0x0003e8000800044c */
[----:B------:R1:W-:Y:S04]  /*b4140*/  STS.U16 [R45+UR76+0x74980], R65 ;  /* 0x074980412d007988 */ /* 0x0003e8000800044c */
[----:B0-----:R-:W4:Y:S04]  /*b4150*/  LDL.LU R84, [R1+0x1fec] ;  /* 0x001fec0001547983 */ /* 0x001f280000300800 */
[----:B------:R0:W-:Y:S04]  /*b4160*/  STS.U16 [R45+UR76+0x64d80], R64 ;  /* 0x064d80402d007988 */ /* 0x0001e8000800044c */
[----:B------:R0:W-:Y:S04]  /*b4170*/  STS.U16 [R45+UR76+0x74d80], R93 ;  /* 0x074d805d2d007988 */ /* 0x0001e8000800044c */
[----:B------:R0:W-:Y:S04]  /*b4180*/  STS.U16 [R45+UR76+0x65180], R67 ;  /* 0x065180432d007988 */ /* 0x0001e8000800044c */
[----:B------:R0:W-:Y:S04]  /*b4190*/  STS.U16 [R45+UR76+0x75180], R66 ;  /* 0x075180422d007988 */ /* 0x0001e8000800044c */
[----:B-1----:R-:W4:Y:S04]  /*b41a0*/  LDL.LU R80, [R1+0x2d94] ;  /* 0x002d940001507983 */ /* 0x002f280000300800 */
[----:B------:R1:W-:Y:S04]  /*b41b0*/  STS.U16 [R45+UR76+0x65580], R0 ;  /* 0x065580002d007988 */ /* 0x0003e8000800044c */
[----:B------:R-:W4:Y:S04]  /*b41c0*/  LDL.LU R65, [R1+0x2d90] ;  /* 0x002d900001417983 */ /* 0x000f280000300800 */
[----:B------:R1:W-:Y:S04]  /*b41d0*/  STS.U16 [R45+UR76+0x75580], R68 ;  /* 0x075580442d007988 */ /* 0x0003e8000800044c */
[----:B------:R1:W-:Y:S04]  /*b41e0*/  STS.U16 [R45+UR76+0x65980], R71 ;  /* 0x065980472d007988 */ /* 0x0003e8000800044c */
[----:B0-----:R-:W4:Y:S04]  /*b41f0*/  LDL.LU R64, [R1+0x2d5c] ;  /* 0x002d5c0001407983 */ /* 0x001f280000300800 */
[----:B------:R-:W4:Y:S04]  /*b4200*/  LDL.LU R93, [R1+0x2d58] ;  /* 0x002d5800015d7983 */ /* 0x000f280000300800 */
[----:B------:R0:W-:Y:S04]  /*b4210*/  STS.U16 [R45+UR76+0x75980], R69 ;  /* 0x075980452d007988 */ /* 0x0001e8000800044c */
[----:B------:R-:W4:Y:S04]  /*b4220*/  LDL.LU R67, [R1+0x2d24] ;  /* 0x002d240001437983 */ /* 0x000f280000300800 */
[----:B------:R0:W-:Y:S04]  /*b4230*/  STS.U16 [R45+UR76+0x65d80], R79 ;  /* 0x065d804f2d007988 */ /* 0x0001e8000800044c */
[----:B------:R-:W4:Y:S04]  /*b4240*/  LDL.LU R66, [R1+0x2d20] ;  /* 0x002d200001427983 */ /* 0x000f280000300800 */
[----:B---3--:R3:W-:Y:S04]  /*b4250*/  STS.U16 [R45+UR76+0x75d80], R78 ;  /* 0x075d804e2d007988 */ /* 0x0087e8000800044c */
[----:B-1----:R-:W4:Y:S04]  /*b4260*/  LDL.LU R0, [R1+0x2cec] ;  /* 0x002cec0001007983 */ /* 0x002f280000300800 */
[----:B------:R-:W-:Y:S04]  /*b4270*/  STS.U16 [R45+UR76+0x66180], R77 ;  /* 0x0661804d2d007988 */ /* 0x000fe8000800044c */
[----:B------:R-:W4:Y:S04]  /*b4280*/  LDL.LU R68, [R1+0x2ce8] ;  /* 0x002ce80001447983 */ /* 0x000f280000300800 */
[----:B------:R-:W4:Y:S04]  /*b4290*/  LDL.LU R71, [R1+0x2cb4] ;  /* 0x002cb40001477983 */ /* 0x000f280000300800 */
[----:B0-----:R-:W4:Y:S04]  /*b42a0*/  LDL.LU R69, [R1+0x2cb0] ;  /* 0x002cb00001457983 */ /* 0x001f280000300800 */
[----:B------:R-:W4:Y:S04]  /*b42b0*/  LDL.LU R79, [R1+0x2c7c] ;  /* 0x002c7c00014f7983 */ /* 0x000f280000300800 */
[----:B---3--:R-:W3:Y:S04]  /*b42c0*/  LDL.LU R78, [R1+0x2c78] ;  /* 0x002c7800014e7983 */ /* 0x008ee80000300800 */
[----:B------:R-:W-:Y:S04]  /*b42d0*/  STS.U16 [R45+UR76+0x76180], R76 ;  /* 0x0761804c2d007988 */ /* 0x000fe8000800044c */
[----:B--2---:R-:W-:Y:S04]  /*b42e0*/  STS.U16 [R45+UR76+0x66580], R75 ;  /* 0x0665804b2d007988 */ /* 0x004fe8000800044c */
[----:B------:R-:W-:Y:S04]  /*b42f0*/  STS.U16 [R45+UR76+0x76580], R74 ;  /* 0x0765804a2d007988 */ /* 0x000fe8000800044c */
[----:B------:R0:W-:Y:S04]  /*b4300*/  STS.U16 [R45+UR76+0x66980], R70 ;  /* 0x066980462d007988 */ /* 0x0001e8000800044c */
[----:B0-----:R-:W2:Y:S04]  /*b4310*/  LDL.LU R70, [R1+0x2c44] ;  /* 0x002c440001467983 */ /* 0x001ea80000300800 */
[----:B------:R-:W2:Y:S04]  /*b4320*/  LDL.LU R77, [R1+0x2c40] ;  /* 0x002c4000014d7983 */ /* 0x000ea80000300800 */
[----:B------:R-:W2:Y:S04]  /*b4330*/  LDL.LU R75, [R1+0x2c0c] ;  /* 0x002c0c00014b7983 */ /* 0x000ea80000300800 */
[----:B------:R-:W-:Y:S04]  /*b4340*/  STS.U16 [R45+UR76+0x76980], R73 ;  /* 0x076980492d007988 */ /* 0x000fe8000800044c */
[----:B------:R0:W-:Y:S04]  /*b4350*/  STS.U16 [R45+UR76+0x66d80], R72 ;  /* 0x066d80482d007988 */ /* 0x0001e8000800044c */
[----:B0-----:R-:W2:Y:S04]  /*b4360*/  LDL.LU R72, [R1+0x2c08] ;  /* 0x002c080001487983 */ /* 0x001ea80000300800 */
[----:B------:R-:W2:Y:S04]  /*b4370*/  LDL.LU R73, [R1+0x2bd4] ;  /* 0x002bd40001497983 */ /* 0x000ea80000300800 */
[----:B------:R-:W2:Y:S04]  /*b4380*/  LDL.LU R76, [R1+0x2bd0] ;  /* 0x002bd000014c7983 */ /* 0x000ea80000300800 */
[----:B------:R-:W2:Y:S04]  /*b4390*/  LDL.LU R74, [R1+0x2b9c] ;  /* 0x002b9c00014a7983 */ /* 0x000ea80000300800 */
[----:B----4-:R-:W-:Y:S04]  /*b43a0*/  STS.U16 [R45+UR76+0x76d80], R84 ;  /* 0x076d80542d007988 */ /* 0x010fe8000800044c */
[----:B------:R-:W-:Y:S04]  /*b43b0*/  STS.U16 [R45+UR76+0x67180], R83 ;  /* 0x067180532d007988 */ /* 0x000fe8000800044c */
        /* <DEDUP_REMOVED lines=20> */
[----:B--2---:R-:W-:Y:S04]  /*b4500*/  STS.U16 [R23+UR76+0x41a00], R70 ;  /* 0x041a004617007988 */ /* 0x004fe8000800044c */
        /* <DEDUP_REMOVED lines=29> */
[----:B------:R-:W4:Y:S04]  /*b46e0*/  LDL.LU R70, [R1+0x28f8] ;  /* 0x0028f80001467983 */ /* 0x000f280000300800 */
[----:B------:R1:W-:Y:S04]  /*b46f0*/  STS.U16 [R23+UR76+0x42600], R74 ;  /* 0x0426004a17007988 */ /* 0x0003e8000800044c */
[----:B0-----:R-:W4:Y:S04]  /*b4700*/  LDL.LU R76, [R1+0x28c4] ;  /* 0x0028c400014c7983 */ /* 0x001f280000300800 */
[----:B-1----:R-:W4:Y:S04]  /*b4710*/  LDL.LU R74, [R1+0x28c0] ;  /* 0x0028c000014a7983 */ /* 0x002f280000300800 */
[----:B------:R-:W4:Y:S04]  /*b4720*/  LDL.LU R72, [R1+0x288c] ;  /* 0x00288c0001487983 */ /* 0x000f280000300800 */
[----:B------:R-:W4:Y:S04]  /*b4730*/  LDL.LU R73, [R1+0x2888] ;  /* 0x0028880001497983 */ /* 0x000f280000300800 */
        /* <DEDUP_REMOVED lines=55> */
[----:B------:R-:W4:Y:S04]  /*b4ab0*/  LDL.LU R70, [R1+0x2568] ;  /* 0x0025680001467983 */ /* 0x000f280000300800 */
[----:B--2---:R0:W-:Y:S04]  /*b4ac0*/  STS.U16 [R23+UR76+0x46200], R77 ;  /* 0x0462004d17007988 */ /* 0x0041e8000800044c */
[----:B---3--:R1:W-:Y:S04]  /*b4ad0*/  STS.U16 [R23+UR76+0x56200], R75 ;  /* 0x0562004b17007988 */ /* 0x0083e8000800044c */
[----:B0-----:R-:W2:Y:S04]  /*b4ae0*/  LDL.LU R77, [R1+0x2564] ;  /* 0x00256400014d7983 */ /* 0x001ea80000300800 */
[----:B-1----:R-:W3:Y:S04]  /*b4af0*/  LDL.LU R75, [R1+0x2528] ;  /* 0x00252800014b7983 */ /* 0x002ee80000300800 */
[----:B------:R-:W3:Y:S04]  /*b4b00*/  LDL.LU R72, [R1+0x2524] ;  /* 0x0025240001487983 */ /* 0x000ee80000300800 */
[----:B------:R-:W3:Y:S04]  /*b4b10*/  LDL.LU R73, [R1+0x24e8] ;  /* 0x0024e80001497983 */ /* 0x000ee80000300800 */
        /* <DEDUP_REMOVED lines=42> */
[----:B0-----:R-:W3:Y:S04]  /*b4dc0*/  LDL.LU R72, [R1+0x2328] ;  /* 0x0023280001487983 */ /* 0x001ee80000300800 */
[----:B----4-:R0:W-:Y:S04]  /*b4dd0*/  STS.U16 [R23+UR76+0x71e00], R76 ;  /* 0x071e004c17007988 */ /* 0x0101e8000800044c */
        /* <DEDUP_REMOVED lines=28> */
[----:B------:R-:W2:Y:S04]  /*b4fa0*/  LDL.LU R59, [R1+0x4288] ;  /* 0x00428800013b7983 */ /* 0x000ea80000300800 */
        /* <DEDUP_REMOVED lines=8> */
[----:B0-----:R-:W2:Y:S04]  /*b5030*/  LDL.LU R63, [R1+0x427c] ;  /* 0x00427c00013f7983 */ /* 0x001ea80000300800 */
[----:B------:R-:W2:Y:S04]  /*b5040*/  LDL.LU R81, [R1+0x4278] ;  /* 0x0042780001517983 */ /* 0x000ea80000300800 */
[----:B------:R-:W2:Y:S04]  /*b5050*/  LDL.LU R71, [R1+0x4274] ;  /* 0x0042740001477983 */ /* 0x000ea80000300800 */
[----:B------:R-:W2:Y:S04]  /*b5060*/  LDL.LU R69, [R1+0x4270] ;  /* 0x0042700001457983 */ /* 0x000ea80000300800 */
[----:B------:R-:W2:Y:S04]  /*b5070*/  LDL.LU R72, [R1+0x426c] ;  /* 0x00426c0001487983 */ /* 0x000ea80000300800 */
[----:B----4-:R0:W-:Y:S04]  /*b5080*/  STS.U16 [R23+UR76+0x73a00], R73 ;  /* 0x073a004917007988 */ /* 0x0101e8000800044c */
[----:B------:R4:W-:Y:S04]  /*b5090*/  STS.U16 [R23+UR76+0x63e00], R76 ;  /* 0x063e004c17007988 */ /* 0x0009e8000800044c */
[----:B------:R1:W-:Y:S04]  /*b50a0*/  STS.U16 [R23+UR76+0x73e00], R74 ;  /* 0x073e004a17007988 */ /* 0x0003e8000800044c */
[----:B0-----:R-:W2:Y:S04]  /*b50b0*/  LDL.LU R73, [R1+0x4268] ;  /* 0x0042680001497983 */ /* 0x001ea80000300800 */
[----:B----4-:R-:W4:Y:S04]  /*b50c0*/  LDL.LU R76, [R1+0x4264] ;  /* 0x00426400014c7983 */ /* 0x010f280000300800 */
[----:B-1----:R-:W2:Y:S04]  /*b50d0*/  LDL.LU R74, [R1+0x4260] ;  /* 0x00426000014a7983 */ /* 0x002ea80000300800 */
[----:B------:R-:W-:Y:S04]  /*b50e0*/  STS.U16 [R23+UR76+0x64200], R62 ;  /* 0x0642003e17007988 */ /* 0x000fe8000800044c */
[----:B------:R0:W-:Y:S01]  /*b50f0*/  STS.U16 [R23+UR76+0x74200], R83 ;  /* 0x0742005317007988 */ /* 0x0001e2000800044c */
[----:B------:R-:W-:-:S03]  /*b5100*/  PRMT R25, RZ, 0x7610, R25 ;  /* 0x00007610ff197816 */ /* 0x000fc60000000019 */
[----:B------:R1:W-:Y:S01]  /*b5110*/  STS.U16 [R23+UR76+0x64600], R82 ;  /* 0x0646005217007988 */ /* 0x0003e2000800044c */
[----:B------:R-:W-:Y:S02]  /*b5120*/  PRMT R47, RZ, 0x7610, R47 ;  /* 0x00007610ff2f7816 */ /* 0x000fe4000000002f */
[----:B------:R-:W-:Y:S01]  /*b5130*/  PRMT R46, RZ, 0x7610, R46 ;  /* 0x00007610ff2e7816 */ /* 0x000fe2000000002e */
[----:B------:R1:W-:Y:S04]  /*b5140*/  STS.U16 [R23+UR76+0x74600], R80 ;  /* 0x0746005017007988 */ /* 0x0003e8000800044c */
[----:B0-----:R-:W3:Y:S04]  /*b5150*/  LDL.LU R83, [R1+0x1fe8] ;  /* 0x001fe80001537983 */ /* 0x001ee80000300800 */
[----:B-1----:R-:W3:Y:S01]  /*b5160*/  LDL.LU R82, [R1+0x1fe4] ;  /* 0x001fe40001527983 */ /* 0x002ee20000300800 */
[----:B------:R-:W-:-:S03]  /*b5170*/  PRMT R22, RZ, 0x7610, R22 ;  /* 0x00007610ff167816 */ /* 0x000fc60000000016 */
[----:B------:R0:W-:Y:S04]  /*b5180*/  STS.U16 [R23+UR76+0x64a00], R65 ;  /* 0x064a004117007988 */ /* 0x0001e8000800044c */
[----:B------:R-:W3:Y:S04]  /*b5190*/  @!P3 LDG.E.U16 R25, desc[UR6][R12.64] ;  /* 0x000000060c19b981 */ /* 0x000ee8000c1e1500 */
        /* <DEDUP_REMOVED lines=8> */
[----:B------:R0:W-:Y:S04]  /*b5220*/  STS.U16 [R23+UR76+0x65600], R68 ;  /* 0x0656004417007988 */ /* 0x0001e8000800044c */
[----:B------:R0:W-:Y:S04]  /*b5230*/  STS.U16 [R23+UR76+0x75600], R79 ;  /* 0x0756004f17007988 */ /* 0x0001e8000800044c */
[----:B------:R-:W3:Y:S04]  /*b5240*/  LDL.LU R80, [R1+0x2d8c] ;  /* 0x002d8c0001507983 */ /* 0x000ee80000300800 */
[----:B------:R1:W-:Y:S04]  /*b5250*/  STS.U16 [R23+UR76+0x65a00], R78 ;  /* 0x065a004e17007988 */ /* 0x0003e8000800044c */
[----:B0-----:R-:W3:Y:S04]  /*b5260*/  LDL.LU R65, [R1+0x2d88] ;  /* 0x002d880001417983 */ /* 0x001ee80000300800 */
[----:B------:R-:W-:Y:S04]  /*b5270*/  STS.U16 [R23+UR76+0x75a00], R70 ;  /* 0x075a004617007988 */ /* 0x000fe8000800044c */
        /* <DEDUP_REMOVED lines=185> */
[----:B------:R-:W-:Y:S04]  /*b5e10*/  STS.U16 [R25+UR76+0x61a80], R77 ;  /* 0x061a804d19007988 */ /* 0x000fe8000800044c */
[----:B------:R-:W4:Y:S04]  /*b5e20*/  LDL.LU R70, [R1+0x2320] ;  /* 0x0023200001467983 */ /* 0x000f280000300800 */
        /* <DEDUP_REMOVED lines=19> */
[----:B---3--:R1:W-:Y:S04]  /*b5f60*/  STS.U16 [R25+UR76+0x62280], R74 ;  /* 0x0622804a19007988 */ /* 0x0083e8000800044c */
[----:B0-----:R-:W3:Y:S04]  /*b5f70*/  LDL.LU R75, [R1+0x211c] ;  /* 0x00211c00014b7983 */ /* 0x001ee80000300800 */
[----:B-1----:R-:W3:Y:S04]  /*b5f80*/  LDL.LU R74, [R1+0x20e0] ;  /* 0x0020e000014a7983 */ /* 0x002ee80000300800 */
[----:B--2---:R0:W-:Y:S04]  /*b5f90*/  STS.U16 [R25+UR76+0x72280], R76 ;  /* 0x0722804c19007988 */ /* 0x0041e8000800044c */
[----:B----4-:R1:W-:Y:S04]  /*b5fa0*/  STS.U16 [R25+UR76+0x62680], R60 ;  /* 0x0626803c19007988 */ /* 0x0103e8000800044c */
[----:B------:R2:W-:Y:S04]  /*b5fb0*/  STS.U16 [R25+UR76+0x72680], R22 ;  /* 0x0726801619007988 */ /* 0x0005e8000800044c */
[----:B------:R4:W-:Y:S04]  /*b5fc0*/  STS.U16 [R25+UR76+0x62a80], R23 ;  /* 0x062a801719007988 */ /* 0x0009e8000800044c */
[----:B------:R1:W-:Y:S04]  /*b5fd0*/  STS.U16 [R25+UR76+0x72a80], R61 ;  /* 0x072a803d19007988 */ /* 0x0003e8000800044c */
[----:B------:R2:W-:Y:S04]  /*b5fe0*/  STS.U16 [R25+UR76+0x62e80], R62 ;  /* 0x062e803e19007988 */ /* 0x0005e8000800044c */
[----:B0-----:R-:W3:Y:S04]  /*b5ff0*/  LDL.LU R76, [R1+0x20dc] ;  /* 0x0020dc00014c7983 */ /* 0x001ee80000300800 */
[----:B-1----:R-:W3:Y:S04]  /*b6000*/  LDL.LU R60, [R1+0x425c] ;  /* 0x00425c00013c7983 */ /* 0x002ee80000300800 */
[----:B--2---:R0:W5:Y:S04]  /*b6010*/  LDL.LU R22, [R1+0x4258] ;  /* 0x0042580001167983 */ /* 0x0041680000300800 */
[----:B----4-:R0:W5:Y:S04]  /*b6020*/  LDL.LU R23, [R1+0x4254] ;  /* 0x0042540001177983 */ /* 0x0101680000300800 */
[----:B------:R-:W2:Y:S04]  /*b6030*/  LDL.LU R61, [R1+0x4250] ;  /* 0x00425000013d7983 */ /* 0x000ea80000300800 */
[----:B------:R-:W4:Y:S04]  /*b6040*/  LDL.LU R62, [R1+0x424c] ;  /* 0x00424c00013e7983 */ /* 0x000f280000300800 */
        /* <DEDUP_REMOVED lines=20> */
[----:B0-----:R-:W4:Y:S04]  /*b6190*/  LDL.LU R82, [R1+0x201c] ;  /* 0x00201c0001527983 */ /* 0x001f280000300800 */
        /* <DEDUP_REMOVED lines=9> */
[----:B------:R-:W-:Y:S04]  /*b6230*/  STS.U16 [R25+UR76+0x75680], R69 ;  /* 0x0756804519007988 */ /* 0x000fe8000800044c */
[----:B------:R-:W-:Y:S04]  /*b6240*/  STS.U16 [R25+UR76+0x65a80], R77 ;  /* 0x065a804d19007988 */ /* 0x000fe8000800044c */
[----:B0-----:R-:W4:Y:S04]  /*b6250*/  LDL.LU R80, [R1+0x2d84] ;  /* 0x002d840001507983 */ /* 0x001f280000300800 */
[----:B---3--:R-:W-:Y:S04]  /*b6260*/  STS.U16 [R25+UR76+0x75a80], R75 ;  /* 0x075a804b19007988 */ /* 0x008fe8000800044c */
[----:B-1----:R-:W3:Y:S04]  /*b6270*/  LDL.LU R65, [R1+0x2d80] ;  /* 0x002d800001417983 */ /* 0x002ee80000300800 */
[----:B------:R-:W-:Y:S04]  /*b6280*/  STS.U16 [R25+UR76+0x65e80], R74 ;  /* 0x065e804a19007988 */ /* 0x000fe8000800044c */
        /* <DEDUP_REMOVED lines=8> */
[----:B--2---:R-:W-:Y:S04]  /*b6310*/  STS.U16 [R25+UR76+0x66280], R73 ;  /* 0x0662804919007988 */ /* 0x004fe8000800044c */
[----:B------:R-:W-:Y:S04]  /*b6320*/  STS.U16 [R25+UR76+0x76280], R72 ;  /* 0x0762804819007988 */ /* 0x000fe8000800044c */
[----:B------:R-:W-:Y:S04]  /*b6330*/  STS.U16 [R25+UR76+0x66680], R71 ;  /* 0x0666804719007988 */ /* 0x000fe8000800044c */
[----:B------:R-:W-:Y:S04]  /*b6340*/  STS.U16 [R25+UR76+0x76680], R70 ;  /* 0x0766804619007988 */ /* 0x000fe8000800044c */
[----:B------:R0:W-:Y:S04]  /*b6350*/  STS.U16 [R25+UR76+0x66a80], R68 ;  /* 0x066a804419007988 */ /* 0x0001e8000800044c */
[----:B0-----:R-:W2:Y:S04]  /*b6360*/  LDL.LU R68, [R1+0x2ca0] ;  /* 0x002ca00001447983 */ /* 0x001ea80000300800 */
[----:B------:R-:W2:Y:S04]  /*b6370*/  LDL.LU R69, [R1+0x2c6c] ;  /* 0x002c6c0001457983 */ /* 0x000ea80000300800 */
        /* <DEDUP_REMOVED lines=18> */
[----:B------:R1:W-:Y:S01]  /*b64a0*/  STS.U16 [R25+UR76+0x77e80], R24 ;  /* 0x077e801819007988 */ /* 0x0003e2000800044c */
[----:B0-----:R-:W-:-:S03]  /*b64b0*/  LOP3.LUT R53, R2, 0x60, RZ, 0x3c, !PT ;  /* 0x0000006002357812 */ /* 0x001fc600078e3cff */
        /* <DEDUP_REMOVED lines=14> */
[----:B------:R3:W-:Y:S04]  /*b65a0*/  STS.U16 [R53+UR76+0x40700], R64 ;  /* 0x0407004035007988 */ /* 0x0007e8000800044c */
[----:B------:R0:W-:Y:S04]  /*b65b0*/  STS.U16 [R53+UR76+0x50700], R93 ;  /* 0x0507005d35007988 */ /* 0x0001e8000800044c */
[----:B------:R1:W-:Y:S04]  /*b65c0*/  STS.U16 [R53+UR76+0x40b00], R67 ;  /* 0x040b004335007988 */ /* 0x0003e8000800044c */
[----:B------:R3:W-:Y:S04]  /*b65d0*/  STS.U16 [R53+UR76+0x50b00], R66 ;  /* 0x050b004235007988 */ /* 0x0007e8000800044c */
[----:B0-----:R-:W4:Y:S04]  /*b65e0*/  LDL.LU R80, [R1+0x2a38] ;  /* 0x002a380001507983 */ /* 0x001f280000300800 */
[----:B-1----:R-:W4:Y:S04]  /*b65f0*/  LDL.LU R65, [R1+0x2a04] ;  /* 0x002a040001417983 */ /* 0x002f280000300800 */
        /* <DEDUP_REMOVED lines=10> */
[----:B--2---:R0:W-:Y:S04]  /*b66a0*/  STS.U16 [R53+UR76+0x51300], R68 ;  /* 0x0513004435007988 */ /* 0x0041e8000800044c */
        /* <DEDUP_REMOVED lines=45> */
[----:B---3--:R3:W-:Y:S04]  /*b6980*/  STS.U16 [R53+UR76+0x54300], R64 ;  /* 0x0543004035007988 */ /* 0x0087e8000800044c */
        /* <DEDUP_REMOVED lines=17> */
[----:B--2---:R2:W-:Y:S04]  /*b6aa0*/  STS.U16 [R53+UR76+0x45700], R77 ;  /* 0x0457004d35007988 */ /* 0x0045e8000800044c */
        /* <DEDUP_REMOVED lines=14> */
[----:B----4-:R-:W4:Y:S04]  /*b6b90*/  LDL.LU R75, [R1+0x24d8] ;  /* 0x0024d800014b7983 */ /* 0x010f280000300800 */
[----:B------:R-:W4:Y:S04]  /*b6ba0*/  LDL.LU R74, [R1+0x24d4] ;  /* 0x0024d400014a7983 */ /* 0x000f280000300800 */
[----:B------:R-:W4:Y:S04]  /*b6bb0*/  LDL.LU R76, [R1+0x2498] ;  /* 0x00249800014c7983 */ /* 0x000f280000300800 */
[----:B------:R-:W-:Y:S04]  /*b6bc0*/  STS.U16 [R53+UR76+0x46700], R25 ;  /* 0x0467001935007988 */ /* 0x000fe8000800044c */
[----:B------:R0:W-:Y:S04]  /*b6bd0*/  STS.U16 [R53+UR76+0x56700], R24 ;  /* 0x0567001835007988 */ /* 0x0001e8000800044c */
[----:B------:R-:W-:Y:S04]  /*b6be0*/  STS.U16 [R53+UR76+0x46b00], R49 ;  /* 0x046b003135007988 */ /* 0x000fe8000800044c */
[----:B------:R1:W-:Y:S04]  /*b6bf0*/  STS.U16 [R53+UR76+0x56b00], R48 ;  /* 0x056b003035007988 */ /* 0x0003e8000800044c */
[----:B------:R-:W-:Y:S04]  /*b6c00*/  STS.U16 [R53+UR76+0x46f00], R51 ;  /* 0x046f003335007988 */ /* 0x000fe8000800044c */
[----:B------:R1:W-:Y:S04]  /*b6c10*/  STS.U16 [R53+UR76+0x56f00], R50 ;  /* 0x056f003235007988 */ /* 0x0003e8000800044c */
[----:B0-----:R-:W4:Y:S04]  /*b6c20*/  LDL.LU R24, [R1+0x2494] ;  /* 0x0024940001187983 */ /* 0x001f280000300800 */
[----:B------:R-:W4:Y:S04]  /*b6c30*/  LDL.LU R25, [R1+0x2458] ;  /* 0x0024580001197983 */ /* 0x000f280000300800 */
[----:B-1----:R-:W4:Y:S04]  /*b6c40*/  LDL.LU R48, [R1+0x2454] ;  /* 0x0024540001307983 */ /* 0x002f280000300800 */
[----:B------:R-:W4:Y:S04]  /*b6c50*/  LDL.LU R49, [R1+0x2418] ;  /* 0x0024180001317983 */ /* 0x000f280000300800 */
[----:B------:R0:W-:Y:S04]  /*b6c60*/  STS.U16 [R53+UR76+0x47300], R83 ;  /* 0x0473005335007988 */ /* 0x0001e8000800044c */
[----:B------:R1:W-:Y:S04]  /*b6c70*/  STS.U16 [R53+UR76+0x57300], R82 ;  /* 0x0573005235007988 */ /* 0x0003e8000800044c */
[----:B------:R0:W-:Y:S04]  /*b6c80*/  STS.U16 [R53+UR76+0x47700], R61 ;  /* 0x0477003d35007988 */ /* 0x0001e8000800044c */
[----:B------:R-:W4:Y:S04]  /*b6c90*/  LDL.LU R50, [R1+0x2414] ;  /* 0x0024140001327983 */ /* 0x000f280000300800 */
[----:B------:R0:W-:Y:S04]  /*b6ca0*/  STS.U16 [R53+UR76+0x57700], R62 ;  /* 0x0577003e35007988 */ /* 0x0001e8000800044c */
[----:B------:R-:W-:Y:S04]  /*b6cb0*/  STS.U16 [R53+UR76+0x47b00], R63 ;  /* 0x047b003f35007988 */ /* 0x000fe8000800044c */
[----:B------:R-:W-:Y:S04]  /*b6cc0*/  STS.U16 [R53+UR76+0x57b00], R81 ;  /* 0x057b005135007988 */ /* 0x000fe8000800044c */
[----:B------:R-:W4:Y:S04]  /*b6cd0*/  LDL.LU R51, [R1+0x23d8] ;  /* 0x0023d80001337983 */ /* 0x000f280000300800 */
[----:B0-----:R-:W4:Y:S04]  /*b6ce0*/  LDL.LU R83, [R1+0x23d4] ;  /* 0x0023d40001537983 */ /* 0x001f280000300800 */
[----:B-1----:R-:W4:Y:S04]  /*b6cf0*/  LDL.LU R82, [R1+0x2398] ;  /* 0x0023980001527983 */ /* 0x002f280000300800 */
[----:B------:R-:W4:Y:S04]  /*b6d00*/  LDL.LU R61, [R1+0x2394] ;  /* 0x00239400013d7983 */ /* 0x000f280000300800 */
[----:B------:R-:W4:Y:S04]  /*b6d10*/  LDL.LU R62, [R1+0x2358] ;  /* 0x00235800013e7983 */ /* 0x000f280000300800 */
[----:B------:R-:W-:Y:S04]  /*b6d20*/  STS.U16 [R53+UR76+0x47f00], R80 ;  /* 0x047f005035007988 */ /* 0x000fe8000800044c */
[----:B------:R-:W-:Y:S04]  /*b6d30*/  STS.U16 [R53+UR76+0x57f00], R65 ;  /* 0x057f004135007988 */ /* 0x000fe8000800044c */
[----:B---3--:R-:W-:Y:S04]  /*b6d40*/  STS.U16 [R53+UR76+0x60300], R64 ;  /* 0x0603004035007988 */ /* 0x008fe8000800044c */
[----:B------:R0:W-:Y:S04]  /*b6d50*/  STS.U16 [R53+UR76+0x70300], R93 ;  /* 0x0703005d35007988 */ /* 0x0001e8000800044c */
[----:B------:R-:W-:Y:S04]  /*b6d60*/  STS.U16 [R53+UR76+0x60700], R67 ;  /* 0x0607004335007988 */ /* 0x000fe8000800044c */
[----:B------:R-:W-:Y:S04]  /*b6d70*/  STS.U16 [R53+UR76+0x70700], R66 ;  /* 0x0707004235007988 */ /* 0x000fe8000800044c */
[----:B0-----:R-:W3:Y:S04]  /*b6d80*/  LDL.LU R93, [R1+0x2354] ;  /* 0x00235400015d7983 */ /* 0x001ee80000300800 */
[----:B------:R0:W-:Y:S04]  /*b6d90*/  STS.U16 [R53+UR76+0x60b00], R0 ;  /* 0x060b000035007988 */ /* 0x0001e8000800044c */
[----:B------:R-:W-:Y:S04]  /*b6da0*/  STS.U16 [R53+UR76+0x70b00], R79 ;  /* 0x070b004f35007988 */ /* 0x000fe8000800044c */
[----:B------:R-:W-:Y:S04]  /*b6db0*/  STS.U16 [R53+UR76+0x60f00], R78 ;  /* 0x060f004e35007988 */ /* 0x000fe8000800044c */
[----:B0-----:R-:W3:Y:S04]  /*b6dc0*/  LDL.LU R0, [R1+0x2318] ;  /* 0x0023180001007983 */ /* 0x001ee80000300800 */
[----:B------:R0:W-:Y:S04]  /*b6dd0*/  STS.U16 [R53+UR76+0x70f00], R68 ;  /* 0x070f004435007988 */ /* 0x0001e8000800044c */
[----:B------:R1:W-:Y:S04]  /*b6de0*/  STS.U16 [R53+UR76+0x61300], R69 ;  /* 0x0613004535007988 */ /* 0x0003e8000800044c */
[----:B--2---:R-:W-:Y:S04]  /*b6df0*/  STS.U16 [R53+UR76+0x71300], R77 ;  /* 0x0713004d35007988 */ /* 0x004fe8000800044c */
[----:B------:R2:W-:Y:S04]  /*b6e00*/  STS.U16 [R53+UR76+0x61700], R70 ;  /* 0x0617004635007988 */ /* 0x0005e8000800044c */
[----:B------:R2:W-:Y:S04]  /*b6e10*/  STS.U16 [R53+UR76+0x71700], R71 ;  /* 0x0717004735007988 */ /* 0x0005e8000800044c */
        /* <DEDUP_REMOVED lines=37> */
[----:B------:R-:W4:Y:S04]  /*b7070*/  LDL.LU R83, [R1+0x420c] ;  /* 0x00420c0001537983 */ /* 0x000f280000300800 */
[----:B------:R0:W-:Y:S04]  /*b7080*/  STS.U16 [R53+UR76+0x63300], R82 ;  /* 0x0633005235007988 */ /* 0x0001e8000800044c */
[----:B------:R0:W-:Y:S04]  /*b7090*/  STS.U16 [R53+UR76+0x73300], R61 ;  /* 0x0733003d35007988 */ /* 0x0001e8000800044c */
[----:B------:R0:W-:Y:S04]  /*b70a0*/  STS.U16 [R53+UR76+0x63700], R62 ;  /* 0x0637003e35007988 */ /* 0x0001e8000800044c */
[----:B---3--:R3:W-:Y:S04]  /*b70b0*/  STS.U16 [R53+UR76+0x73700], R93 ;  /* 0x0737005d35007988 */ /* 0x0087e8000800044c */
[----:B0-----:R-:W4:Y:S04]  /*b70c0*/  LDL.LU R82, [R1+0x4208] ;  /* 0x0042080001527983 */ /* 0x001f280000300800 */
[----:B------:R-:W4:Y:S04]  /*b70d0*/  LDL.LU R61, [R1+0x4204] ;  /* 0x00420400013d7983 */ /* 0x000f280000300800 */
[----:B------:R-:W4:Y:S04]  /*b70e0*/  LDL.LU R62, [R1+0x4200] ;  /* 0x00420000013e7983 */ /* 0x000f280000300800 */
[----:B---3--:R-:W3:Y:S04]  /*b70f0*/  LDL.LU R93, [R1+0x41fc] ;  /* 0x0041fc00015d7983 */ /* 0x008ee80000300800 */
[----:B------:R0:W-:Y:S04]  /*b7100*/  STS.U16 [R53+UR76+0x63b00], R0 ;  /* 0x063b000035007988 */ /* 0x0001e8000800044c */
[----:B0-----:R-:W3:Y:S04]  /*b7110*/  LDL.LU R0, [R1+0x41f8] ;  /* 0x0041f80001007983 */ /* 0x001ee80000300800 */
[----:B------:R0:W-:Y:S04]  /*b7120*/  STS.U16 [R53+UR76+0x73b00], R68 ;  /* 0x073b004435007988 */ /* 0x0001e8000800044c */
[----:B------:R0:W-:Y:S04]  /*b7130*/  STS.U16 [R53+UR76+0x63f00], R69 ;  /* 0x063f004535007988 */ /* 0x0001e8000800044c */
[----:B--2---:R2:W-:Y:S04]  /*b7140*/  STS.U16 [R53+UR76+0x73f00], R70 ;  /* 0x073f004635007988 */ /* 0x0045e8000800044c */
[----:B------:R1:W-:Y:S04]  /*b7150*/  STS.U16 [R53+UR76+0x64300], R71 ;  /* 0x0643004735007988 */ /* 0x0003e8000800044c */
[----:B0-----:R-:W3:Y:S04]  /*b7160*/  LDL.LU R68, [R1+0x41f4] ;  /* 0x0041f40001447983 */ /* 0x001ee80000300800 */
[----:B------:R-:W3:Y:S04]  /*b7170*/  LDL.LU R69, [R1+0x41f0] ;  /* 0x0041f00001457983 */ /* 0x000ee80000300800 */
[----:B--2---:R-:W2:Y:S04]  /*b7180*/  LDL.LU R70, [R1+0x41ec] ;  /* 0x0041ec0001467983 */ /* 0x004ea80000300800 */
[----:B-1----:R-:W2:Y:S01]  /*b7190*/  LDL.LU R71, [R1+0x41e8] ;  /* 0x0041e80001477983 */ /* 0x002ea20000300800 */
        /* <DEDUP_REMOVED lines=10> */
[----:B------:R-:W3:Y:S04]  /*b7240*/  @!P3 LDG.E.U16 R54, desc[UR6][R4.64] ;  /* 0x000000060436b981 */ /* 0x000ee8000c1e1500 */
[----:B------:R-:W3:Y:S04]  /*b7250*/  @!P6 LDG.E.U16 R52, desc[UR6][R26.64] ;  /* 0x000000061a34e981 */ /* 0x000ee8000c1e1500 */
[----:B------:R-:W-:Y:S04]  /*b7260*/  STS.U16 [R53+UR76+0x74300], R63 ;  /* 0x0743003f35007988 */ /* 0x000fe8000800044c */
        /* <DEDUP_REMOVED lines=10> */
[----:B------:R-:W-:Y:S04]  /*b7310*/  STS.U16 [R53+UR76+0x65b00], R72 ;  /* 0x065b004835007988 */ /* 0x000fe8000800044c */
[----:B0-----:R-:W3:Y:S04]  /*b7320*/  LDL.LU R81, [R1+0x2d7c] ;  /* 0x002d7c0001517983 */ /* 0x001ee80000300800 */
[----:B----4-:R-:W-:Y:S04]  /*b7330*/  STS.U16 [R53+UR76+0x75b00], R75 ;  /* 0x075b004b35007988 */ /* 0x010fe8000800044c */
[----:B-1----:R-:W4:Y:S04]  /*b7340*/  LDL.LU R80, [R1+0x2d78] ;  /* 0x002d780001507983 */ /* 0x002f280000300800 */
[----:B------:R-:W-:Y:S04]  /*b7350*/  STS.U16 [R53+UR76+0x65f00], R74 ;  /* 0x065f004a35007988 */ /* 0x000fe8000800044c */
[----:B------:R-:W4:Y:S04]  /*b7360*/  LDL.LU R65, [R1+0x2d44] ;  /* 0x002d440001417983 */ /* 0x000f280000300800 */
[----:B------:R-:W-:Y:S04]  /*b7370*/  STS.U16 [R53+UR76+0x75f00], R76 ;  /* 0x075f004c35007988 */ /* 0x000fe8000800044c */
[----:B------:R-:W4:Y:S04]  /*b7380*/  LDL.LU R64, [R1+0x2d40] ;  /* 0x002d400001407983 */ /* 0x000f280000300800 */
[----:B------:R-:W4:Y:S04]  /*b7390*/  LDL.LU R67, [R1+0x2d0c] ;  /* 0x002d0c0001437983 */ /* 0x000f280000300800 */
[----:B------:R-:W4:Y:S04]  /*b73a0*/  LDL.LU R66, [R1+0x2d08] ;  /* 0x002d080001427983 */ /* 0x000f280000300800 */
[----:B------:R-:W4:Y:S04]  /*b73b0*/  LDL.LU R79, [R1+0x2cd4] ;  /* 0x002cd400014f7983 */ /* 0x000f280000300800 */
[----:B------:R-:W4:Y:S04]  /*b73c0*/  LDL.LU R78, [R1+0x2cd0] ;  /* 0x002cd000014e7983 */ /* 0x000f280000300800 */
[----:B--2---:R-:W-:Y:S04]  /*b73d0*/  STS.U16 [R53+UR76+0x66300], R71 ;  /* 0x0663004735007988 */ /* 0x004fe8000800044c */
[----:B------:R-:W-:Y:S04]  /*b73e0*/  STS.U16 [R53+UR76+0x76300], R70 ;  /* 0x0763004635007988 */ /* 0x000fe8000800044c */
[----:B---3--:R-:W-:Y:S04]  /*b73f0*/  STS.U16 [R53+UR76+0x66700], R69 ;  /* 0x0667004535007988 */ /* 0x008fe8000800044c */
[----:B------:R-:W-:Y:S04]  /*b7400*/  STS.U16 [R53+UR76+0x76700], R68 ;  /* 0x0767004435007988 */ /* 0x000fe8000800044c */
[----:B------:R0:W-:Y:S04]  /*b7410*/  STS.U16 [R53+UR76+0x66b00], R0 ;  /* 0x066b000035007988 */ /* 0x0001e8000800044c */
[----:B0-----:R-:W2:Y:S04]  /*b7420*/  LDL.LU R0, [R1+0x2c9c] ;  /* 0x002c9c0001007983 */ /* 0x001ea80000300800 */
[----:B------:R-:W3:Y:S04]  /*b7430*/  LDL.LU R77, [R1+0x2c98] ;  /* 0x002c9800014d7983 */ /* 0x000ee80000300800 */
[----:B------:R0:W-:Y:S04]  /*b7440*/  STS.U16 [R53+UR76+0x76b00], R93 ;  /* 0x076b005d35007988 */ /* 0x0001e8000800044c */
        /* <DEDUP_REMOVED lines=18> */
[----:B------:R1:W-:Y:S01]  /*b7570*/  STS.U16 [R53+UR76+0x77f00], R52 ;  /* 0x077f003435007988 */ /* 0x0003e2000800044c */
[----:B0-----:R-:W-:-:S03]  /*b7580*/  LOP3.LUT R93, R2, 0x70, RZ, 0x3c, !PT ;  /* 0x00000070025d7812 */ /* 0x001fc600078e3cff */
        /* <DEDUP_REMOVED lines=13> */
[----:B----4-:R1:W-:Y:S04]  /*b7660*/  STS.U16 [R93+UR76+0x50380], R80 ;  /* 0x050380505d007988 */ /* 0x0103e8000800044c */
        /* <DEDUP_REMOVED lines=9> */
[----:B------:R-:W4:Y:S04]  /*b7700*/  LDL.LU R66, [R1+0x298c] ;  /* 0x00298c0001427983 */ /* 0x000f280000300800 */
[----:B------:R0:W-:Y:S04]  /*b7710*/  STS.U16 [R93+UR76+0x40f80], R79 ;  /* 0x040f804f5d007988 */ /* 0x0001e8000800044c */
[----:B------:R1:W-:Y:S04]  /*b7720*/  STS.U16 [R93+UR76+0x50f80], R78 ;  /* 0x050f804e5d007988 */ /* 0x0003e8000800044c */
[----:B0-----:R-:W4:Y:S04]  /*b7730*/  LDL.LU R79, [R1+0x2988] ;  /* 0x00298800014f7983 */ /* 0x001f280000300800 */
[----:B-1----:R-:W4:Y:S04]  /*b7740*/  LDL.LU R78, [R1+0x2954] ;  /* 0x00295400014e7983 */ /* 0x002f280000300800 */
[----:B--2---:R0:W-:Y:S04]  /*b7750*/  STS.U16 [R93+UR76+0x41380], R0 ;  /* 0x041380005d007988 */ /* 0x0041e8000800044c */
[----:B---3--:R1:W-:Y:S04]  /*b7760*/  STS.U16 [R93+UR76+0x51380], R77 ;  /* 0x0513804d5d007988 */ /* 0x0083e8000800044c */
[----:B0-----:R-:W2:Y:S04]  /*b7770*/  LDL.LU R0, [R1+0x2950] ;  /* 0x0029500001007983 */ /* 0x001ea80000300800 */
[----:B-1----:R-:W3:Y:S04]  /*b7780*/  LDL.LU R77, [R1+0x291c] ;  /* 0x00291c00014d7983 */ /* 0x002ee80000300800 */
        /* <DEDUP_REMOVED lines=41> */
[----:B----4-:R4:W-:Y:S04]  /*b7a20*/  STS.U16 [R93+UR76+0x54380], R65 ;  /* 0x054380415d007988 */ /* 0x0109e8000800044c */
[----:B0-----:R-:W3:Y:S04]  /*b7a30*/  LDL.LU R60, [R1+0x2720] ;  /* 0x00272000013c7983 */ /* 0x001ee80000300800 */
[----:B-1----:R-:W3:Y:S04]  /*b7a40*/  LDL.LU R63, [R1+0x26ec] ;  /* 0x0026ec00013f7983 */ /* 0x002ee80000300800 */
[----:B------:R-:W3:Y:S04]  /*b7a50*/  LDL.LU R62, [R1+0x26e8] ;  /* 0x0026e800013e7983 */ /* 0x000ee80000300800 */
        /* <DEDUP_REMOVED lines=32> */
[----:B------:R-:W-:Y:S04]  /*b7c60*/  STS.U16 [R93+UR76+0x46780], R53 ;  /* 0x046780355d007988 */ /* 0x000fe8000800044c */
[----:B------:R1:W-:Y:S04]  /*b7c70*/  STS.U16 [R93+UR76+0x56780], R52 ;  /* 0x056780345d007988 */ /* 0x0003e8000800044c */
[----:B------:R-:W-:Y:S04]  /*b7c80*/  STS.U16 [R93+UR76+0x46b80], R55 ;  /* 0x046b80375d007988 */ /* 0x000fe8000800044c */
[----:B0-----:R-:W3:Y:S04]  /*b7c90*/  LDL.LU R75, [R1+0x24d0] ;  /* 0x0024d000014b7983 */ /* 0x001ee80000300800 */
[----:B-1----:R-:W3:Y:S04]  /*b7ca0*/  LDL.LU R74, [R1+0x24cc] ;  /* 0x0024cc00014a7983 */ /* 0x002ee80000300800 */
[----:B------:R-:W3:Y:S04]  /*b7cb0*/  LDL.LU R76, [R1+0x2490] ;  /* 0x00249000014c7983 */ /* 0x000ee80000300800 */
[----:B------:R-:W3:Y:S04]  /*b7cc0*/  LDL.LU R52, [R1+0x248c] ;  /* 0x00248c0001347983 */ /* 0x000ee80000300800 */
[----:B------:R0:W-:Y:S04]  /*b7cd0*/  STS.U16 [R93+UR76+0x56b80], R54 ;  /* 0x056b80365d007988 */ /* 0x0001e8000800044c */
[----:B------:R-:W3:Y:S04]  /*b7ce0*/  LDL.LU R53, [R1+0x2450] ;  /* 0x0024500001357983 */ /* 0x000ee80000300800 */
[----:B------:R-:W-:Y:S04]  /*b7cf0*/  STS.U16 [R93+UR76+0x46f80], R57 ;  /* 0x046f80395d007988 */ /* 0x000fe8000800044c */
[----:B------:R1:W-:Y:S04]  /*b7d00*/  STS.U16 [R93+UR76+0x56f80], R56 ;  /* 0x056f80385d007988 */ /* 0x0003e8000800044c */
[----:B------:R-:W-:Y:S04]  /*b7d10*/  STS.U16 [R93+UR76+0x47380], R59 ;  /* 0x0473803b5d007988 */ /* 0x000fe8000800044c */
[----:B------:R1:W-:Y:S04]  /*b7d20*/  STS.U16 [R93+UR76+0x57380], R58 ;  /* 0x0573803a5d007988 */ /* 0x0003e8000800044c */
[----:B------:R-:W-:Y:S04]  /*b7d30*/  STS.U16 [R93+UR76+0x47780], R61 ;  /* 0x0477803d5d007988 */ /* 0x000fe8000800044c */
[----:B0-----:R-:W3:Y:S04]  /*b7d40*/  LDL.LU R54, [R1+0x244c] ;  /* 0x00244c0001367983 */ /* 0x001ee80000300800 */
[----:B------:R-:W3:Y:S04]  /*b7d50*/  LDL.LU R55, [R1+0x2410] ;  /* 0x0024100001377983 */ /* 0x000ee80000300800 */
[----:B-1----:R-:W3:Y:S04]  /*b7d60*/  LDL.LU R56, [R1+0x240c] ;  /* 0x00240c0001387983 */ /* 0x002ee80000300800 */
[----:B------:R-:W3:Y:S04]  /*b7d70*/  LDL.LU R57, [R1+0x23d0] ;  /* 0x0023d00001397983 */ /* 0x000ee80000300800 */
[----:B------:R-:W3:Y:S04]  /*b7d80*/  LDL.LU R58, [R1+0x23cc] ;  /* 0x0023cc00013a7983 */ /* 0x000ee80000300800 */
[----:B------:R0:W-:Y:S04]  /*b7d90*/  STS.U16 [R93+UR76+0x57780], R60 ;  /* 0x0577803c5d007988 */ /* 0x0001e8000800044c */
[----:B------:R-:W3:Y:S04]  /*b7da0*/  LDL.LU R59, [R1+0x2390] ;  /* 0x00239000013b7983 */ /* 0x000ee80000300800 */
[----:B------:R-:W-:Y:S04]  /*b7db0*/  STS.U16 [R93+UR76+0x47b80], R63 ;  /* 0x047b803f5d007988 */ /* 0x000fe8000800044c */
[----:B------:R1:W-:Y:S04]  /*b7dc0*/  STS.U16 [R93+UR76+0x57b80], R62 ;  /* 0x057b803e5d007988 */ /* 0x0003e8000800044c */
[----:B------:R0:W-:Y:S04]  /*b7dd0*/  STS.U16 [R93+UR76+0x47f80], R81 ;  /* 0x047f80515d007988 */ /* 0x0001e8000800044c */
[----:B------:R1:W-:Y:S04]  /*b7de0*/  STS.U16 [R93+UR76+0x57f80], R80 ;  /* 0x057f80505d007988 */ /* 0x0003e8000800044c */
[----:B----4-:R-:W-:Y:S04]  /*b7df0*/  STS.U16 [R93+UR76+0x60380], R65 ;  /* 0x060380415d007988 */ /* 0x010fe8000800044c */
[----:B0-----:R-:W4:Y:S04]  /*b7e00*/  LDL.LU R60, [R1+0x238c] ;  /* 0x00238c00013c7983 */ /* 0x001f280000300800 */
[----:B------:R-:W4:Y:S04]  /*b7e10*/  LDL.LU R61, [R1+0x2350] ;  /* 0x00235000013d7983 */ /* 0x000f280000300800 */
[----:B-1----:R-:W4:Y:S04]  /*b7e20*/  LDL.LU R62, [R1+0x234c] ;  /* 0x00234c00013e7983 */ /* 0x002f280000300800 */
[----:B------:R-:W4:Y:S04]  /*b7e30*/  LDL.LU R63, [R1+0x2310] ;  /* 0x00231000013f7983 */ /* 0x000f280000300800 */
[----:B------:R-:W4:Y:S04]  /*b7e40*/  LDL.LU R81, [R1+0x230c] ;  /* 0x00230c0001517983 */ /* 0x000f280000300800 */
[----:B------:R0:W-:Y:S04]  /*b7e50*/  STS.U16 [R93+UR76+0x70380], R64 ;  /* 0x070380405d007988 */ /* 0x0001e8000800044c */
[----:B------:R-:W4:Y:S04]  /*b7e60*/  LDL.LU R80, [R1+0x22d0] ;  /* 0x0022d00001507983 */ /* 0x000f280000300800 */
[----:B------:R-:W-:Y:S04]  /*b7e70*/  STS.U16 [R93+UR76+0x60780], R67 ;  /* 0x060780435d007988 */ /* 0x000fe8000800044c */
        /* <DEDUP_REMOVED lines=13> */
[----:B------:R-:W-:Y:S04]  /*b7f50*/  STS.U16 [R93+UR76+0x61380], R69 ;  /* 0x061380455d007988 */ /* 0x000fe8000800044c */
[----:B------:R0:W-:Y:S04]  /*b7f60*/  STS.U16 [R93+UR76+0x71380], R68 ;  /* 0x071380445d007988 */ /* 0x0001e8000800044c */
[----:B------:R-:W-:Y:S04]  /*b7f70*/  STS.U16 [R93+UR76+0x61780], R71 ;  /* 0x061780475d007988 */ /* 0x000fe8000800044c */
[----:B------:R1:W-:Y:S04]  /*b7f80*/  STS.U16 [R93+UR76+0x71780], R70 ;  /* 0x071780465d007988 */ /* 0x0003e8000800044c */
[----:B------:R-:W-:Y:S04]  /*b7f90*/  STS.U16 [R93+UR76+0x61b80], R73 ;  /* 0x061b80495d007988 */ /* 0x000fe8000800044c */
[----:B------:R1:W-:Y:S04]  /*b7fa0*/  STS.U16 [R93+UR76+0x71b80], R72 ;  /* 0x071b80485d007988 */ /* 0x0003e8000800044c */
[----:B0-----:R-:W3:Y:S04]  /*b7fb0*/  LDL.LU R68, [R1+0x21cc] ;  /* 0x0021cc0001447983 */ /* 0x001ee80000300800 */
[----:B------:R-:W3:Y:S04]  /*b7fc0*/  LDL.LU R69, [R1+0x2190] ;  /* 0x0021900001457983 */ /* 0x000ee80000300800 */
[----:B-1----:R-:W3:Y:S04]  /*b7fd0*/  LDL.LU R70, [R1+0x218c] ;  /* 0x00218c0001467983 */ /* 0x002ee80000300800 */
[----:B------:R-:W3:Y:S04]  /*b7fe0*/  LDL.LU R71, [R1+0x2150] ;  /* 0x0021500001477983 */ /* 0x000ee80000300800 */
[----:B------:R-:W-:Y:S04]  /*b7ff0*/  STS.U16 [R93+UR76+0x61f80], R75 ;  /* 0x061f804b5d007988 */ /* 0x000fe8000800044c */
[----:B------:R-:W3:Y:S04]  /*b8000*/  LDL.LU R72, [R1+0x214c] ;  /* 0x00214c0001487983 */ /* 0x000ee80000300800 */
[----:B------:R0:W-:Y:S04]  /*b8010*/  STS.U16 [R93+UR76+0x71f80], R74 ;  /* 0x071f804a5d007988 */ /* 0x0001e8000800044c */
[----:B------:R-:W3:Y:S04]  /*b8020*/  LDL.LU R73, [R1+0x2110] ;  /* 0x0021100001497983 */ /* 0x000ee80000300800 */
[----:B------:R1:W-:Y:S04]  /*b8030*/  STS.U16 [R93+UR76+0x62380], R76 ;  /* 0x0623804c5d007988 */ /* 0x0003e8000800044c */
[----:B------:R1:W-:Y:S04]  /*b8040*/  STS.U16 [R93+UR76+0x72380], R52 ;  /* 0x072380345d007988 */ /* 0x0003e8000800044c */
[----:B------:R1:W-:Y:S04]  /*b8050*/  STS.U16 [R93+UR76+0x62780], R53 ;  /* 0x062780355d007988 */ /* 0x0003e8000800044c */
[----:B0-----:R-:W3:Y:S04]  /*b8060*/  LDL.LU R74, [R1+0x210c] ;  /* 0x00210c00014a7983 */ /* 0x001ee80000300800 */
[----:B------:R-:W3:Y:S04]  /*b8070*/  LDL.LU R75, [R1+0x20d0] ;  /* 0x0020d000014b7983 */ /* 0x000ee80000300800 */
[----:B-1----:R-:W3:Y:S04]  /*b8080*/  LDL.LU R76, [R1+0x20cc] ;  /* 0x0020cc00014c7983 */ /* 0x002ee80000300800 */
        /* <DEDUP_REMOVED lines=14> */
[----:B----4-:R0:W-:Y:S04]  /*b8170*/  STS.U16 [R93+UR76+0x73380], R60 ;  /* 0x0733803c5d007988 */ /* 0x0101e8000800044c */
[----:B------:R4:W-:Y:S04]  /*b8180*/  STS.U16 [R93+UR76+0x63780], R61 ;  /* 0x0637803d5d007988 */ /* 0x0009e8000800044c */
[----:B------:R0:W-:Y:S04]  /*b8190*/  STS.U16 [R93+UR76+0x73780], R62 ;  /* 0x0737803e5d007988 */ /* 0x0001e8000800044c */
[----:B------:R0:W-:Y:S04]  /*b81a0*/  STS.U16 [R93+UR76+0x63b80], R63 ;  /* 0x063b803f5d007988 */ /* 0x0001e8000800044c */
[----:B------:R1:W-:Y:S04]  /*b81b0*/  STS.U16 [R93+UR76+0x73b80], R81 ;  /* 0x073b80515d007988 */ /* 0x0003e8000800044c */
[----:B------:R1:W-:Y:S04]  /*b81c0*/  STS.U16 [R93+UR76+0x63f80], R80 ;  /* 0x063f80505d007988 */ /* 0x0003e8000800044c */
[----:B0-----:R0:W5:Y:S04]  /*b81d0*/  LDL.LU R60, [R1+0x41c4] ;  /* 0x0041c400013c7983 */ /* 0x0011680000300800 */
[----:B----4-:R0:W5:Y:S04]  /*b81e0*/  LDL.LU R61, [R1+0x41c0] ;  /* 0x0041c000013d7983 */ /* 0x0101680000300800 */
[----:B------:R0:W5:Y:S04]  /*b81f0*/  LDL.LU R62, [R1+0x41bc] ;  /* 0x0041bc00013e7983 */ /* 0x0001680000300800 */
[----:B------:R0:W5:Y:S04]  /*b8200*/  LDL.LU R63, [R1+0x41b8] ;  /* 0x0041b800013f7983 */ /* 0x0001680000300800 */
[----:B-1----:R-:W4:Y:S04]  /*b8210*/  LDL.LU R81, [R1+0x41b4] ;  /* 0x0041b40001517983 */ /* 0x002f280000300800 */
        /* <DEDUP_REMOVED lines=11> */
[----:B------:R-:W4:Y:S04]  /*b82d0*/  LDL.LU R79, [R1+0x419c] ;  /* 0x00419c00014f7983 */ /* 0x000f280000300800 */
[----:B------:R-:W4:Y:S04]  /*b82e0*/  LDL.LU R78, [R1+0x4198] ;  /* 0x00419800014e7983 */ /* 0x000f280000300800 */
[----:B--2---:R0:W-:Y:S04]  /*b82f0*/  STS.U16 [R93+UR76+0x74b80], R0 ;  /* 0x074b80005d007988 */ /* 0x0041e8000800044c */
[----:B---3--:R2:W-:Y:S04]  /*b8300*/  STS.U16 [R93+UR76+0x64f80], R77 ;  /* 0x064f804d5d007988 */ /* 0x0085e8000800044c */
[----:B0-----:R-:W3:Y:S04]  /*b8310*/  LDL.LU R0, [R1+0x4194] ;  /* 0x0041940001007983 */ /* 0x001ee80000300800 */
[----:B--2---:R-:W2:Y:S04]  /*b8320*/  LDL.LU R77, [R1+0x4190] ;  /* 0x00419000014d7983 */ /* 0x004ea80000300800 */
[----:B------:R0:W-:Y:S04]  /*b8330*/  STS.U16 [R93+UR76+0x74f80], R68 ;  /* 0x074f80445d007988 */ /* 0x0001e8000800044c */
[----:B------:R0:W-:Y:S04]  /*b8340*/  STS.U16 [R93+UR76+0x65380], R69 ;  /* 0x065380455d007988 */ /* 0x0001e8000800044c */
[----:B------:R0:W-:Y:S04]  /*b8350*/  STS.U16 [R93+UR76+0x75380], R70 ;  /* 0x075380465d007988 */ /* 0x0001e8000800044c */
[----:B------:R0:W-:Y:S04]  /*b8360*/  STS.U16 [R93+UR76+0x65780], R71 ;  /* 0x065780475d007988 */ /* 0x0001e8000800044c */
[----:B------:R1:W-:Y:S04]  /*b8370*/  STS.U16 [R93+UR76+0x75780], R72 ;  /* 0x075780485d007988 */ /* 0x0003e8000800044c */
[----:B0-----:R0:W5:Y:S04]  /*b8380*/  LDL.LU R68, [R1+0x418c] ;  /* 0x00418c0001447983 */ /* 0x0011680000300800 */
[----:B------:R0:W5:Y:S04]  /*b8390*/  LDL.LU R69, [R1+0x4188] ;  /* 0x0041880001457983 */ /* 0x0001680000300800 */
[----:B------:R0:W5:Y:S04]  /*b83a0*/  LDL.LU R70, [R1+0x4184] ;  /* 0x0041840001467983 */ /* 0x0001680000300800 */
[----:B------:R0:W-:Y:S04]  /*b83b0*/  STS.U16 [R93+UR76+0x65b80], R73 ;  /* 0x065b80495d007988 */ /* 0x0001e8000800044c */
[----:B------:R0:W5:Y:S04]  /*b83c0*/  LDL.LU R71, [R1+0x4180] ;  /* 0x0041800001477983 */ /* 0x0001680000300800 */
[----:B-1----:R1:W5:Y:S04]  /*b83d0*/  LDL.LU R72, [R1+0x417c] ;  /* 0x00417c0001487983 */ /* 0x0023680000300800 */
[----:B------:R0:W-:Y:S04]  /*b83e0*/  STS.U16 [R93+UR76+0x75b80], R74 ;  /* 0x075b804a5d007988 */ /* 0x0001e8000800044c */
[----:B------:R1:W-:Y:S04]  /*b83f0*/  STS.U16 [R93+UR76+0x65f80], R75 ;  /* 0x065f804b5d007988 */ /* 0x0003e8000800044c */
[----:B------:R1:W-:Y:S04]  /*b8400*/  STS.U16 [R93+UR76+0x75f80], R76 ;  /* 0x075f804c5d007988 */ /* 0x0003e8000800044c */
[----:B0-----:R0:W5:Y:S04]  /*b8410*/  LDL.LU R73, [R1+0x4178] ;  /* 0x0041780001497983 */ /* 0x0011680000300800 */
[----:B------:R0:W5:Y:S04]  /*b8420*/  LDL.LU R74, [R1+0x4174] ;  /* 0x00417400014a7983 */ /* 0x0001680000300800 */
[----:B-1----:R0:W5:Y:S04]  /*b8430*/  LDL.LU R75, [R1+0x4170] ;  /* 0x00417000014b7983 */ /* 0x0021680000300800 */
[----:B------:R0:W5:Y:S01]  /*b8440*/  LDL.LU R76, [R1+0x416c] ;  /* 0x00416c00014c7983 */ /* 0x0001620000300800 */
[----:B------:R-:W-:-:S06]  /*b8450*/  PRMT R89, RZ, 0x7610, R89 ;  /* 0x00007610ff597816 */ /* 0x000fcc0000000059 */
[----:B------:R-:W4:Y:S04]  /*b8460*/  @!P3 LDG.E.U16 R89, desc[UR6][R90.64] ;  /* 0x000000065a59b981 */ /* 0x000f28000c1e1500 */
[----:B--2---:R1:W-:Y:S04]  /*b8470*/  STS.U16 [R93+UR76+0x66380], R77 ;  /* 0x0663804d5d007988 */ /* 0x0043e8000800044c */
[----:B---3--:R2:W-:Y:S04]  /*b8480*/  STS.U16 [R93+UR76+0x76380], R0 ;  /* 0x076380005d007988 */ /* 0x0085e8000800044c */
[----:B-1----:R0:W5:Y:S04]  /*b8490*/  LDL.LU R77, [R1+0x4168] ;  /* 0x00416800014d7983 */ /* 0x0021680000300800 */
[----:B--2---:R-:W2:Y:S04]  /*b84a0*/  LDL R0, [R1+0x2dbc] ;  /* 0x002dbc0001007983 */ /* 0x004ea80000100800 */
[----:B----4-:R1:W-:Y:S04]  /*b84b0*/  STS.U16 [R93+UR76+0x66780], R78 ;  /* 0x0667804e5d007988 */ /* 0x0103e8000800044c */
[----:B------:R3:W-:Y:S04]  /*b84c0*/  STS.U16 [R93+UR76+0x76780], R79 ;  /* 0x0767804f5d007988 */ /* 0x0007e8000800044c */
[----:B------:R4:W-:Y:S04]  /*b84d0*/  STS.U16 [R93+UR76+0x66b80], R80 ;  /* 0x066b80505d007988 */ /* 0x0009e8000800044c */
[----:B------:R0:W-:Y:S04]  /*b84e0*/  STS.U16 [R93+UR76+0x76b80], R81 ;  /* 0x076b80515d007988 */ /* 0x0001e8000800044c */
[----:B------:R0:W-:Y:S04]  /*b84f0*/  STS.U16 [R93+UR76+0x66f80], R82 ;  /* 0x066f80525d007988 */ /* 0x0001e8000800044c */
[----:B------:R0:W-:Y:S04]  /*b8500*/  STS.U16 [R93+UR76+0x76f80], R83 ;  /* 0x076f80535d007988 */ /* 0x0001e8000800044c */
[----:B-1----:R1:W5:Y:S04]  /*b8510*/  LDL.LU R78, [R1+0x4164] ;  /* 0x00416400014e7983 */ /* 0x0023680000300800 */
[----:B---3--:R1:W5:Y:S04]  /*b8520*/  LDL.LU R79, [R1+0x4160] ;  /* 0x00416000014f7983 */ /* 0x0083680000300800 */
[----:B----4-:R1:W5:Y:S04]  /*b8530*/  LDL.LU R80, [R1+0x415c] ;  /* 0x00415c0001507983 */ /* 0x0103680000300800 */
[----:B0-----:R1:W5:Y:S04]  /*b8540*/  LDL.LU R81, [R1+0x4158] ;  /* 0x0041580001517983 */ /* 0x0013680000300800 */
        /* <DEDUP_REMOVED lines=8> */
[----:B0-----:R0:W5:Y:S04]  /*b85d0*/  LDL.LU R84, [R1+0x414c] ;  /* 0x00414c0001547983 */ /* 0x0011680000300800 */
[----:B---3--:R0:W5:Y:S04]  /*b85e0*/  LDL.LU R85, [R1+0x4148] ;  /* 0x0041480001557983 */ /* 0x0081680000300800 */
[----:B----4-:R0:W5:Y:S04]  /*b85f0*/  LDL.LU R86, [R1+0x4144] ;  /* 0x0041440001567983 */ /* 0x0101680000300800 */
[----:B------:R0:W5:Y:S04]  /*b8600*/  LDL.LU R87, [R1+0x4140] ;  /* 0x0041400001577983 */ /* 0x0001680000300800 */
[----:B-1----:R0:W5:Y:S04]  /*b8610*/  LDL.LU R3, [R1+0x413c] ;  /* 0x00413c0001037983 */ /* 0x0021680000300800 */
[----:B------:R0:W5:Y:S04]  /*b8620*/  LDL.LU R88, [R1+0x4138] ;  /* 0x0041380001587983 */ /* 0x0001680000300800 */
[----:B------:R1:W-:Y:S04]  /*b8630*/  STS.U16 [R93+UR76+0x67f80], R89 ;  /* 0x067f80595d007988 */ /* 0x0003e8000800044c */
[----:B------:R3:W-:Y:S01]  /*b8640*/  STS.U16 [R93+UR76+0x77f80], R92 ;  /* 0x077f805c5d007988 */ /* 0x0007e2000800044c */
[----:B------:R4:W-:Y:S06]  /*b8650*/  MEMBAR.ALL.CTA ;  /* 0x0000000000007992 */ /* 0x0009ec0000008000 */
[----:B----4-:R-:W4:Y:S04]  /*b8660*/  FENCE.VIEW.ASYNC.S ;  /* 0x00000000000073c6 */ /* 0x010f280000000000 */
[----:B-1----:R0:W5:Y:S04]  /*b8670*/  LDL.LU R89, [R1+0x4134] ;  /* 0x0041340001597983 */ /* 0x0021680000300800 */
[----:B---3--:R0:W5:Y:S04]  /*b8680*/  LDL.LU R93, [R1+0x4130] ;  /* 0x00413000015d7983 */ /* 0x0081680000300800 */
[----:B------:R0:W5:Y:S01]  /*b8690*/  LDL.LU R92, [R1+0x412c] ;  /* 0x00412c00015c7983 */ /* 0x0001620000300800 */
[----:B----4-:R-:W-:Y:S01]  /*b86a0*/  BAR.SYNC.DEFER_BLOCKING 0x0 ;  /* 0x0000000000007b1d */ /* 0x010fe20000010000 */
[----:B--2---:R-:W-:-:S05]  /*b86b0*/  LEA R0, R0, UR76, 0x3 ;  /* 0x0000004c00007c11 */ /* 0x004fca000f8e18ff */
[----:B------:R-:W-:-:S05]  /*b86c0*/  VIADD R0, R0, 0x90000 ;  /* 0x0009000000007836 */ /* 0x000fca0000000000 */
[----:B------:R-:W-:Y:S02]  /*b86d0*/  R2UR UR4, R0 ;  /* 0x00000000000472ca */ /* 0x000fe400000e0000 */
[----:B------:R0:W5:Y:S01]  /*b86e0*/  LDL.LU R0, [R1+0x4128] ;  /* 0x0041280001007983 */ /* 0x0001620000300800 */
[----:B------:R-:W-:-:S12]  /*b86f0*/  @P5 BRA `(.L_x_9) ;  /* 0x0000000400885947 */ /* 0x000fd80003800000 */
[----:B------:R1:W-:Y:S04]  /*b8700*/  STL.64 [R1+0x4140], R6 ;  /* 0x0041400601007387 */ /* 0x0003e80000100a00 */
[----:B-1----:R-:W2:Y:S01]  /*b8710*/  LDL R6, [R1+0x3f10] ;  /* 0x003f100001067983 */ /* 0x002ea20000100800 */
[----:B------:R-:W-:-:S03]  /*b8720*/  ELECT P3, URZ, PT ;  /* 0x0000000000ff782f */ /* 0x000fc60003860000 */
[----:B------:R1:W-:Y:S04]  /*b8730*/  STL [R1+0x413c], R5 ;  /* 0x00413c0501007387 */ /* 0x0003e80000100800 */
[----:B------:R3:W-:Y:S04]  /*b8740*/  STL [R1+0x4138], R4 ;  /* 0x0041380401007387 */ /* 0x0007e80000100800 */
[----:B-----5:R4:W-:Y:S02]  /*b8750*/  STL.64 [R1+0x4130], R2 ;  /* 0x0041300201007387 */ /* 0x0209e40000100a00 */
[----:B------:R-:W-:Y:S01]  /*b8760*/  @P3 IMAD.MOV.U32 R7, RZ, RZ, 0x40004040 ;  /* 0x40004040ff073424 */ /* 0x000fe200078e00ff */
[----:B-1----:R-:W-:Y:S01]  /*b8770*/  MOV.SPILL R5, UR73 ;  /* 0x0000004900057c02 */ /* 0x002fe20009000f00 */
[----:B------:R1:W-:Y:S01]  /*b8780*/  STL [R1+0x4128], R0 ;  /* 0x0041280001007387 */ /* 0x0003e20000100800 */
[----:B---3--:R-:W-:-:S02]  /*b8790*/  MOV.SPILL R4, UR72 ;  /* 0x0000004800047c02 */ /* 0x008fc40009000f00 */
[----:B------:R-:W-:Y:S01]  /*b87a0*/  @P3 R2UR UR75, R7 ;  /* 0x00000000074b32ca */ /* 0x000fe200000e0000 */
[----:B------:R-:W-:Y:S01]  /*b87b0*/  UMOV UR72, 0x0 ;  /* 0x0000000000487882 */ /* 0x000fe20000000000 */
[----:B------:R-:W-:Y:S01]  /*b87c0*/  UMOV UR73, 0x4408010 ;  /* 0x0440801000497882 */ /* 0x000fe20000000000 */
[----:B----4-:R-:W-:Y:S02]  /*b87d0*/  MOV.SPILL R2, UR6 ;  /* 0x0000000600027c02 */ /* 0x010fe40009000f00 */
[----:B-1----:R-:W-:Y:S01]  /*b87e0*/  MOV.SPILL R0, UR7 ;  /* 0x0000000700007c02 */ /* 0x002fe20009000f00 */
[----:B------:R-:W-:Y:S02]  /*b87f0*/  UIADD3.64 UR6, UPT, UPT, UR10, 0x4, URZ ;  /* 0x000000040a067897 */ /* 0x000fe4000fffe0ff */
[----:B------:R-:W-:Y:S01]  /*b8800*/  UIADD3 UR77, UPT, UPT, UR5, 0x100000, URZ ;  /* 0x00100000054d7890 */ /* 0x000fe2000fffe0ff */
[----:B------:R-:W-:Y:S01]  /*b8810*/  IMAD.MOV.U32 R3, RZ, RZ, RZ ;  /* 0x000000ffff037224 */ /* 0x000fe200078e00ff */
[----:B--2---:R-:W-:-:S13]  /*b8820*/  R2UR UR74, R6 ;  /* 0x00000000064a72ca */ /* 0x004fda00000e0000 */
[----:B------:R-:W-:-:S05]  /*b8830*/  IMAD.U32 R6, RZ, RZ, UR74 ;  /* 0x0000004aff067e24 */ /* 0x000fca000f8e00ff */
[----:B------:R-:W-:Y:S02]  /*b8840*/  @P3 R2UR UR74, R6 ;  /* 0x00000000064a32ca */ /* 0x000fe400000e0000 */
[----:B------:R1:W5:Y:S11]  /*b8850*/  LDL.LU.64 R6, [R1+0x4140] ;  /* 0x0041400001067983 */ /* 0x0003760000300a00 */
[----:B------:R2:W-:Y:S02]  /*b8860*/  UTCHMMA gdesc[UR12], gdesc[UR74], tmem[UR5], tmem[UR72], idesc[UR73], UPT ;  /* 0x00ff484a0c0075ea */ /* 0x0005e4000b800005 */
[----:B--2---:R-:W-:Y:S01]  /*b8870*/  UIADD3.64 UR72, UPT, UPT, UR10, 0x2, URZ ;  /* 0x000000020a487897 */ /* 0x004fe2000fffe0ff */
[----:B------:R-:W-:Y:S01]  /*b8880*/  UMOV UR74, 0x0 ;  /* 0x00000000004a7882 */ /* 0x000fe20000000000 */
[----:B------:R-:W-:-:S02]  /*b8890*/  UMOV UR75, 0x4408010 ;  /* 0x04408010004b7882 */ /* 0x000fc40000000000 */
[----:B------:R-:W-:Y:S05]  /*b88a0*/  UTCHMMA gdesc[UR8], gdesc[UR10], tmem[UR5], tmem[UR74], idesc[UR75], UPT ;  /* 0x00ff4a0a080075ea */ /* 0x000fea000b800005 */
[----:B------:R2:W-:Y:S01]  /*b88b0*/  UTCHMMA gdesc[UR14], gdesc[UR72], tmem[UR5], tmem[UR74], idesc[UR75], UPT ;  /* 0x00ff4a480e0075ea */ /* 0x0005e2000b800005 */
[----:B------:R3:W-:Y:S01]  /*b88c0*/  UTCHMMA gdesc[UR16], gdesc[UR6], tmem[UR5], tmem[UR74], idesc[UR75], UPT ;  /* 0x00ff4a06100075ea */ /* 0x0007e2000b800005 */
[----:B--2---:R-:W-:Y:S02]  /*b88d0*/  UIADD3.64 UR72, UPT, UPT, UR10, 0x7fe, URZ ;  /* 0x000007fe0a487897 */ /* 0x004fe4000fffe0ff */
[----:B---3--:R-:W-:-:S07]  /*b88e0*/  UIADD3.64 UR6, UPT, UPT, UR10, 0x800, URZ ;  /* 0x000008000a067897 */ /* 0x008fce000fffe0ff */
[----:B------:R2:W-:Y:S02]  /*b88f0*/  UTCHMMA gdesc[UR18], gdesc[UR72], tmem[UR5], tmem[UR74], idesc[UR75], UPT ;  /* 0x00ff4a48120075ea */ /* 0x0005e4000b800005 */
        /* <DEDUP_REMOVED lines=21> */
[----:B--2---:R-:W-:Y:S01]  /*b8a50*/  R2UR.FILL UR73, R5 ;  /* 0x00000000054972ca */ /* 0x004fe200004e0000 */
[----:B---3--:R-:W-:Y:S01]  /*b8a60*/  UIADD3 UR74, UPT, UPT, UR5, 0x100000, URZ ;  /* 0x00100000054a7890 */ /* 0x008fe2000fffe0ff */
[----:B------:R-:W-:Y:S01]  /*b8a70*/  R2UR.FILL UR72, R4 ;  /* 0x00000000044872ca */ /* 0x000fe200004e0000 */
[----:B------:R-:W-:Y:S01]  /*b8a80*/  UIADD3 UR75, UPT, UPT, UR5, 0x100000, URZ ;  /* 0x00100000054b7890 */ /* 0x000fe2000fffe0ff */
[----:B------:R1:W5:Y:S01]  /*b8a90*/  LDL.LU R5, [R1+0x413c] ;  /* 0x00413c0001057983 */ /* 0x0003620000300800 */
[----:B------:R-:W-:Y:S01]  /*b8aa0*/  UMOV UR6, 0x0 ;  /* 0x0000000000067882 */ /* 0x000fe20000000000 */
[----:B------:R-:W-:Y:S02]  /*b8ab0*/  UMOV UR7, 0x4408010 ;  /* 0x0440801000077882 */ /* 0x000fe40000000000 */
[----:B------:R1:W5:Y:S02]  /*b8ac0*/  LDL.LU R4, [R1+0x4138] ;  /* 0x0041380001047983 */ /* 0x0003640000300800 */
[----:B------:R2:W-:Y:S02]  /*b8ad0*/  UTCHMMA gdesc[UR12], gdesc[UR42], tmem[UR74], tmem[UR6], idesc[UR7], UPT ;  /* 0x00ff062a0c0075ea */ /* 0x0005e4000b80004a */
[----:B------:R3:W-:Y:S01]  /*b8ae0*/  UTCHMMA gdesc[UR8], gdesc[UR44], tmem[UR75], tmem[UR6], idesc[UR7], UPT ;  /* 0x00ff062c080075ea */ /* 0x0007e2000b80004b */
[----:B--2---:R-:W-:Y:S01]  /*b8af0*/  UMOV UR74, 0x0 ;  /* 0x00000000004a7882 */ /* 0x004fe20000000000 */
[----:B---3--:R-:W-:-:S02]  /*b8b00*/  UMOV UR75, 0x4408010 ;  /* 0x04408010004b7882 */ /* 0x008fc40000000000 */
[----:B------:R2:W-:Y:S02]  /*b8b10*/  UTCHMMA gdesc[UR14], gdesc[UR46], tmem[UR77], tmem[UR74], idesc[UR75], UPT ;  /* 0x00ff4a2e0e0075ea */ /* 0x0005e4000b80004d */
[----:B--2---:R-:W-:Y:S02]  /*b8b20*/  UIADD3 UR74, UPT, UPT, UR5, 0x100000, URZ ;  /* 0x00100000054a7890 */ /* 0x004fe4000fffe0ff */
[----:B------:R-:W-:-:S07]  /*b8b30*/  UIADD3 UR75, UPT, UPT, UR5, 0x100000, URZ ;  /* 0x00100000054b7890 */ /* 0x000fce000fffe0ff */
[----:B------:R-:W-:Y:S02]  /*b8b40*/  UTCHMMA gdesc[UR16], gdesc[UR48], tmem[UR74], tmem[UR6], idesc[UR7], UPT ;  /* 0x00ff0630100075ea */ /* 0x000fe4000b80004a */
[----:B------:R-:W-:Y:S01]  /*b8b50*/  UTCHMMA gdesc[UR18], gdesc[UR50], tmem[UR75], tmem[UR6], idesc[UR7], UPT ;  /* 0x00ff0632120075ea */ /* 0x000fe2000b80004b */
[----:B------:R2:W-:Y:S01]  /*b8b60*/  UTCHMMA gdesc[UR20], gdesc[UR52], tmem[UR74], tmem[UR6], idesc[UR7], UPT ;  /* 0x00ff0634140075ea */ /* 0x0005e2000b80004a */
[----:B------:R3:W-:Y:S01]  /*b8b70*/  UTCHMMA gdesc[UR22], gdesc[UR54], tmem[UR75], tmem[UR6], idesc[UR7], UPT ;  /* 0x00ff0636160075ea */ /* 0x0007e2000b80004b */
[----:B--2---:R-:W-:Y:S01]  /*b8b80*/  UMOV UR74, 0x0 ;  /* 0x00000000004a7882 */ /* 0x004fe20000000000 */
[----:B---3--:R-:W-:Y:S02]  /*b8b90*/  UMOV UR75, 0x4408010 ;  /* 0x04408010004b7882 */ /* 0x008fe40000000000 */
[----:B------:R2:W-:Y:S02]  /*b8ba0*/  UTCHMMA gdesc[UR24], gdesc[UR56], tmem[UR77], tmem[UR74], idesc[UR75], UPT ;  /* 0x00ff4a38180075ea */ /* 0x0005e4000b80004d */
[----:B--2---:R-:W-:-:S02]  /*b8bb0*/  UIADD3 UR74, UPT, UPT, UR5, 0x100000, URZ ;  /* 0x00100000054a7890 */ /* 0x004fc4000fffe0ff */
        /* <DEDUP_REMOVED lines=12> */
[----:B------:R2:W-:Y:S02]  /*b8c80*/  UTCHMMA gdesc[UR40], gdesc[UR72], tmem[UR74], tmem[UR6], idesc[UR7], UPT ;  /* 0x00ff0648280075ea */ /* 0x0005e4000b80004a */
[----:B--2---:R-:W-:Y:S01]  /*b8c90*/  R2UR.FILL UR6, R2 ;  /* 0x00000000020672ca */ /* 0x004fe200004e0000 */
[----:B------:R-:W-:Y:S01]  /*b8ca0*/  IMAD.U32 R2, RZ, RZ, UR4 ;  /* 0x00000004ff027e24 */ /* 0x000fe2000f8e00ff */
[----:B------:R-:W-:-:S04]  /*b8cb0*/  R2UR.FILL UR7, R0 ;  /* 0x00000000000772ca */ /* 0x000fc800004e0000 */
[----:B------:R-:W-:Y:S02]  /*b8cc0*/  @P3 MOV R0, R2 ;  /* 0x0000000200003202 */ /* 0x000fe40000000f00 */
[----:B------:R1:W5:Y:S02]  /*b8cd0*/  LDL.LU.64 R2, [R1+0x4130] ;  /* 0x0041300001027983 */ /* 0x0003640000300a00 */
[----:B------:R-:W-:Y:S02]  /*b8ce0*/  @P3 R2UR UR77, R0 ;  /* 0x00000000004d32ca */ /* 0x000fe400000e0000 */
[----:B------:R1:W5:Y:S11]  /*b8cf0*/  LDL.LU R0, [R1+0x4128] ;  /* 0x0041280001007983 */ /* 0x0003760000300800 */
[----:B------:R1:W-:Y:S01]  /*b8d00*/  UTCBAR [UR77], URZ ;  /* 0x000000ff4d0073e9 */ /* 0x0003e200080000ff */
[----:B------:R-:W-:Y:S01]  /*b8d10*/  NOP ;  /* 0x0000000000007918 */ /* 0x000fe20000000000 */
.L_x_9:
[----:B-----5:R2:W-:Y:S04]  /*b8d20*/  STL [R1+0x4138], R5 ;  /* 0x0041380501007387 */ /* 0x0205e80000100800 */
[----:B--2---:R-:W2:Y:S04]  /*b8d30*/  LDL R5, [R1+0x3f14] ;  /* 0x003f140001057983 */ /* 0x004ea80000100800 */
[----:B------:R3:W-:Y:S04]  /*b8d40*/  STL [R1+0x4134], R4 ;  /* 0x0041340401007387 */ /* 0x0007e80000100800 */
[----:B---3--:R-:W2:Y:S04]  /*b8d50*/  LDL R4, [R1+0x1ed0] ;  /* 0x001ed00001047983 */ /* 0x008ea80000100800 */
[----:B------:R3:W-:Y:S04]  /*b8d60*/  STL [R1+0x4130], R3 ;  /* 0x0041300301007387 */ /* 0x0007e80000100800 */
[----:B---3--:R-:W3:Y:S04]  /*b8d70*/  LDL.LU R3, [R1+0x3100] ;  /* 0x0031000001037983 */ /* 0x008ee80000300800 */
[----:B------:R4:W-:Y:S04]  /*b8d80*/  STL [R1+0x412c], R2 ;  /* 0x00412c0201007387 */ /* 0x0009e80000100800 */
[----:B----4-:R-:W4:Y:S04]  /*b8d90*/  LDL.LU R2, [R1+0x2dbc] ;  /* 0x002dbc0001027983 */ /* 0x010f280000300800 */
[----:B------:R0:W-:Y:S01]  /*b8da0*/  STL [R1+0x4128], R0 ;  /* 0x0041280001007387 */ /* 0x0001e20000100800 */
[----:B--2---:R-:W-:-:S03]  /*b8db0*/  ISETP.NE.U32.AND P4, PT, R4, R5, PT ;  /* 0x000000050400720c */ /* 0x004fc60003f85070 */
[----:B------:R2:W5:Y:S04]  /*b8dc0*/  LDL.LU R5, [R1+0x4138] ;  /* 0x0041380001057983 */ /* 0x0005680000300800 */
[----:B------:R2:W5:Y:S04]  /*b8dd0*/  LDL.LU R4, [R1+0x4134] ;  /* 0x0041340001047983 */ /* 0x0005680000300800 */
[----:B---3--:R3:W-:Y:S01]  /*b8de0*/  STL [R1+0x1bcc], R3 ;  /* 0x001bcc0301007387 */ /* 0x0087e20000100800 */
[----:B----4-:R-:W-:-:S05]  /*b8df0*/  VIADD R2, R2, 0x1 ;  /* 0x0000000102027836 */ /* 0x010fca0000000000 */
[----:B------:R-:W-:-:S04]  /*b8e00*/  ISETP.GT.AND P3, PT, R2, 0x1, PT ;  /* 0x000000010200780c */ /* 0x000fc80003f64270 */
[----:B0-----:R-:W-:Y:S02]  /*b8e10*/  SEL R0, RZ, 0x1, !P3 ;  /* 0x00000001ff007807 */ /* 0x001fe40005800000 */
[----:B------:R-:W-:Y:S02]  /*b8e20*/  SEL R2, R2, RZ, !P3 ;  /* 0x000000ff02027207 */ /* 0x000fe40005800000 */
[----:B------:R-:W-:Y:S02]  /*b8e30*/  LOP3.LUT R0, R3, R0, RZ, 0x3c, !PT ;  /* 0x0000000003007212 */ /* 0x000fe400078e3cff */
[----:B---3--:R2:W5:Y:S04]  /*b8e40*/  LDL.LU R3, [R1+0x4130] ;  /* 0x0041300001037983 */ /* 0x0085680000300800 */
[----:B------:R0:W-:Y:S04]  /*b8e50*/  STL [R1+0x2dbc], R2 ;  /* 0x002dbc0201007387 */ /* 0x0001e80000100800 */
[----:B0-----:R2:W5:Y:S04]  /*b8e60*/  LDL.LU R2, [R1+0x412c] ;  /* 0x00412c0001027983 */ /* 0x0015680000300800 */
[----:B------:R0:W-:Y:S04]  /*b8e70*/  STL [R1+0x3100], R0 ;  /* 0x0031000001007387 */ /* 0x0001e80000100800 */
[----:B0-----:R2:W5:Y:S01]  /*b8e80*/  LDL.LU R0, [R1+0x4128] ;  /* 0x0041280001007983 */ /* 0x0015620000300800 */
[----:B------:R-:W-:Y:S05]  /*b8e90*/  @P4 BRA `(.L_x_10) ;  /* 0xfffffa3800d84947 */ /* 0x000fea000383ffff */
.L_x_7:
[----:B------:R-:W-:Y:S05]  /*b8ea0*/  @!P0 BRA `(.L_x_11) ;  /* 0x0000000000108947 */ /* 0x000fea0003800000 */
[----:B------:R-:W3:Y:S02]  /*b8eb0*/  LDL.LU R93, [R1+0x1bcc] ;  /* 0x001bcc00015d7983 */ /* 0x000ee40000300800 */
[----:B---3-5:R-:W-:-:S04]  /*b8ec0*/  IMAD.U32 R2, R93, -0x80000000, RZ ;  /* 0x800000005d027824 */ /* 0x028fc800078e00ff */
[----:B------:R-:W3:Y:S02]  /*b8ed0*/  SYNCS.PHASECHK.TRANS64.TRYWAIT P0, [UR4], R2 ;  /* 0x00000002ff0075a7 */ /* 0x000ee40008001104 */
[----:B---3--:R-:W-:Y:S05]  /*b8ee0*/  @!P0 BRA `(.L_x_12) ;  /* 0x000000c000008947 */ /* 0x008fea0003800000 */
.L_x_11:
[----:B-----5:R-:W3:Y:S01]  /*b8ef0*/  LDL.LU R3, [R1+0x4124] ;  /* 0x0041240001037983 */ /* 0x020ee20000300800 */
[----:B------:R-:W-:Y:S06]  /*b8f00*/  BAR.SYNC.DEFER_BLOCKING 0x0 ;  /* 0x0000000000007b1d */ /* 0x000fec0000010000 */
[----:B------:R-:W-:Y:S01]  /*b8f10*/  STL [R1+0x4210], R0 ;  /* 0x0042100001007387 */ /* 0x000fe20000100800 */
[----:B------:R-:W4:Y:S02]  /*b8f20*/  @!P2 SYNCS.CCTL.IV [UR76+0x90000] ;  /* 0x09000000ff00a9b1 */ /* 0x000f24000800004c */
[----:B----4-:R-:W-:Y:S06]  /*b8f30*/  BAR.SYNC.DEFER_BLOCKING 0x0 ;  /* 0x0000000000007b1d */ /* 0x010fec0000010000 */
[----:B------:R-:W4:Y:S01]  /*b8f40*/  @!P2 SYNCS.CCTL.IV [UR76+0x90008] ;  /* 0x09000800ff00a9b1 */ /* 0x000f22000800004c */
[----:B---3--:R-:W-:-:S13]  /*b8f50*/  R2UR UR4, R3 ;  /* 0x00000000030472ca */ /* 0x008fda00000e0000 */
[----:B------:R-:W3:Y:S02]  /*b8f60*/  LDTM.x64 R4, tmem[UR4] ;  /* 0x00000004000479ee */ /* 0x000ee40008340000 */
[----:B---3--:R-:W-:Y:S04]  /*b8f70*/  STL.64 [R1], R4 ;  /* 0x0000000401007387 */ /* 0x008fe80000100a00 */
        /* <DEDUP_REMOVED lines=8> */
[----:B------:R-:W-:Y:S04]  /*b9000*/  STL [R1+0x48], R22 ;  /* 0x0000481601007387 */ /* 0x000fe80000100800 */
        /* <DEDUP_REMOVED lines=8> */
[----:B------:R-:W-:Y:S01]  /*b9090*/  STL.64 [R1+0x90], R40 ;  /* 0x0000902801007387 */ /* 0x000fe20000100a00 */
[----:B---3--:R-:W-:-:S03]  /*b90a0*/  IMAD.MOV.U32 R34, RZ, RZ, R23 ;  /* 0x000000ffff227224 */ /* 0x008fc600078e0017 */
        /* <DEDUP_REMOVED lines=13> */
[----:B------:R-:W3:Y:S04]  /*b9180*/  LDL.LU R33, [R1+0x58] ;  /* 0x0000580001217983 */ /* 0x000ee80000300800 */
[----:B--2---:R-:W2:Y:S04]  /*b9190*/  LDL.LU R32, [R1+0x5c] ;  /* 0x00005c0001207983 */ /* 0x004ea80000300800 */
[----:B------:R-:W2:Y:S04]  /*b91a0*/  LDL.LU R5, [R1+0x68] ;  /* 0x0000680001057983 */ /* 0x000ea80000300800 */
[----:B------:R-:W2:Y:S04]  /*b91b0*/  LDL.LU R31, [R1+0x8] ;  /* 0x00000800011f7983 */ /* 0x000ea80000300800 */
[----:B------:R-:W2:Y:S04]  /*b91c0*/  LDL.LU R30, [R1] ;  /* 0x00000000011e7983 */ /* 0x000ea80000300800 */
        /* <DEDUP_REMOVED lines=21> */
[----:B------:R-:W3:Y:S04]  /*b9320*/  LDL.LU R9, [R1+0xd8] ;  /* 0x0000d80001097983 */ /* 0x000ee80000300800 */
        /* <DEDUP_REMOVED lines=12> */
[----:B------:R-:W0:Y:S03]  /*b93f0*/  S2R R3, SR_TID.X ;  /* 0x0000000000037919 */ /* 0x000e260000002100 */
        /* <DEDUP_REMOVED lines=12> */
[----:B0-----:R-:W-:-:S03]  /*b94c0*/  IMAD.SHL.U32 R2, R3, 0x10, RZ ;  /* 0x0000001003027824 */ /* 0x001fc600078e00ff */
[----:B------:R-:W4:Y:S01]  /*b94d0*/  LDL.LU R70, [R1+0xf0] ;  /* 0x0000f00001467983 */ /* 0x000f220000300800 */
[----:B------:R-:W-:-:S03]  /*b94e0*/  IMAD.SHL.U32 R4, R3, 0x80, RZ ;  /* 0x0000008003047824 */ /* 0x000fc600078e00ff */
[----:B------:R-:W4:Y:S04]  /*b94f0*/  LDL.LU R69, [R1+0xfc] ;  /* 0x0000fc0001457983 */ /* 0x000f280000300800 */
[----:B------:R-:W4:Y:S01]  /*b9500*/  LDL.LU R68, [R1+0xf4] ;  /* 0x0000f40001447983 */ /* 0x000f220000300800 */
[----:B------:R-:W-:Y:S01]  /*b9510*/  IMAD.SHL.U32 R3, R3, 0x8, RZ ;  /* 0x0000000803037824 */ /* 0x000fe200078e00ff */
[----:B------:R-:W-:-:S04]  /*b9520*/  LOP3.LUT R2, R2, 0xf0, RZ, 0xc0, !PT ;  /* 0x000000f002027812 */ /* 0x000fc800078ec0ff */
[----:B------:R-:W-:Y:S02]  /*b9530*/  LOP3.LUT R3, R3, 0x300, RZ, 0xc0, !PT ;  /* 0x0000030003037812 */ /* 0x000fe400078ec0ff */
[----:B--2---:R-:W-:Y:S02]  /*b9540*/  F2FP.F16.F32.PACK_AB R0, R10, R0 ;  /* 0x000000000a00723e */ /* 0x004fe400000000ff */
[----:B---3--:R-:W-:Y:S01]  /*b9550*/  F2FP.F16.F32.PACK_AB R71, R8, R7 ;  /* 0x000000070847723e */ /* 0x008fe200000000ff */
[----:B----4-:R0:W-:Y:S04]  /*b9560*/  STL [R1+0x4388], R75 ;  /* 0x0043884b01007387 */ /* 0x0101e80000100800 */
[----:B------:R2:W-:Y:S04]  /*b9570*/  STL [R1+0x4384], R78 ;  /* 0x0043844e01007387 */ /* 0x0005e80000100800 */
[----:B------:R3:W-:Y:S01]  /*b9580*/  STL [R1+0x4380], R77 ;  /* 0x0043804d01007387 */ /* 0x0007e20000100800 */
[----:B0-----:R-:W-:-:S03]  /*b9590*/  IMAD.MOV.U32 R75, RZ, RZ, R34 ;  /* 0x000000ffff4b7224 */ /* 0x001fc600078e0022 */
[----:B------:R0:W-:Y:S01]  /*b95a0*/  STL [R1+0x437c], R81 ;  /* 0x00437c5101007387 */ /* 0x0001e20000100800 */
[----:B--2---:R-:W-:-:S03]  /*b95b0*/  IMAD.MOV.U32 R78, RZ, RZ, R33 ;  /* 0x000000ffff4e7224 */ /* 0x004fc600078e0021 */
[----:B------:R2:W-:Y:S01]  /*b95c0*/  STL [R1+0x4378], R76 ;  /* 0x0043784c01007387 */ /* 0x0005e20000100800 */
[----:B---3--:R-:W-:-:S03]  /*b95d0*/  IMAD.MOV.U32 R77, RZ, RZ, R32 ;  /* 0x000000ffff4d7224 */ /* 0x008fc600078e0020 */
[----:B------:R3:W-:Y:S01]  /*b95e0*/  STL [R1+0x4374], R80 ;  /* 0x0043745001007387 */ /* 0x0007e20000100800 */
[----:B0-----:R-:W-:Y:S01]  /*b95f0*/  IMAD.MOV.U32 R81, RZ, RZ, R5 ;  /* 0x000000ffff517224 */ /* 0x001fe200078e0005 */
[----:B------:R-:W-:Y:S02]  /*b9600*/  LOP3.LUT R5, R4, 0x800, RZ, 0xc0, !PT ;  /* 0x0000080004057812 */ /* 0x000fe400078ec0ff */
[----:B------:R0:W-:Y:S01]  /*b9610*/  STL [R1+0x4370], R92 ;  /* 0x0043705c01007387 */ /* 0x0001e20000100800 */
[----:B------:R-:W-:Y:S01]  /*b9620*/  F2FP.F16.F32.PACK_AB R4, R29, R28 ;  /* 0x0000001c1d04723e */ /* 0x000fe200000000ff */
[----:B--2---:R-:W-:Y:S01]  /*b9630*/  IMAD.MOV.U32 R76, RZ, RZ, R23 ;  /* 0x000000ffff4c7224 */ /* 0x004fe200078e0017 */
[----:B------:R-:W-:Y:S01]  /*b9640*/  IADD3 R2, PT, PT, R2, UR76, R5 ;  /* 0x0000004c02027c10 */ /* 0x000fe2000fffe005 */
[----:B------:R2:W-:Y:S01]  /*b9650*/  STL [R1+0x436c], R73 ;  /* 0x00436c4901007387 */ /* 0x0005e20000100800 */
[----:B---3--:R-:W-:-:S03]  /*b9660*/  IMAD.MOV.U32 R80, RZ, RZ, R22 ;  /* 0x000000ffff507224 */ /* 0x008fc600078e0016 */
[----:B------:R-:W-:Y:S01]  /*b9670*/  IMAD.IADD R93, R3, 0x1, R2 ;  /* 0x00000001035d7824 */ /* 0x000fe200078e0202 */
[----:B------:R-:W-:Y:S01]  /*b9680*/  F2FP.F16.F32.PACK_AB R2, R31, R30 ;  /* 0x0000001e1f02723e */ /* 0x000fe200000000ff */
[----:B0-----:R-:W-:Y:S01]  /*b9690*/  IMAD.MOV.U32 R92, RZ, RZ, R15 ;  /* 0x000000ffff5c7224 */ /* 0x001fe200078e000f */
[----:B------:R-:W-:Y:S02]  /*b96a0*/  F2FP.F16.F32.PACK_AB R3, R27, R26 ;  /* 0x0000001a1b03723e */ /* 0x000fe400000000ff */
[----:B------:R0:W-:Y:S01]  /*b96b0*/  STL [R1+0x4214], R93 ;  /* 0x0042145d01007387 */ /* 0x0001e20000100800 */
[----:B--2---:R-:W-:-:S03]  /*b96c0*/  IMAD.MOV.U32 R73, RZ, RZ, R14 ;  /* 0x000000ffff497224 */ /* 0x004fc600078e000e */
[----:B------:R2:W-:Y:S04]  /*b96d0*/  STL [R1+0x240], R2 ;  /* 0x0002400201007387 */ /* 0x0005e80000100800 */
[----:B------:R-:W-:Y:S01]  /*b96e0*/  STL [R1+0x230], R4 ;  /* 0x0002300401007387 */ /* 0x000fe20000100800 */
[----:B0-----:R-:W-:-:S03]  /*b96f0*/  F2FP.F16.F32.PACK_AB R93, R19, R18 ;  /* 0x00000012135d723e */ /* 0x001fc600000000ff */
[----:B------:R0:W-:Y:S01]  /*b9700*/  STL [R1+0x244], R3 ;  /* 0x0002440301007387 */ /* 0x0001e20000100800 */
[----:B--2---:R-:W-:-:S05]  /*b9710*/  F2FP.F16.F32.PACK_AB R2, R25, R24 ;  /* 0x000000181902723e */ /* 0x004fca00000000ff */
[----:B------:R2:W-:Y:S01]  /*b9720*/  STL [R1+0x234], R2 ;  /* 0x0002340201007387 */ /* 0x0005e20000100800 */
[----:B0-----:R-:W-:-:S03]  /*b9730*/  IMAD.MOV.U32 R3, RZ, RZ, R13 ;  /* 0x000000ffff037224 */ /* 0x001fc600078e000d */
[----:B------:R0:W-:Y:S01]  /*b9740*/  STL [R1+0x4218], R93 ;  /* 0x0042185d01007387 */ /* 0x0001e20000100800 */
[----:B--2---:R-:W-:Y:S01]  /*b9750*/  F2FP.F16.F32.PACK_AB R2, R21, R20 ;  /* 0x000000141502723e */ /* 0x004fe200000000ff */
[----:B0-----:R-:W-:-:S04]  /*b9760*/  IMAD.MOV.U32 R93, RZ, RZ, R11 ;  /* 0x000000ffff5d7224 */ /* 0x001fc800078e000b */
[----:B------:R0:W-:Y:S02]  /*b9770*/  STL [R1+0x248], R2 ;  /* 0x0002480201007387 */ /* 0x0001e40000100800 */
[----:B0-----:R-:W-:-:S05]  /*b9780*/  F2FP.F16.F32.PACK_AB R2, R17, R16 ;  /* 0x000000101102723e */ /* 0x001fca00000000ff */
[----:B------:R0:W-:Y:S04]  /*b9790*/  STL [R1+0x24c], R2 ;  /* 0x00024c0201007387 */ /* 0x0001e80000100800 */
[----:B------:R2:W-:Y:S04]  /*b97a0*/  STL [R1+0x421c], R0 ;  /* 0x00421c0001007387 */ /* 0x0005e80000100800 */
[----:B------:R3:W-:Y:S01]  /*b97b0*/  STL [R1+0x4220], R71 ;  /* 0x0042204701007387 */ /* 0x0007e20000100800 */
[----:B0-----:R-:W-:Y:S02]  /*b97c0*/  IMAD.MOV.U32 R2, RZ, RZ, R12 ;  /* 0x000000ffff027224 */ /* 0x001fe400078e000c */
[----:B--2---:R-:W-:-:S02]  /*b97d0*/  IMAD.MOV.U32 R0, RZ, RZ, R9 ;  /* 0x000000ffff007224 */ /* 0x004fc400078e0009 */
[----:B---3--:R-:W-:Y:S02]  /*b97e0*/  IMAD.MOV.U32 R71, RZ, RZ, R6 ;  /* 0x000000ffff477224 */ /* 0x008fe400078e0006 */
[----:B------:R-:W0:Y:S01]  /*b97f0*/  LDTM.x64 R4, tmem[UR4+0x40] ;  /* 0x00004004000479ee */ /* 0x000e220008340000 */
[----:B------:R-:W-:Y:S01]  /*b9800*/  F2FP.F16.F32.PACK_AB R79, R75, R79 ;  /* 0x0000004f4b4f723e */ /* 0x000fe200000000ff */
[----:B0-----:R0:W-:Y:S04]  /*b9810*/  STL [R1+0x42b8], R67 ;  /* 0x0042b84301007387 */ /* 0x0011e80000100800 */
[----:B0-----:R-:W2:Y:S04]  /*b9820*/  LDL.LU R67, [R1+0xc0] ;  /* 0x0000c00001437983 */ /* 0x001ea80000300800 */
[----:B------:R-:W3:Y:S04]  /*b9830*/  LDL.LU R75, [R1+0x4388] ;  /* 0x00438800014b7983 */ /* 0x000ee80000300800 */
[----:B------:R0:W-:Y:S04]  /*b9840*/  STL [R1+0x4224], R79 ;  /* 0x0042244f01007387 */ /* 0x0001e80000100800 */
[----:B0-----:R-:W2:Y:S01]  /*b9850*/  LDL.LU R79, [R1+0xc8] ;  /* 0x0000c800014f7983 */ /* 0x001ea20000300800 */
[----:B---3--:R-:W-:-:S03]  /*b9860*/  F2FP.F16.F32.PACK_AB R75, R78, R75 ;  /* 0x0000004b4e4b723e */ /* 0x008fc600000000ff */
[----:B------:R-:W3:Y:S04]  /*b9870*/  LDL.LU R78, [R1+0x4384] ;  /* 0x00438400014e7983 */ /* 0x000ee80000300800 */
[----:B------:R0:W-:Y:S04]  /*b9880*/  STL [R1+0x4228], R75 ;  /* 0x0042284b01007387 */ /* 0x0001e80000100800 */
[----:B0-----:R-:W4:Y:S01]  /*b9890*/  LDL.LU R75, [R1+0xbc] ;  /* 0x0000bc00014b7983 */ /* 0x001f220000300800 */
[----:B---3--:R-:W-:-:S03]  /*b98a0*/  F2FP.F16.F32.PACK_AB R78, R77, R78 ;  /* 0x0000004e4d4e723e */ /* 0x008fc600000000ff */
[----:B------:R-:W3:Y:S04]  /*b98b0*/  LDL.LU R77, [R1+0x4380] ;  /* 0x00438000014d7983 */ /* 0x000ee80000300800 */
[----:B------:R0:W-:Y:S04]  /*b98c0*/  STL [R1+0x422c], R78 ;  /* 0x00422c4e01007387 */ /* 0x0001e80000100800 */
[----:B0-----:R-:W2:Y:S01]  /*b98d0*/  LDL.LU R78, [R1+0xb8] ;  /* 0x0000b800014e7983 */ /* 0x001ea20000300800 */
        /* <DEDUP_REMOVED lines=19> */
[----:B0-----:R-:W3:Y:S01]  /*b9a10*/  LDL.LU R92, [R1+0x8c] ;  /* 0x00008c00015c7983 */ /* 0x001ee20000300800 */
[----:B--2---:R-:W-:Y:S02]  /*b9a20*/  F2FP.F16.F32.PACK_AB R82, R80, R82 ;  /* 0x000000525052723e */ /* 0x004fe400000000ff */
[----:B------:R-:W-:-:S02]  /*b9a30*/  F2FP.F16.F32.PACK_AB R3, R76, R3 ;  /* 0x000000034c03723e */ /* 0x000fc400000000ff */
[----:B------:R-:W-:Y:S02]  /*b9a40*/  F2FP.F16.F32.PACK_AB R84, R81, R84 ;  /* 0x000000545154723e */ /* 0x000fe400000000ff */
[----:B------:R-:W-:Y:S02]  /*b9a50*/  F2FP.F16.F32.PACK_AB R72, R77, R72 ;  /* 0x000000484d48723e */ /* 0x000fe400000000ff */
[----:B------:R-:W-:Y:S02]  /*b9a60*/  F2FP.F16.F32.PACK_AB R83, R78, R83 ;  /* 0x000000534e53723e */ /* 0x000fe400000000ff */
[----:B----4-:R-:W-:Y:S02]  /*b9a70*/  F2FP.F16.F32.PACK_AB R74, R75, R74 ;  /* 0x0000004a4b4a723e */ /* 0x010fe400000000ff */
[----:B------:R-:W-:Y:S02]  /*b9a80*/  F2FP.F16.F32.PACK_AB R2, R71, R2 ;  /* 0x000000024702723e */ /* 0x000fe400000000ff */
[----:B------:R-:W-:-:S02]  /*b9a90*/  F2FP.F16.F32.PACK_AB R0, R0, R93 ;  /* 0x0000005d0000723e */ /* 0x000fc400000000ff */
[----:B---3--:R-:W-:-:S05]  /*b9aa0*/  F2FP.F16.F32.PACK_AB R73, R92, R73 ;  /* 0x000000495c49723e */ /* 0x008fca00000000ff */
[----:B------:R-:W-:Y:S04]  /*b9ab0*/  STL [R1+0x4244], R73 ;  /* 0x0042444901007387 */ /* 0x000fe80000100800 */
[----:B------:R-:W-:Y:S04]  /*b9ac0*/  STL [R1+0x4248], R82 ;  /* 0x0042485201007387 */ /* 0x000fe80000100800 */
[----:B------:R0:W-:Y:S04]  /*b9ad0*/  STL [R1+0x424c], R3 ;  /* 0x00424c0301007387 */ /* 0x0001e80000100800 */
[----:B------:R-:W-:Y:S04]  /*b9ae0*/  STL [R1+0x4250], R84 ;  /* 0x0042505401007387 */ /* 0x000fe80000100800 */
[----:B------:R-:W-:Y:S01]  /*b9af0*/  STL [R1+0x4254], R72 ;  /* 0x0042544801007387 */ /* 0x000fe20000100800 */
[----:B0-----:R-:W-:-:S03]  /*b9b00*/  F2FP.F16.F32.PACK_AB R3, R79, R67 ;  /* 0x000000434f03723e */ /* 0x001fc600000000ff */
[----:B------:R-:W-:Y:S04]  /*b9b10*/  STL [R1+0x4258], R83 ;  /* 0x0042585301007387 */ /* 0x000fe80000100800 */
[----:B------:R-:W-:Y:S04]  /*b9b20*/  STL [R1+0x425c], R74 ;  /* 0x00425c4a01007387 */ /* 0x000fe80000100800 */
[----:B------:R-:W-:Y:S04]  /*b9b30*/  STL [R1+0x4368], R66 ;  /* 0x0043684201007387 */ /* 0x000fe80000100800 */
        /* <DEDUP_REMOVED lines=21> */
[----:B------:R0:W-:Y:S04]  /*b9c90*/  STL [R1+0x4260], R2 ;  /* 0x0042600201007387 */ /* 0x0001e80000100800 */
[----:B------:R2:W-:Y:S04]  /*b9ca0*/  STL [R1+0x1e0], R3 ;  /* 0x0001e00301007387 */ /* 0x0005e80000100800 */
[----:B------:R3:W-:Y:S01]  /*b9cb0*/  STL [R1+0x1e4], R0 ;  /* 0x0001e40001007387 */ /* 0x0007e20000100800 */
[----:B0-----:R-:W-:-:S02]  /*b9cc0*/  F2FP.F16.F32.PACK_AB R2, R89, R88 ;  /* 0x000000585902723e */ /* 0x001fc400000000ff */
[----:B------:R-:W-:Y:S02]  /*b9cd0*/  F2FP.F16.F32.PACK_AB R88, R7, R5 ;  /* 0x000000050758723e */ /* 0x000fe400000000ff */
[----:B--2---:R-:W-:Y:S02]  /*b9ce0*/  F2FP.F16.F32.PACK_AB R3, R91, R90 ;  /* 0x0000005a5b03723e */ /* 0x004fe400000000ff */
[----:B------:R-:W-:Y:S02]  /*b9cf0*/  F2FP.F16.F32.PACK_AB R89, R11, R9 ;  /* 0x000000090b59723e */ /* 0x000fe400000000ff */
[----:B---3--:R-:W-:Y:S01]  /*b9d00*/  F2FP.F16.F32.PACK_AB R0, R87, R86 ;  /* 0x000000565700723e */ /* 0x008fe200000000ff */
[----:B------:R0:W-:Y:S01]  /*b9d10*/  STL [R1+0x1d4], R3 ;  /* 0x0001d40301007387 */ /* 0x0001e20000100800 */
[----:B------:R-:W-:Y:S02]  /*b9d20*/  F2FP.F16.F32.PACK_AB R90, R15, R13 ;  /* 0x0000000d0f5a723e */ /* 0x000fe400000000ff */
[----:B------:R-:W-:Y:S01]  /*b9d30*/  F2FP.F16.F32.PACK_AB R91, R19, R17 ;  /* 0x00000011135b723e */ /* 0x000fe200000000ff */
[----:B------:R2:W-:Y:S04]  /*b9d40*/  STL [R1+0x1e8], R2 ;  /* 0x0001e80201007387 */ /* 0x0005e80000100800 */
[----:B------:R3:W-:Y:S01]  /*b9d50*/  STL [R1+0x1d8], R0 ;  /* 0x0001d80001007387 */ /* 0x0007e20000100800 */
[----:B0-----:R-:W-:-:S02]  /*b9d60*/  F2FP.F16.F32.PACK_AB R3, R85, R70 ;  /* 0x000000465503723e */ /* 0x001fc400000000ff */
[----:B--2---:R-:W-:-:S03]  /*b9d70*/  F2FP.F16.F32.PACK_AB R2, R69, R68 ;  /* 0x000000444502723e */ /* 0x004fc600000000ff */
[----:B------:R-:W-:Y:S01]  /*b9d80*/  STL [R1+0x1ec], R3 ;  /* 0x0001ec0301007387 */ /* 0x000fe20000100800 */
[----:B---3--:R-:W-:-:S03]  /*b9d90*/  F2FP.F16.F32.PACK_AB R0, R6, R4 ;  /* 0x000000040600723e */ /* 0x008fc600000000ff */
[----:B------:R-:W-:Y:S04]  /*b9da0*/  STL [R1+0x1dc], R2 ;  /* 0x0001dc0201007387 */ /* 0x000fe80000100800 */
[----:B------:R-:W-:Y:S04]  /*b9db0*/  STL [R1+0x4200], R88 ;  /* 0x0042005801007387 */ /* 0x000fe80000100800 */
[----:B------:R0:W-:Y:S01]  /*b9dc0*/  STL [R1+0x1c0], R0 ;  /* 0x0001c00001007387 */ /* 0x0001e20000100800 */
[----:B------:R-:W2:Y:S03]  /*b9dd0*/  LDTM.x64 R24, tmem[UR4+0x80] ;  /* 0x00008004001879ee */ /* 0x000ea60008340000 */
[----:B------:R-:W-:Y:S01]  /*b9de0*/  STL [R1+0x4204], R89 ;  /* 0x0042045901007387 */ /* 0x000fe20000100800 */
[----:B0-----:R-:W-:-:S05]  /*b9df0*/  F2FP.F16.F32.PACK_AB R0, R10, R8 ;  /* 0x000000080a00723e */ /* 0x001fca00000000ff */
[----:B------:R0:W-:Y:S04]  /*b9e00*/  STL [R1+0x1c4], R0 ;  /* 0x0001c40001007387 */ /* 0x0001e80000100800 */
[----:B------:R-:W-:Y:S01]  /*b9e10*/  STL [R1+0x4208], R90 ;  /* 0x0042085a01007387 */ /* 0x000fe20000100800 */
[----:B0-----:R-:W-:Y:S01]  /*b9e20*/  F2FP.F16.F32.PACK_AB R0, R14, R12 ;  /* 0x0000000c0e00723e */ /* 0x001fe200000000ff */
[----:B--2---:R-:W-:-:S04]  /*b9e30*/  IMAD.MOV.U32 R2, RZ, RZ, R61 ;  /* 0x000000ffff027224 */ /* 0x004fc800078e003d */
[----:B------:R0:W-:Y:S01]  /*b9e40*/  STL [R1+0x1c8], R0 ;  /* 0x0001c80001007387 */ /* 0x0001e20000100800 */
[----:B------:R-:W-:Y:S02]  /*b9e50*/  IMAD.MOV.U32 R89, RZ, RZ, R43 ;  /* 0x000000ffff597224 */ /* 0x000fe400078e002b */
[----:B------:R-:W-:Y:S01]  /*b9e60*/  IMAD.MOV.U32 R5, RZ, RZ, R42 ;  /* 0x000000ffff057224 */ /* 0x000fe200078e002a */
[----:B------:R-:W-:Y:S01]  /*b9e70*/  STL [R1+0x420c], R91 ;  /* 0x00420c5b01007387 */ /* 0x000fe20000100800 */
[----:B------:R-:W-:Y:S02]  /*b9e80*/  IMAD.MOV.U32 R88, RZ, RZ, R41 ;  /* 0x000000ffff587224 */ /* 0x000fe400078e0029 */
[----:B------:R-:W-:Y:S02]  /*b9e90*/  IMAD.MOV.U32 R4, RZ, RZ, R40 ;  /* 0x000000ffff047224 */ /* 0x000fe400078e0028 */
[----:B------:R-:W-:Y:S01]  /*b9ea0*/  IMAD.MOV.U32 R9, RZ, RZ, R38 ;  /* 0x000000ffff097224 */ /* 0x000fe200078e0026 */
[----:B0-----:R-:W-:Y:S01]  /*b9eb0*/  F2FP.F16.F32.PACK_AB R0, R18, R16 ;  /* 0x000000101200723e */ /* 0x001fe200000000ff */
[----:B------:R-:W-:-:S02]  /*b9ec0*/  IMAD.MOV.U32 R7, RZ, RZ, R39 ;  /* 0x000000ffff077224 */ /* 0x000fc400078e0027 */
[----:B------:R-:W-:Y:S02]  /*b9ed0*/  IMAD.MOV.U32 R8, RZ, RZ, R36 ;  /* 0x000000ffff087224 */ /* 0x000fe400078e0024 */
[----:B------:R0:W-:Y:S01]  /*b9ee0*/  STL [R1+0x1cc], R0 ;  /* 0x0001cc0001007387 */ /* 0x0001e20000100800 */
[----:B------:R-:W-:Y:S02]  /*b9ef0*/  IMAD.MOV.U32 R6, RZ, RZ, R37 ;  /* 0x000000ffff067224 */ /* 0x000fe400078e0025 */
[----:B------:R-:W-:Y:S02]  /*b9f00*/  IMAD.MOV.U32 R13, RZ, RZ, R34 ;  /* 0x000000ffff0d7224 */ /* 0x000fe400078e0022 */
[----:B------:R-:W-:Y:S02]  /*b9f10*/  IMAD.MOV.U32 R11, RZ, RZ, R35 ;  /* 0x000000ffff0b7224 */ /* 0x000fe400078e0023 */
[----:B------:R-:W-:Y:S02]  /*b9f20*/  IMAD.MOV.U32 R12, RZ, RZ, R32 ;  /* 0x000000ffff0c7224 */ /* 0x000fe400078e0020 */
[----:B------:R-:W-:Y:S01]  /*b9f30*/  IMAD.MOV.U32 R10, RZ, RZ, R33 ;  /* 0x000000ffff0a7224 */ /* 0x000fe200078e0021 */
[----:B0-----:R-:W-:Y:S01]  /*b9f40*/  F2FP.F16.F32.PACK_AB R0, R22, R20 ;  /* 0x000000141600723e */ /* 0x001fe200000000ff */
[----:B------:R-:W-:Y:S01]  /*b9f50*/  IMAD.MOV.U32 R17, RZ, RZ, R30 ;  /* 0x000000ffff117224 */ /* 0x000fe200078e001e */
[----:B------:R-:W-:Y:S01]  /*b9f60*/  MOV R22, R26 ;  /* 0x0000001a00167202 */ /* 0x000fe20000000f00 */
[----:B------:R-:W-:-:S02]  /*b9f70*/  IMAD.MOV.U32 R15, RZ, RZ, R31 ;  /* 0x000000ffff0f7224 */ /* 0x000fc400078e001f */
[----:B------:R-:W-:Y:S01]  /*b9f80*/  STL [R1+0x1b0], R0 ;  /* 0x0001b00001007387 */ /* 0x000fe20000100800 */
[----:B------:R-:W-:Y:S02]  /*b9f90*/  IMAD.MOV.U32 R16, RZ, RZ, R28 ;  /* 0x000000ffff107224 */ /* 0x000fe400078e001c */
[----:B------:R-:W-:Y:S01]  /*b9fa0*/  IMAD.MOV.U32 R14, RZ, RZ, R29 ;  /* 0x000000ffff0e7224 */ /* 0x000fe200078e001d */
[----:B------:R-:W-:Y:S01]  /*b9fb0*/  STL.64 [R1+0x50], R44 ;  /* 0x0000502c01007387 */ /* 0x000fe20000100a00 */
        /* <DEDUP_REMOVED lines=13> */
[----:B------:R-:W-:Y:S04]  /*ba090*/  STL [R1+0xac], R67 ;  /* 0x0000ac4301007387 */ /* 0x000fe80000100800 */
[----:B------:R-:W-:Y:S04]  /*ba0a0*/  STL.64 [R1+0xb0], R68 ;  /* 0x0000b04401007387 */ /* 0x000fe80000100a00 */
[----:B------:R-:W-:Y:S04]  /*ba0b0*/  STL.64 [R1+0xb8], R70 ;  /* 0x0000b84601007387 */ /* 0x000fe80000100a00 */
[----:B------:R-:W-:Y:S04]  /*ba0c0*/  STL.64 [R1+0xc0], R72 ;  /* 0x0000c04801007387 */ /* 0x000fe80000100a00 */
[----:B------:R0:W-:Y:S04]  /*ba0d0*/  STL.64 [R1+0xc8], R74 ;  /* 0x0000c84a01007387 */ /* 0x0001e80000100a00 */
[----:B------:R-:W-:Y:S04]  /*ba0e0*/  STL.64 [R1+0xd0], R76 ;  /* 0x0000d04c01007387 */ /* 0x000fe80000100a00 */
[----:B------:R-:W-:Y:S04]  /*ba0f0*/  STL.64 [R1+0xd8], R78 ;  /* 0x0000d84e01007387 */ /* 0x000fe80000100a00 */
[----:B------:R-:W-:Y:S01]  /*ba100*/  STL.64 [R1+0xe0], R80 ;  /* 0x0000e05001007387 */ /* 0x000fe20000100a00 */
[----:B0-----:R-:W-:-:S03]  /*ba110*/  IMAD.MOV.U32 R74, RZ, RZ, R66 ;  /* 0x000000ffff4a7224 */ /* 0x001fc600078e0042 */
[----:B------:R0:W-:Y:S04]  /*ba120*/  STL.64 [R1+0xe8], R82 ;  /* 0x0000e85201007387 */ /* 0x0001e80000100a00 */
[----:B------:R2:W-:Y:S04]  /*ba130*/  STL.64 [R1+0xf0], R84 ;  /* 0x0000f05401007387 */ /* 0x0005e80000100a00 */
[----:B------:R3:W-:Y:S04]  /*ba140*/  STL.64 [R1+0xf8], R86 ;  /* 0x0000f85601007387 */ /* 0x0007e80000100a00 */
[----:B------:R-:W4:Y:S04]  /*ba150*/  LDL.LU R66, [R1+0x4368] ;  /* 0x0043680001427983 */ /* 0x000f280000300800 */
[----:B------:R-:W4:Y:S04]  /*ba160*/  LDL.LU.64 R64, [R1+0x4360] ;  /* 0x0043600001407983 */ /* 0x000f280000300a00 */
        /* <DEDUP_REMOVED lines=20> */
[----:B0-----:R-:W4:Y:S04]  /*ba2b0*/  LDL.LU R83, [R1+0xa0] ;  /* 0x0000a00001537983 */ /* 0x001f280000300800 */
[----:B------:R-:W4:Y:S04]  /*ba2c0*/  LDL.LU R72, [R1+0xac] ;  /* 0x0000ac0001487983 */ /* 0x000f280000300800 */
        /* <DEDUP_REMOVED lines=15> */
[----:B---3--:R-:W3:Y:S04]  /*ba3c0*/  LDL.LU R87, [R1+0xec] ;  /* 0x0000ec0001577983 */ /* 0x008ee80000300800 */
[----:B------:R-:W2:Y:S04]  /*ba3d0*/  LDL.LU R86, [R1+0xe4] ;  /* 0x0000e40001567983 */ /* 0x000ea80000300800 */
[----:B------:R-:W3:Y:S04]  /*ba3e0*/  LDL.LU R67, [R1+0x42b8] ;  /* 0x0042b80001437983 */ /* 0x000ee80000300800 */
[----:B------:R-:W4:Y:S04]  /*ba3f0*/  LDL.LU R85, [R1+0xf8] ;  /* 0x0000f80001557983 */ /* 0x000f280000300800 */
[----:B------:R-:W4:Y:S04]  /*ba400*/  LDL.LU R70, [R1+0xf0] ;  /* 0x0000f00001467983 */ /* 0x000f280000300800 */
[----:B------:R-:W4:Y:S04]  /*ba410*/  LDL.LU R69, [R1+0xfc] ;  /* 0x0000fc0001457983 */ /* 0x000f280000300800 */
[----:B------:R-:W4:Y:S04]  /*ba420*/  LDL.LU R68, [R1+0xf4] ;  /* 0x0000f40001447983 */ /* 0x000f280000300800 */
[----:B--2---:R0:W-:Y:S04]  /*ba430*/  STL [R1+0x42b4], R86 ;  /* 0x0042b45601007387 */ /* 0x0041e80000100800 */
[----:B---3--:R2:W-:Y:S04]  /*ba440*/  STL [R1+0x42b0], R87 ;  /* 0x0042b05701007387 */ /* 0x0085e80000100800 */
[----:B------:R-:W-:Y:S01]  /*ba450*/  STL [R1+0x42ac], R93 ;  /* 0x0042ac5d01007387 */ /* 0x000fe20000100800 */
[----:B------:R-:W-:Y:S01]  /*ba460*/  F2FP.F16.F32.PACK_AB R20, R22, R20 ;  /* 0x000000141614723e */ /* 0x000fe200000000ff */
[----:B0-----:R-:W-:-:S02]  /*ba470*/  IMAD.MOV.U32 R86, RZ, RZ, R89 ;  /* 0x000000ffff567224 */ /* 0x001fc400078e0059 */
[----:B------:R4:W-:Y:S01]  /*ba480*/  STL [R1+0x42a8], R0 ;  /* 0x0042a80001007387 */ /* 0x0009e20000100800 */
[----:B------:R-:W-:Y:S01]  /*ba490*/  F2FP.F16.F32.PACK_AB R18, R19, R18 ;  /* 0x000000121312723e */ /* 0x000fe200000000ff */
[----:B--2---:R-:W-:Y:S02]  /*ba4a0*/  IMAD.MOV.U32 R87, RZ, RZ, R88 ;  /* 0x000000ffff577224 */ /* 0x004fe400078e0058 */
[----:B------:R-:W-:Y:S04]  /*ba4b0*/  STL [R1+0x42a4], R71 ;  /* 0x0042a44701007387 */ /* 0x000fe80000100800 */
[----:B------:R-:W-:Y:S01]  /*ba4c0*/  STL [R1+0x42a0], R79 ;  /* 0x0042a04f01007387 */ /* 0x000fe20000100800 */
[----:B----4-:R-:W-:-:S03]  /*ba4d0*/  F2FP.F16.F32.PACK_AB R0, R27, R25 ;  /* 0x000000191b00723e */ /* 0x010fc600000000ff */
        /* <DEDUP_REMOVED lines=12> */
[----:B0-----:R-:W-:-:S03]  /*ba5a0*/  F2FP.F16.F32.PACK_AB R3, R23, R21 ;  /* 0x000000151703723e */ /* 0x001fc600000000ff */
[----:B------:R-:W-:Y:S04]  /*ba5b0*/  STL [R1+0x426c], R83 ;  /* 0x00426c5301007387 */ /* 0x000fe80000100800 */
[----:B------:R0:W-:Y:S04]  /*ba5c0*/  STL [R1+0x4268], R2 ;  /* 0x0042680201007387 */ /* 0x0001e80000100800 */
[----:B------:R-:W-:Y:S04]  /*ba5d0*/  STL [R1+0x4264], R74 ;  /* 0x0042644a01007387 */ /* 0x000fe80000100800 */
[----:B------:R2:W-:Y:S01]  /*ba5e0*/  STL [R1+0x1a0], R3 ;  /* 0x0001a00301007387 */ /* 0x0005e20000100800 */
[----:B0-----:R-:W-:-:S05]  /*ba5f0*/  F2FP.F16.F32.PACK_AB R2, R26, R24 ;  /* 0x000000181a02723e */ /* 0x001fca00000000ff */
[----:B------:R0:W-:Y:S01]  /*ba600*/  STL [R1+0x1b4], R2 ;  /* 0x0001b40201007387 */ /* 0x0001e20000100800 */
[----:B--2---:R-:W-:-:S03]  /*ba610*/  F2FP.F16.F32.PACK_AB R3, R30, R28 ;  /* 0x0000001c1e03723e */ /* 0x004fc600000000ff */
[----:B------:R2:W-:Y:S04]  /*ba620*/  STL [R1+0x1a4], R0 ;  /* 0x0001a40001007387 */ /* 0x0005e80000100800 */
[----:B------:R3:W-:Y:S01]  /*ba630*/  STL [R1+0x1b8], R3 ;  /* 0x0001b80301007387 */ /* 0x0007e20000100800 */
[----:B0-----:R-:W-:Y:S02]  /*ba640*/  F2FP.F16.F32.PACK_AB R2, R31, R29 ;  /* 0x0000001d1f02723e */ /* 0x001fe400000000ff */
[----:B--2---:R-:W-:-:S03]  /*ba650*/  F2FP.F16.F32.PACK_AB R0, R34, R32 ;  /* 0x000000202200723e */ /* 0x004fc600000000ff */
[----:B------:R0:W-:Y:S01]  /*ba660*/  STL [R1+0x1a8], R2 ;  /* 0x0001a80201007387 */ /* 0x0001e20000100800 */
[----:B---3--:R-:W-:-:S03]  /*ba670*/  F2FP.F16.F32.PACK_AB R3, R35, R33 ;  /* 0x000000212303723e */ /* 0x008fc600000000ff */
[----:B------:R2:W-:Y:S04]  /*ba680*/  STL [R1+0x1bc], R0 ;  /* 0x0001bc0001007387 */ /* 0x0005e80000100800 */
[----:B------:R3:W-:Y:S01]  /*ba690*/  STL [R1+0x1ac], R3 ;  /* 0x0001ac0301007387 */ /* 0x0007e20000100800 */
[----:B0-----:R-:W-:Y:S02]  /*ba6a0*/  F2FP.F16.F32.PACK_AB R2, R38, R36 ;  /* 0x000000242602723e */ /* 0x001fe400000000ff */
[----:B--2---:R-:W-:-:S03]  /*ba6b0*/  F2FP.F16.F32.PACK_AB R0, R39, R37 ;  /* 0x000000252700723e */ /* 0x004fc600000000ff */
[----:B------:R0:W-:Y:S01]  /*ba6c0*/  STL [R1+0x190], R2 ;  /* 0x0001900201007387 */ /* 0x0001e20000100800 */
[----:B---3--:R-:W-:-:S03]  /*ba6d0*/  F2FP.F16.F32.PACK_AB R3, R42, R40 ;  /* 0x000000282a03723e */ /* 0x008fc600000000ff */
[----:B------:R2:W-:Y:S04]  /*ba6e0*/  STL [R1+0x180], R0 ;  /* 0x0001800001007387 */ /* 0x0005e80000100800 */
[----:B------:R-:W-:Y:S01]  /*ba6f0*/  STL [R1+0x194], R3 ;  /* 0x0001940301007387 */ /* 0x000fe20000100800 */
[----:B0-----:R-:W-:Y:S02]  /*ba700*/  F2FP.F16.F32.PACK_AB R2, R43, R41 ;  /* 0x000000292b02723e */ /* 0x001fe400000000ff */
[----:B--2---:R-:W-:-:S03]  /*ba710*/  F2FP.F16.F32.PACK_AB R0, R46, R44 ;  /* 0x0000002c2e00723e */ /* 0x004fc600000000ff */
[----:B------:R-:W-:Y:S04]  /*ba720*/  STL [R1+0x184], R2 ;  /* 0x0001840201007387 */ /* 0x000fe80000100800 */
[----:B------:R0:W-:Y:S04]  /*ba730*/  STL [R1+0x198], R0 ;  /* 0x0001980001007387 */ /* 0x0001e80000100800 */
[----:B------:R-:W2:Y:S04]  /*ba740*/  LDL.LU R93, [R1+0x58] ;  /* 0x00005800015d7983 */ /* 0x000ea80000300800 */
[----:B0-----:R-:W2:Y:S04]  /*ba750*/  LDL.LU R0, [R1+0x50] ;  /* 0x0000500001007983 */ /* 0x001ea80000300800 */
        /* <DEDUP_REMOVED lines=16> */
[----:B------:R-:W-:-:S02]  /*ba860*/  F2FP.F16.F32.PACK_AB R21, R47, R45 ;  /* 0x0000002d2f15723e */ /* 0x000fc400000000ff */
[----:B------:R-:W-:Y:S01]  /*ba870*/  F2FP.F16.F32.PACK_AB R23, R51, R49 ;  /* 0x000000313317723e */ /* 0x000fe200000000ff */
[----:B------:R-:W4:Y:S01]  /*ba880*/  LDL.LU R74, [R1+0x9c] ;  /* 0x00009c00014a7983 */ /* 0x000f220000300800 */
[----:B------:R-:W-:Y:S02]  /*ba890*/  F2FP.F16.F32.PACK_AB R16, R17, R16 ;  /* 0x000000101110723e */ /* 0x000fe400000000ff */
[----:B------:R-:W-:Y:S01]  /*ba8a0*/  F2FP.F16.F32.PACK_AB R14, R15, R14 ;  /* 0x0000000e0f0e723e */ /* 0x000fe200000000ff */
[----:B------:R0:W-:Y:S01]  /*ba8b0*/  STL [R1+0x188], R21 ;  /* 0x0001881501007387 */ /* 0x0001e20000100800 */
[----:B------:R-:W-:Y:S02]  /*ba8c0*/  F2FP.F16.F32.PACK_AB R12, R13, R12 ;  /* 0x0000000c0d0c723e */ /* 0x000fe400000000ff */
[----:B------:R-:W-:Y:S01]  /*ba8d0*/  F2FP.F16.F32.PACK_AB R10, R11, R10 ;  /* 0x0000000a0b0a723e */ /* 0x000fe200000000ff */
[----:B------:R1:W-:Y:S01]  /*ba8e0*/  STL [R1+0x18c], R23 ;  /* 0x00018c1701007387 */ /* 0x0003e20000100800 */
[----:B------:R-:W-:-:S02]  /*ba8f0*/  F2FP.F16.F32.PACK_AB R8, R9, R8 ;  /* 0x000000080908723e */ /* 0x000fc400000000ff */
[----:B------:R-:W-:Y:S02]  /*ba900*/  F2FP.F16.F32.PACK_AB R6, R7, R6 ;  /* 0x000000060706723e */ /* 0x000fe400000000ff */
[----:B------:R-:W-:Y:S02]  /*ba910*/  F2FP.F16.F32.PACK_AB R87, R86, R87 ;  /* 0x000000575657723e */ /* 0x000fe400000000ff */
[----:B0-----:R-:W-:Y:S02]  /*ba920*/  F2FP.F16.F32.PACK_AB R21, R54, R52 ;  /* 0x000000343615723e */ /* 0x001fe400000000ff */
[----:B------:R-:W-:Y:S02]  /*ba930*/  F2FP.F16.F32.PACK_AB R91, R50, R48 ;  /* 0x00000030325b723e */ /* 0x000fe400000000ff */
[----:B-1----:R-:W-:Y:S01]  /*ba940*/  F2FP.F16.F32.PACK_AB R23, R58, R56 ;  /* 0x000000383a17723e */ /* 0x002fe200000000ff */
[----:B------:R0:W-:Y:S01]  /*ba950*/  STL [R1+0x170], R21 ;  /* 0x0001701501007387 */ /* 0x0001e20000100800 */
[----:B------:R-:W-:-:S02]  /*ba960*/  F2FP.F16.F32.PACK_AB R90, R55, R53 ;  /* 0x00000035375a723e */ /* 0x000fc400000000ff */
[----:B------:R-:W-:Y:S01]  /*ba970*/  F2FP.F16.F32.PACK_AB R89, R59, R57 ;  /* 0x000000393b59723e */ /* 0x000fe200000000ff */
[----:B------:R1:W-:Y:S01]  /*ba980*/  STL [R1+0x174], R23 ;  /* 0x0001741701007387 */ /* 0x0003e20000100800 */
[----:B------:R-:W-:Y:S02]  /*ba990*/  F2FP.F16.F32.PACK_AB R88, R63, R61 ;  /* 0x0000003d3f58723e */ /* 0x000fe400000000ff */
[----:B0-----:R-:W-:Y:S02]  /*ba9a0*/  F2FP.F16.F32.PACK_AB R21, R62, R60 ;  /* 0x0000003c3e15723e */ /* 0x001fe400000000ff */
[----:B-1----:R-:W-:-:S03]  /*ba9b0*/  F2FP.F16.F32.PACK_AB R23, R66, R64 ;  /* 0x000000404217723e */ /* 0x002fc600000000ff */
[----:B------:R0:W-:Y:S04]  /*ba9c0*/  STL [R1+0x178], R21 ;  /* 0x0001781501007387 */ /* 0x0001e80000100800 */
[----:B------:R-:W-:Y:S01]  /*ba9d0*/  STL [R1+0x17c], R23 ;  /* 0x00017c1701007387 */ /* 0x000fe20000100800 */
[----:B0-----:R-:W-:Y:S02]  /*ba9e0*/  F2FP.F16.F32.PACK_AB R21, R67, R65 ;  /* 0x000000414315723e */ /* 0x001fe400000000ff */
[----:B------:R-:W-:-:S03]  /*ba9f0*/  F2FP.F16.F32.PACK_AB R67, R5, R4 ;  /* 0x000000040543723e */ /* 0x000fc600000000ff */
        /* <DEDUP_REMOVED lines=10> */
[----:B------:R-:W4:Y:S04]  /*baaa0*/  LDL.LU R86, [R1+0x42b4] ;  /* 0x0042b40001567983 */ /* 0x000f280000300800 */
[----:B------:R1:W-:Y:S01]  /*baab0*/  STL [R1+0x120], R87 ;  /* 0x0001205701007387 */ /* 0x0003e20000100800 */
[----:B0-----:R-:W0:Y:S01]  /*baac0*/  LDTM.x64 R4, tmem[UR4+0xc0] ;  /* 0x0000c004000479ee */ /* 0x001e220008340000 */
[----:B------:R-:W-:Y:S01]  /*baad0*/  F2FP.F16.F32.PACK_AB R70, R85, R70 ;  /* 0x000000465546723e */ /* 0x000fe200000000ff */
[----:B------:R-:W-:Y:S01]  /*baae0*/  NOP ;  /* 0x0000000000007918 */ /* 0x000fe20000000000 */
[----:B-1----:R-:W4:Y:S01]  /*baaf0*/  LDL.LU R87, [R1+0x42b0] ;  /* 0x0042b00001577983 */ /* 0x002f220000300800 */
[----:B--2---:R-:W-:-:S03]  /*bab00*/  F2FP.F16.F32.PACK_AB R0, R93, R0 ;  /* 0x000000005d00723e */ /* 0x004fc600000000ff */
[----:B------:R-:W2:Y:S04]  /*bab10*/  LDL.LU R93, [R1+0x42ac] ;  /* 0x0042ac00015d7983 */ /* 0x000ea80000300800 */
[----:B------:R1:W-:Y:S01]  /*bab20*/  STL [R1+0x134], R0 ;  /* 0x0001340001007387 */ /* 0x0003e20000100800 */
[----:B---3--:R-:W-:-:S03]  /*bab30*/  F2FP.F16.F32.PACK_AB R79, R71, R79 ;  /* 0x0000004f474f723e */ /* 0x008fc600000000ff */
[----:B-1----:R-:W2:Y:S01]  /*bab40*/  LDL.LU R0, [R1+0x42a8] ;  /* 0x0042a80001007983 */ /* 0x002ea20000300800 */
[----:B----4-:R-:W-:-:S03]  /*bab50*/  F2FP.F16.F32.PACK_AB R78, R75, R78 ;  /* 0x0000004e4b4e723e */ /* 0x010fc600000000ff */
[----:B------:R-:W3:Y:S04]  /*bab60*/  LDL.LU R71, [R1+0x42a4] ;  /* 0x0042a40001477983 */ /* 0x000ee80000300800 */
[----:B------:R1:W-:Y:S01]  /*bab70*/  STL [R1+0x124], R79 ;  /* 0x0001244f01007387 */ /* 0x0003e20000100800 */
[----:B------:R-:W-:-:S03]  /*bab80*/  F2FP.F16.F32.PACK_AB R81, R77, R81 ;  /* 0x000000514d51723e */ /* 0x000fc600000000ff */
[----:B-1----:R-:W3:Y:S01]  /*bab90*/  LDL.LU R79, [R1+0x42a0] ;  /* 0x0042a000014f7983 */ /* 0x002ee20000300800 */
[----:B------:R-:W-:-:S03]  /*baba0*/  F2FP.F16.F32.PACK_AB R80, R76, R80 ;  /* 0x000000504c50723e */ /* 0x000fc600000000ff */
[----:B------:R-:W4:Y:S04]  /*babb0*/  LDL.LU R75, [R1+0x429c] ;  /* 0x00429c00014b7983 */ /* 0x000f280000300800 */
[----:B------:R1:W-:Y:S01]  /*babc0*/  STL [R1+0x138], R78 ;  /* 0x0001384e01007387 */ /* 0x0003e20000100800 */
[----:B------:R-:W-:-:S03]  /*babd0*/  F2FP.F16.F32.PACK_AB R73, R92, R73 ;  /* 0x000000495c49723e */ /* 0x000fc600000000ff */
[----:B-1----:R-:W4:Y:S04]  /*babe0*/  LDL.LU R78, [R1+0x4298] ;  /* 0x00429800014e7983 */ /* 0x002f280000300800 */
[----:B------:R-:W2:Y:S04]  /*babf0*/  LDL.LU R77, [R1+0x4294] ;  /* 0x00429400014d7983 */ /* 0x000ea80000300800 */
[----:B------:R1:W-:Y:S01]  /*bac00*/  STL [R1+0x128], R81 ;  /* 0x0001285101007387 */ /* 0x0003e20000100800 */
[----:B------:R-:W-:Y:S02]  /*bac10*/  F2FP.F16.F32.PACK_AB R3, R82, R3 ;  /* 0x000000035203723e */ /* 0x000fe400000000ff */
[----:B------:R-:W-:Y:S01]  /*bac20*/  F2FP.F16.F32.PACK_AB R72, R84, R72 ;  /* 0x000000485448723e */ /* 0x000fe200000000ff */
[----:B-1----:R-:W2:Y:S04]  /*bac30*/  LDL.LU R81, [R1+0x4290] ;  /* 0x0042900001517983 */ /* 0x002ea80000300800 */
[----:B------:R-:W2:Y:S04]  /*bac40*/  LDL.LU R76, [R1+0x428c] ;  /* 0x00428c00014c7983 */ /* 0x000ea80000300800 */
[----:B------:R1:W-:Y:S01]  /*bac50*/  STL [R1+0x13c], R80 ;  /* 0x00013c5001007387 */ /* 0x0003e20000100800 */
[----:B------:R-:W-:-:S03]  /*bac60*/  F2FP.F16.F32.PACK_AB R2, R83, R2 ;  /* 0x000000025302723e */ /* 0x000fc600000000ff */
[----:B-1----:R-:W2:Y:S04]  /*bac70*/  LDL.LU R80, [R1+0x4288] ;  /* 0x0042880001507983 */ /* 0x002ea80000300800 */
[----:B------:R-:W2:Y:S04]  /*bac80*/  LDL.LU R92, [R1+0x4284] ;  /* 0x00428400015c7983 */ /* 0x000ea80000300800 */
[----:B------:R1:W-:Y:S04]  /*bac90*/  STL [R1+0x12c], R73 ;  /* 0x00012c4901007387 */ /* 0x0003e80000100800 */
        /* <DEDUP_REMOVED lines=9> */
[----:B-1----:R-:W2:Y:S02]  /*bad30*/  LDL.LU R2, [R1+0x4268] ;  /* 0x0042680001027983 */ /* 0x002ea40000300800 */
[----:B--2---:R-:W-:-:S02]  /*bad40*/  F2FP.F16.F32.PACK_AB R2, R74, R2 ;  /* 0x000000024a02723e */ /* 0x004fc400000000ff */
[----:B------:R-:W2:Y:S01]  /*bad50*/  LDL.LU R74, [R1+0x4264] ;  /* 0x00426400014a7983 */ /* 0x000ea20000300800 */
[----:B------:R-:W-:-:S03]  /*bad60*/  F2FP.F16.F32.PACK_AB R84, R72, R84 ;  /* 0x000000544854723e */ /* 0x000fc600000000ff */
[----:B------:R1:W-:Y:S01]  /*bad70*/  STL [R1+0x104], R2 ;  /* 0x0001040201007387 */ /* 0x0003e20000100800 */
[----:B------:R-:W-:Y:S02]  /*bad80*/  F2FP.F16.F32.PACK_AB R82, R3, R82 ;  /* 0x000000520352723e */ /* 0x000fe400000000ff */
[----:B------:R-:W-:Y:S01]  /*bad90*/  F2FP.F16.F32.PACK_AB R92, R73, R92 ;  /* 0x0000005c495c723e */ /* 0x000fe200000000ff */
[----:B-1----:R-:W2:Y:S01]  /*bada0*/  LDL.LU R2, [R1+0x4260] ;  /* 0x0042600001027983 */ /* 0x002ea20000300800 */
[----:B------:R-:W-:Y:S02]  /*badb0*/  F2FP.F16.F32.PACK_AB R76, R80, R76 ;  /* 0x0000004c504c723e */ /* 0x000fe400000000ff */
[----:B------:R-:W-:Y:S02]  /*badc0*/  F2FP.F16.F32.PACK_AB R77, R81, R77 ;  /* 0x0000004d514d723e */ /* 0x000fe400000000ff */
[----:B----4-:R-:W-:Y:S02]  /*badd0*/  F2FP.F16.F32.PACK_AB R75, R78, R75 ;  /* 0x0000004b4e4b723e */ /* 0x010fe400000000ff */
[----:B---3--:R-:W-:-:S02]  /*bade0*/  F2FP.F16.F32.PACK_AB R71, R79, R71 ;  /* 0x000000474f47723e */ /* 0x008fc400000000ff */
[----:B------:R-:W-:Y:S02]  /*badf0*/  F2FP.F16.F32.PACK_AB R93, R0, R93 ;  /* 0x0000005d005d723e */ /* 0x000fe400000000ff */
[----:B--2---:R-:W-:Y:S02]  /*bae00*/  F2FP.F16.F32.PACK_AB R83, R74, R83 ;  /* 0x000000534a53723e */ /* 0x004fe400000000ff */
[----:B------:R-:W2:Y:S04]  /*bae10*/  LDL.LU R74, [R1+0x425c] ;  /* 0x00425c00014a7983 */ /* 0x000ea80000300800 */
[----:B------:R1:W-:Y:S04]  /*bae20*/  STL [R1+0x118], R83 ;  /* 0x0001185301007387 */ /* 0x0003e80000100800 */
[----:B-1----:R-:W3:Y:S04]  /*bae30*/  LDL.LU R83, [R1+0x4258] ;  /* 0x0042580001537983 */ /* 0x002ee80000300800 */
[----:B------:R-:W4:Y:S04]  /*bae40*/  LDL.LU R72, [R1+0x4254] ;  /* 0x0042540001487983 */ /* 0x000f280000300800 */
[----:B------:R1:W-:Y:S04]  /*bae50*/  STL [R1+0x108], R84 ;  /* 0x0001085401007387 */ /* 0x0003e80000100800 */
[----:B-1----:R-:W2:Y:S04]  /*bae60*/  LDL.LU R84, [R1+0x4250] ;  /* 0x0042500001547983 */ /* 0x002ea80000300800 */
[----:B------:R-:W3:Y:S04]  /*bae70*/  LDL.LU R3, [R1+0x424c] ;  /* 0x00424c0001037983 */ /* 0x000ee80000300800 */
[----:B------:R1:W-:Y:S04]  /*bae80*/  STL [R1+0x11c], R82 ;  /* 0x00011c5201007387 */ /* 0x0003e80000100800 */
[----:B-1----:R-:W3:Y:S04]  /*bae90*/  LDL.LU R82, [R1+0x4248] ;  /* 0x0042480001527983 */ /* 0x002ee80000300800 */
        /* <DEDUP_REMOVED lines=14> */
[----:B-1----:R-:W4:Y:S04]  /*baf80*/  LDL.LU R71, [R1+0x4220] ;  /* 0x0042200001477983 */ /* 0x002f280000300800 */
[----:B------:R-:W4:Y:S04]  /*baf90*/  LDL.LU R0, [R1+0x421c] ;  /* 0x00421c0001007983 */ /* 0x000f280000300800 */
[----:B------:R1:W-:Y:S04]  /*bafa0*/  STL [R1+0xb8], R93 ;  /* 0x0000b85d01007387 */ /* 0x0003e80000100800 */
[----:B-1----:R-:W4:Y:S01]  /*bafb0*/  LDL.LU R93, [R1+0x4218] ;  /* 0x00421800015d7983 */ /* 0x002f220000300800 */
[----:B------:R-:W-:-:S02]  /*bafc0*/  F2FP.F16.F32.PACK_AB R86, R87, R86 ;  /* 0x000000565756723e */ /* 0x000fc400000000ff */
[----:B------:R-:W-:Y:S02]  /*bafd0*/  F2FP.F16.F32.PACK_AB R69, R69, R68 ;  /* 0x000000444545723e */ /* 0x000fe400000000ff */
[----:B0-----:R-:W-:Y:S01]  /*bafe0*/  F2FP.F16.F32.PACK_AB R68, R7, R5 ;  /* 0x000000050744723e */ /* 0x001fe200000000ff */
[----:B------:R-:W-:Y:S01]  /*baff0*/  STL [R1+0xa8], R86 ;  /* 0x0000a85601007387 */ /* 0x000fe20000100800 */
[----:B------:R-:W-:Y:S02]  /*bb000*/  F2FP.F16.F32.PACK_AB R4, R6, R4 ;  /* 0x000000040604723e */ /* 0x000fe400000000ff */
[----:B------:R-:W0:Y:S01]  /*bb010*/  LDC R6, c[0x0][0x3b4] ;  /* 0x0000ed00ff067b82 */ /* 0x000e220000000800 */
[----:B------:R-:W-:Y:S04]  /*bb020*/  STL [R1+0xbc], R70 ;  /* 0x0000bc4601007387 */ /* 0x000fe80000100800 */
[----:B------:R1:W-:Y:S04]  /*bb030*/  STL [R1+0xac], R69 ;  /* 0x0000ac4501007387 */ /* 0x0003e80000100800 */
[----:B------:R-:W-:Y:S04]  /*bb040*/  STL [R1+0x41f0], R68 ;  /* 0x0041f04401007387 */ /* 0x000fe80000100800 */
[----:B------:R1:W-:Y:S02]  /*bb050*/  STL [R1+0x90], R4 ;  /* 0x0000900401007387 */ /* 0x0003e40000100800 */
[----:B-1----:R-:W-:-:S02]  /*bb060*/  F2FP.F16.F32.PACK_AB R69, R11, R9 ;  /* 0x000000090b45723e */ /* 0x002fc400000000ff */
[----:B------:R-:W-:Y:S02]  /*bb070*/  F2FP.F16.F32.PACK_AB R70, R15, R13 ;  /* 0x0000000d0f46723e */ /* 0x000fe400000000ff */
[----:B------:R-:W-:Y:S01]  /*bb080*/  F2FP.F16.F32.PACK_AB R4, R10, R8 ;  /* 0x000000080a04723e */ /* 0x000fe200000000ff */
[----:B------:R-:W-:Y:S01]  /*bb090*/  STL [R1+0x41f4], R69 ;  /* 0x0041f44501007387 */ /* 0x000fe20000100800 */
[----:B--2---:R-:W-:-:S03]  /*bb0a0*/  IMAD.MOV.U32 R68, RZ, RZ, R84 ;  /* 0x000000ffff447224 */ /* 0x004fc600078e0054 */
[----:B------:R1:W-:Y:S01]  /*bb0b0*/  STL [R1+0x94], R4 ;  /* 0x0000940401007387 */ /* 0x0003e20000100800 */
[----:B---3--:R-:W-:Y:S01]  /*bb0c0*/  IMAD.MOV.U32 R11, RZ, RZ, R79 ;  /* 0x000000ffff0b7224 */ /* 0x008fe200078e004f */
[----:B-1----:R-:W-:Y:S02]  /*bb0d0*/  F2FP.F16.F32.PACK_AB R4, R14, R12 ;  /* 0x0000000c0e04723e */ /* 0x002fe400000000ff */
[----:B------:R4:W-:Y:S01]  /*bb0e0*/  STL [R1+0x41f8], R70 ;  /* 0x0041f84601007387 */ /* 0x0009e20000100800 */
[----:B------:R-:W-:Y:S01]  /*bb0f0*/  IMAD.MOV.U32 R13, RZ, RZ, R78 ;  /* 0x000000ffff0d7224 */ /* 0x000fe200078e004e */
[----:B------:R-:W-:Y:S01]  /*bb100*/  F2FP.F16.F32.PACK_AB R87, R50, R48 ;  /* 0x000000303257723e */ /* 0x000fe200000000ff */
[----:B------:R-:W-:Y:S01]  /*bb110*/  IMAD.MOV.U32 R15, RZ, RZ, R2 ;  /* 0x000000ffff0f7224 */ /* 0x000fe200078e0002 */
[----:B------:R1:W-:Y:S01]  /*bb120*/  STL [R1+0x98], R4 ;  /* 0x0000980401007387 */ /* 0x0003e20000100800 */
[----:B------:R-:W2:Y:S01]  /*bb130*/  LDC R8, c[0x0][0x39c] ;  /* 0x0000e700ff087b82 */ /* 0x000ea20000000800 */
[----:B----4-:R-:W-:Y:S01]  /*bb140*/  IMAD.MOV.U32 R70, RZ, RZ, R71 ;  /* 0x000000ffff467224 */ /* 0x010fe200078e0047 */
[----:B------:R-:W-:Y:S01]  /*bb150*/  F2FP.F16.F32.PACK_AB R71, R19, R17 ;  /* 0x000000111347723e */ /* 0x000fe200000000ff */
[----:B------:R-:W-:Y:S01]  /*bb160*/  IMAD.MOV.U32 R14, RZ, RZ, R80 ;  /* 0x000000ffff0e7224 */ /* 0x000fe200078e0050 */
[----:B-1----:R-:W-:Y:S01]  /*bb170*/  F2FP.F16.F32.PACK_AB R4, R18, R16 ;  /* 0x000000101204723e */ /* 0x002fe200000000ff */
[----:B------:R-:W-:Y:S01]  /*bb180*/  IMAD.MOV.U32 R18, RZ, RZ, R76 ;  /* 0x000000ffff127224 */ /* 0x000fe200078e004c */
[----:B------:R-:W-:Y:S01]  /*bb190*/  F2FP.F16.F32.PACK_AB R76, R22, R20 ;  /* 0x00000014164c723e */ /* 0x000fe200000000ff */
[----:B------:R-:W-:Y:S01]  /*bb1a0*/  IMAD.MOV.U32 R17, RZ, RZ, R73 ;  /* 0x000000ffff117224 */ /* 0x000fe200078e0049 */
[----:B------:R-:W-:Y:S01]  /*bb1b0*/  F2FP.F16.F32.PACK_AB R20, R55, R53 ;  /* 0x000000353714723e */ /* 0x000fe200000000ff */
[----:B------:R1:W-:Y:S01]  /*bb1c0*/  STL [R1+0x9c], R4 ;  /* 0x00009c0401007387 */ /* 0x0003e20000100800 */
[----:B------:R-:W-:Y:S01]  /*bb1d0*/  F2FP.F16.F32.PACK_AB R73, R27, R25 ;  /* 0x000000191b49723e */ /* 0x000fe200000000ff */
[----:B------:R-:W3:Y:S02]  /*bb1e0*/  LDC R48, c[0x0][0x3b8] ;  /* 0x0000ee00ff307b82 */ /* 0x000ee40000000800 */
[----:B------:R4:W-:Y:S01]  /*bb1f0*/  STL [R1+0x41fc], R71 ;  /* 0x0041fc4701007387 */ /* 0x0009e20000100800 */
[----:B------:R-:W-:-:S03]  /*bb200*/  F2FP.F16.F32.PACK_AB R84, R38, R36 ;  /* 0x000000242654723e */ /* 0x000fc600000000ff */
[----:B------:R-:W-:Y:S01]  /*bb210*/  STL [R1+0x41ec], R76 ;  /* 0x0041ec4c01007387 */ /* 0x000fe20000100800 */
[----:B------:R-:W-:Y:S01]  /*bb220*/  F2FP.F16.F32.PACK_AB R80, R39, R37 ;  /* 0x000000252750723e */ /* 0x000fe200000000ff */
[----:B------:R-:W-:Y:S01]  /*bb230*/  IMAD.MOV.U32 R19, RZ, RZ, R75 ;  /* 0x000000ffff137224 */ /* 0x000fe200078e004b */
[----:B------:R-:W-:Y:S01]  /*bb240*/  F2FP.F16.F32.PACK_AB R79, R34, R32 ;  /* 0x00000020224f723e */ /* 0x000fe200000000ff */
[----:B------:R-:W0:Y:S01]  /*bb250*/  LDL.LU R27, [R1+0x4120] ;  /* 0x00412000011b7983 */ /* 0x000e220000300800 */
[----:B------:R-:W-:Y:S01]  /*bb260*/  F2FP.F16.F32.PACK_AB R78, R30, R28 ;  /* 0x0000001c1e4e723e */ /* 0x000fe200000000ff */
[----:B------:R-:W-:Y:S01]  /*bb270*/  IMAD.MOV.U32 R34, RZ, RZ, R93 ;  /* 0x000000ffff227224 */ /* 0x000fe200078e005d */
[----:B------:R-:W-:Y:S01]  /*bb280*/  F2FP.F16.F32.PACK_AB R75, R35, R33 ;  /* 0x00000021234b723e */ /* 0x000fe200000000ff */
[----:B------:R-:W2:Y:S01]  /*bb290*/  LDL.LU R36, [R1+0x240] ;  /* 0x0002400001247983 */ /* 0x000ea20000300800 */
[----:B------:R-:W-:Y:S01]  /*bb2a0*/  IMAD.MOV.U32 R22, RZ, RZ, R3 ;  /* 0x000000ffff167224 */ /* 0x000fe200078e0003 */
[----:B-1----:R-:W1:Y:S02]  /*bb2b0*/  LDC.64 R4, c[0x0][0x398] ;  /* 0x0000e600ff047b82 */ /* 0x002e640000000a00 */
[----:B------:R3:W-:Y:S04]  /*bb2c0*/  STL [R1+0x70], R20 ;  /* 0x0000701401007387 */ /* 0x0007e80000100800 */
[----:B------:R-:W2:Y:S01]  /*bb2d0*/  LDL.LU R37, [R1+0x244] ;  /* 0x0002440001257983 */ /* 0x000ea20000300800 */
[----:B------:R-:W-:Y:S01]  /*bb2e0*/  IMAD.MOV.U32 R35, RZ, RZ, R0 ;  /* 0x000000ffff237224 */ /* 0x000fe200078e0000 */
[----:B------:R-:W0:Y:S02]  /*bb2f0*/  LDC.64 R2, c[0x0][0x390] ;  /* 0x0000e400ff027b82 */ /* 0x000e240000000a00 */
[----:B------:R-:W2:Y:S04]  /*bb300*/  LDL.LU R38, [R1+0x248] ;  /* 0x0002480001267983 */ /* 0x000ea80000300800 */
[----:B------:R-:W2:Y:S01]  /*bb310*/  LDL.LU R39, [R1+0x24c] ;  /* 0x00024c0001277983 */ /* 0x000ea20000300800 */
[----:B----4-:R-:W-:-:S02]  /*bb320*/  IMAD.MOV.U32 R71, RZ, RZ, R72 ;  /* 0x000000ffff477224 */ /* 0x010fc400078e0048 */
[----:B------:R-:W-:Y:S01]  /*bb330*/  IMAD.MOV.U32 R7, RZ, RZ, R83 ;  /* 0x000000ffff077224 */ /* 0x000fe200078e0053 */
[----:B------:R-:W4:Y:S01]  /*bb340*/  LDL.LU R32, [R1+0x230] ;  /* 0x0002300001207983 */ /* 0x000f220000300800 */
[----:B------:R-:W-:Y:S01]  /*bb350*/  IMAD.MOV.U32 R16, RZ, RZ, R77 ;  /* 0x000000ffff107224 */ /* 0x000fe200078e004d */
[----:B------:R-:W-:Y:S01]  /*bb360*/  F2FP.F16.F32.PACK_AB R86, R46, R44 ;  /* 0x0000002c2e56723e */ /* 0x000fe200000000ff */
[----:B------:R-:W-:Y:S01]  /*bb370*/  IMAD.MOV.U32 R12, RZ, RZ, R81 ;  /* 0x000000ffff0c7224 */ /* 0x000fe200078e0051 */
[----:B------:R-:W4:Y:S01]  /*bb380*/  LDL.LU R33, [R1+0x234] ;  /* 0x0002340001217983 */ /* 0x000f220000300800 */
[----:B------:R-:W-:Y:S01]  /*bb390*/  IMAD.MOV.U32 R10, RZ, RZ, R82 ;  /* 0x000000ffff0a7224 */ /* 0x000fe200078e0052 */
[----:B------:R-:W-:Y:S01]  /*bb3a0*/  F2FP.F16.F32.PACK_AB R85, R42, R40 ;  /* 0x000000282a55723e */ /* 0x000fe200000000ff */
[----:B------:R-:W-:Y:S01]  /*bb3b0*/  IMAD.MOV.U32 R9, RZ, RZ, R74 ;  /* 0x000000ffff097224 */ /* 0x000fe200078e004a */
[----:B------:R-:W2:Y:S01]  /*bb3c0*/  LDL.LU R93, [R1+0x4214] ;  /* 0x00421400015d7983 */ /* 0x000ea20000300800 */
[----:B------:R-:W-:Y:S01]  /*bb3d0*/  F2FP.F16.F32.PACK_AB R69, R54, R52 ;  /* 0x000000343645723e */ /* 0x000fe200000000ff */
[----:B------:R-:W0:Y:S02]  /*bb3e0*/  LDC R28, c[0x0][0x39c] ;  /* 0x0000e700ff1c7b82 */ /* 0x000e240000000800 */
[----:B------:R-:W4:Y:S01]  /*bb3f0*/  LDL.LU R0, [R1+0x4210] ;  /* 0x0042100001007983 */ /* 0x000f220000300800 */
[----:B------:R-:W1:Y:S01]  /*bb400*/  S2R R30, SR_TID.X ;  /* 0x00000000001e7919 */ /* 0x000e620000002100 */
[----:B------:R-:W-:Y:S01]  /*bb410*/  F2FP.F16.F32.PACK_AB R72, R23, R21 ;  /* 0x000000151748723e */ /* 0x000fe200000000ff */
[----:B------:R-:W-:-:S02]  /*bb420*/  IMAD.MOV.U32 R23, RZ, RZ, R19 ;  /* 0x000000ffff177224 */ /* 0x000fc400078e0013 */
[----:B------:R-:W-:Y:S01]  /*bb430*/  IMAD.MOV.U32 R19, RZ, RZ, R13 ;  /* 0x000000ffff137224 */ /* 0x000fe200078e000d */
[----:B------:R-:W-:Y:S01]  /*bb440*/  F2FP.F16.F32.PACK_AB R77, R26, R24 ;  /* 0x000000181a4d723e */ /* 0x000fe200000000ff */
[----:B------:R-:W-:Y:S02]  /*bb450*/  IMAD.MOV.U32 R13, RZ, RZ, R11 ;  /* 0x000000ffff0d7224 */ /* 0x000fe400078e000b */
[----:B---3--:R-:W-:Y:S02]  /*bb460*/  IMAD.MOV.U32 R20, RZ, RZ, R16 ;  /* 0x000000ffff147224 */ /* 0x008fe400078e0010 */
[----:B------:R-:W-:Y:S02]  /*bb470*/  IMAD.MOV.U32 R11, RZ, RZ, R7 ;  /* 0x000000ffff0b7224 */ /* 0x000fe400078e0007 */
[----:B------:R-:W-:Y:S02]  /*bb480*/  IMAD.MOV.U32 R24, RZ, RZ, R22 ;  /* 0x000000ffff187224 */ /* 0x000fe400078e0016 */
[----:B------:R-:W-:-:S02]  /*bb490*/  IMAD.MOV.U32 R21, RZ, RZ, R17 ;  /* 0x000000ffff157224 */ /* 0x000fc400078e0011 */
[----:B------:R-:W-:Y:S02]  /*bb4a0*/  IMAD.MOV.U32 R16, RZ, RZ, R12 ;  /* 0x000000ffff107224 */ /* 0x000fe400078e000c */
[----:B------:R-:W-:Y:S02]  /*bb4b0*/  IMAD.MOV.U32 R22, RZ, RZ, R18 ;  /* 0x000000ffff167224 */ /* 0x000fe400078e0012 */
[----:B------:R-:W-:Y:S01]  /*bb4c0*/  IMAD.MOV.U32 R17, RZ, RZ, R70 ;  /* 0x000000ffff117224 */ /* 0x000fe200078e0046 */
[----:B------:R-:W-:Y:S01]  /*bb4d0*/  F2FP.F16.F32.PACK_AB R81, R43, R41 ;  /* 0x000000292b51723e */ /* 0x000fe200000000ff */
[----:B------:R-:W-:Y:S02]  /*bb4e0*/  IMAD.MOV.U32 R18, RZ, RZ, R14 ;  /* 0x000000ffff127224 */ /* 0x000fe400078e000e */
[----:B------:R-:W-:Y:S02]  /*bb4f0*/  IMAD.MOV.U32 R44, RZ, RZ, R13 ;  /* 0x000000ffff2c7224 */ /* 0x000fe400078e000d */
[----:B------:R-:W-:Y:S01]  /*bb500*/  IMAD.MOV.U32 R41, RZ, RZ, R16 ;  /* 0x000000ffff297224 */ /* 0x000fe200078e0010 */
[----:B-1----:R-:W-:Y:S01]  /*bb510*/  SHF.R.U32.HI R7, RZ, 0x6, R30 ;  /* 0x00000006ff077819 */ /* 0x002fe2000001161e */
[----:B------:R-:W-:Y:S01]  /*bb520*/  IMAD.MOV.U32 R12, RZ, RZ, R10 ;  /* 0x000000ffff0c7224 */ /* 0x000fe200078e000a */
[----:B------:R-:W-:Y:S01]  /*bb530*/  F2FP.F16.F32.PACK_AB R82, R47, R45 ;  /* 0x0000002d2f52723e */ /* 0x000fe200000000ff */
[----:B------:R-:W-:Y:S01]  /*bb540*/  IMAD.MOV.U32 R40, RZ, RZ, R17 ;  /* 0x000000ffff287224 */ /* 0x000fe200078e0011 */
[----:B------:R-:W-:Y:S01]  /*bb550*/  SGXT.U32 R7, R7, 0x1 ;  /* 0x000000010707781a */ /* 0x000fe20000000000 */
[----:B------:R-:W-:-:S02]  /*bb560*/  IMAD.MOV.U32 R46, RZ, RZ, R19 ;  /* 0x000000ffff2e7224 */ /* 0x000fc400078e0013 */
[----:B------:R-:W-:Y:S02]  /*bb570*/  IMAD.MOV.U32 R10, RZ, RZ, R92 ;  /* 0x000000ffff0a7224 */ /* 0x000fe400078e005c */
[----:B------:R-:W-:Y:S02]  /*bb580*/  IMAD.MOV.U32 R43, RZ, RZ, R18 ;  /* 0x000000ffff2b7224 */ /* 0x000fe400078e0012 */
[----:B------:R-:W-:Y:S02]  /*bb590*/  IMAD.MOV.U32 R42, RZ, RZ, R23 ;  /* 0x000000ffff2a7224 */ /* 0x000fe400078e0017 */
[----:B------:R-:W-:Y:S02]  /*bb5a0*/  IMAD.MOV.U32 R45, RZ, RZ, R44 ;  /* 0x000000ffff2d7224 */ /* 0x000fe400078e002c */
[----:B------:R-:W-:Y:S02]  /*bb5b0*/  IMAD.MOV.U32 R26, RZ, RZ, R71 ;  /* 0x000000ffff1a7224 */ /* 0x000fe400078e0047 */
[----:B------:R-:W-:-:S02]  /*bb5c0*/  IMAD.MOV.U32 R44, RZ, RZ, R41 ;  /* 0x000000ffff2c7224 */ /* 0x000fc400078e0029 */
[----:B------:R-:W-:Y:S02]  /*bb5d0*/  IMAD.MOV.U32 R47, RZ, RZ, R46 ;  /* 0x000000ffff2f7224 */ /* 0x000fe400078e002e */
[----:B------:R-:W-:Y:S02]  /*bb5e0*/  IMAD.MOV.U32 R41, RZ, RZ, R40 ;  /* 0x000000ffff297224 */ /* 0x000fe400078e0028 */
[----:B------:R-:W-:Y:S02]  /*bb5f0*/  IMAD.MOV.U32 R46, RZ, RZ, R43 ;  /* 0x000000ffff2e7224 */ /* 0x000fe400078e002b */
[----:B------:R-:W-:Y:S02]  /*bb600*/  IMAD.MOV.U32 R14, RZ, RZ, R68 ;  /* 0x000000ffff0e7224 */ /* 0x000fe400078e0044 */
[----:B------:R-:W-:Y:S01]  /*bb610*/  IMAD.MOV.U32 R43, RZ, RZ, R42 ;  /* 0x000000ffff2b7224 */ /* 0x000fe200078e002a */
[----:B------:R-:W-:Y:S01]  /*bb620*/  F2FP.F16.F32.PACK_AB R74, R31, R29 ;  /* 0x0000001d1f4a723e */ /* 0x000fe200000000ff */
[----:B------:R-:W-:Y:S01]  /*bb630*/  IMAD.MOV.U32 R31, RZ, RZ, R15 ;  /* 0x000000ffff1f7224 */ /* 0x000fe200078e000f */
[----:B------:R-:W-:Y:S01]  /*bb640*/  F2FP.F16.F32.PACK_AB R83, R51, R49 ;  /* 0x000000313353723e */ /* 0x000fe200000000ff */
[----:B------:R-:W-:Y:S01]  /*bb650*/  IMAD.MOV.U32 R54, RZ, RZ, R44 ;  /* 0x000000ffff367224 */ /* 0x000fe200078e002c */
[----:B------:R-:W-:Y:S01]  /*bb660*/  F2FP.F16.F32.PACK_AB R68, R58, R56 ;  /* 0x000000383a44723e */ /* 0x000fe200000000ff */
[----:B------:R-:W-:Y:S01]  /*bb670*/  IMAD.MOV.U32 R56, RZ, RZ, R41 ;  /* 0x000000ffff387224 */ /* 0x000fe200078e0029 */
[----:B------:R-:W-:Y:S01]  /*bb680*/  F2FP.F16.F32.PACK_AB R71, R59, R57 ;  /* 0x000000393b47723e */ /* 0x000fe200000000ff */
[----:B------:R-:W-:Y:S01]  /*bb690*/  IMAD.MOV.U32 R57, RZ, RZ, R43 ;  /* 0x000000ffff397224 */ /* 0x000fe200078e002b */
[----:B------:R-:W1:Y:S01]  /*bb6a0*/  LDC R29, c[0x0][0x39c] ;  /* 0x0000e700ff1d7b82 */ /* 0x000e620000000800 */
[C---:B0-----:R-:W-:Y:S01]  /*bb6b0*/  IMAD R6, R27.reuse, R6, RZ ;  /* 0x000000061b067224 */ /* 0x041fe200078e02ff */
[----:B------:R-:W-:Y:S01]  /*bb6c0*/  ISETP.GE.AND P0, PT, R27, R4, PT ;  /* 0x000000041b00720c */ /* 0x000fe20003f06270 */
[----:B--2---:R0:W-:Y:S03]  /*bb6d0*/  STS.128 [R93], R36 ;  /* 0x000000245d007388 */ /* 0x0041e60000000c00 */
[----:B------:R-:W-:Y:S01]  /*bb6e0*/  LEA R92, P2, R6, R2, 0x1 ;  /* 0x00000002065c7211 */ /* 0x000fe200078408ff */
[----:B----4-:R2:W-:Y:S01]  /*bb6f0*/  STS.128 [R93+0x400], R32 ;  /* 0x000400205d007388 */ /* 0x0105e20000000c00 */
[----:B------:R-:W-:-:S02]  /*bb700*/  LOP3.LUT R2, R0, R7, RZ, 0xfc, !PT ;  /* 0x0000000700027212 */ /* 0x000fc400078efcff */
[C-C-:B------:R-:W-:Y:S02]  /*bb710*/  LOP3.LUT R50, R0.reuse, 0xa, R7.reuse, 0xfe, !PT ;  /* 0x0000000a00327812 */ /* 0x140fe400078efe07 */
[C-C-:B------:R-:W-:Y:S02]  /*bb720*/  LOP3.LUT R25, R0.reuse, 0x8, R7.reuse, 0xfe, !PT ;  /* 0x0000000800197812 */ /* 0x140fe400078efe07 */
[C-C-:B------:R-:W-:Y:S02]  /*bb730*/  LOP3.LUT R13, R0.reuse, 0x14, R7.reuse, 0xfe, !PT ;  /* 0x00000014000d7812 */ /* 0x140fe400078efe07 */
[C-C-:B------:R-:W-:Y:S02]  /*bb740*/  LOP3.LUT R16, R0.reuse, 0x1a, R7.reuse, 0xfe, !PT ;  /* 0x0000001a00107812 */ /* 0x140fe400078efe07 */
[C-C-:B------:R-:W-:Y:S01]  /*bb750*/  LOP3.LUT R17, R0.reuse, 0x1c, R7.reuse, 0xfe, !PT ;  /* 0x0000001c00117812 */ /* 0x140fe200078efe07 */
[----:B0-----:R-:W-:Y:S01]  /*bb760*/  IMAD.MOV.U32 R37, RZ, RZ, R20 ;  /* 0x000000ffff257224 */ /* 0x001fe200078e0014 */
[C---:B------:R-:W-:Y:S01]  /*bb770*/  LOP3.LUT R49, R0.reuse, 0xc, R7, 0xfe, !PT ;  /* 0x0000000c00317812 */ /* 0x040fe200078efe07 */
[----:B------:R-:W-:Y:S01]  /*bb780*/  IMAD.MOV.U32 R36, RZ, RZ, R21 ;  /* 0x000000ffff247224 */ /* 0x000fe200078e0015 */
[C-C-:B------:R-:W-:Y:S01]  /*bb790*/  LOP3.LUT R15, R0.reuse, 0x18, R7.reuse, 0xfe, !PT ;  /* 0x00000018000f7812 */ /* 0x140fe200078efe07 */
[----:B------:R-:W-:Y:S01]  /*bb7a0*/  IMAD.MOV.U32 R39, RZ, RZ, R22 ;  /* 0x000000ffff277224 */ /* 0x000fe200078e0016 */
[C-C-:B------:R-:W-:Y:S01]  /*bb7b0*/  LOP3.LUT R4, R0.reuse, 0x2, R7.reuse, 0xfe, !PT ;  /* 0x0000000200047812 */ /* 0x140fe200078efe07 */
[----:B------:R-:W-:Y:S01]  /*bb7c0*/  IMAD.MOV.U32 R38, RZ, RZ, R24 ;  /* 0x000000ffff267224 */ /* 0x000fe200078e0018 */
[C---:B------:R-:W-:Y:S01]  /*bb7d0*/  LOP3.LUT R19, R0.reuse, 0x1e, R7, 0xfe, !PT ;  /* 0x0000001e00137812 */ /* 0x040fe200078efe07 */
[----:B------:R-:W-:Y:S01]  /*bb7e0*/  IMAD.MOV.U32 R40, RZ, RZ, R37 ;  /* 0x000000ffff287224 */ /* 0x000fe200078e0025 */
[C-C-:B------:R-:W-:Y:S01]  /*bb7f0*/  LOP3.LUT R20, R0.reuse, 0x4, R7.reuse, 0xfe, !PT ;  /* 0x0000000400147812 */ /* 0x140fe200078efe07 */
[----:B------:R-:W-:Y:S01]  /*bb800*/  IMAD.MOV.U32 R37, RZ, RZ, R36 ;  /* 0x000000ffff257224 */ /* 0x000fe200078e0024 */
[C---:B------:R-:W-:Y:S01]  /*bb810*/  LOP3.LUT R18, R0.reuse, 0x20, R7, 0xfe, !PT ;  /* 0x0000002000127812 */ /* 0x040fe200078efe07 */
[----:B------:R-:W-:Y:S01]  /*bb820*/  IMAD.MOV.U32 R42, RZ, RZ, R39 ;  /* 0x000000ffff2a7224 */ /* 0x000fe200078e0027 */
[----:B------:R-:W-:Y:S01]  /*bb830*/  LOP3.LUT R23, R0, 0x24, R7, 0xfe, !PT ;  /* 0x0000002400177812 */ /* 0x000fe200078efe07 */
[----:B------:R-:W-:Y:S01]  /*bb840*/  IMAD.MOV.U32 R36, RZ, RZ, R26 ;  /* 0x000000ffff247224 */ /* 0x000fe200078e001a */
[----:B------:R-:W-:Y:S01]  /*bb850*/  STL [R1+0x41e8], R0 ;  /* 0x0041e80001007387 */ /* 0x000fe20000100800 */
[----:B------:R-:W-:Y:S01]  /*bb860*/  IMAD.MOV.U32 R39, RZ, RZ, R38 ;  /* 0x000000ffff277224 */ /* 0x000fe200078e0026 */
[----:B------:R-:W0:Y:S01]  /*bb870*/  LDC R27, c[0x0][0x39c] ;  /* 0x0000e700ff1b7b82 */ /* 0x000e220000000800 */
[----:B------:R-:W-:-:S02]  /*bb880*/  IMAD R26, R2, R48, RZ ;  /* 0x00000030021a7224 */ /* 0x000fc400078e02ff */
[----:B------:R-:W-:Y:S01]  /*bb890*/  IMAD.MOV.U32 R38, RZ, RZ, R9 ;  /* 0x000000ffff267224 */ /* 0x000fe200078e0009 */
[----:B------:R-:W-:Y:S01]  /*bb8a0*/  ISETP.LT.AND P4, PT, R4, R8, !P0 ;  /* 0x000000080400720c */ /* 0x000fe20004781270 */
[----:B--2---:R-:W-:Y:S01]  /*bb8b0*/  IMAD.MOV.U32 R35, RZ, RZ, R12 ;  /* 0x000000ffff237224 */ /* 0x004fe200078e000c */
[C-C-:B------:R-:W-:Y:S01]  /*bb8c0*/  LOP3.LUT R24, R0.reuse, 0x6, R7.reuse, 0xfe, !PT ;  /* 0x0000000600187812 */ /* 0x140fe200078efe07 */
[----:B------:R-:W-:Y:S01]  /*bb8d0*/  IMAD.MOV.U32 R32, RZ, RZ, R14 ;  /* 0x000000ffff207224 */ /* 0x000fe200078e000e */
[C---:B------:R-:W-:Y:S01]  /*bb8e0*/  LOP3.LUT R12, R0.reuse, 0x12, R7, 0xfe, !PT ;  /* 0x00000012000c7812 */ /* 0x040fe200078efe07 */
[----:B------:R-:W-:Y:S01]  /*bb8f0*/  IMAD.MOV.U32 R34, RZ, RZ, R11 ;  /* 0x000000ffff227224 */ /* 0x000fe200078e000b */
[C-C-:B------:R-:W-:Y:S01]  /*bb900*/  LOP3.LUT R11, R0.reuse, 0x10, R7.reuse, 0xfe, !PT ;  /* 0x00000010000b7812 */ /* 0x140fe200078efe07 */
[----:B------:R-:W-:Y:S01]  /*bb910*/  IMAD.MOV.U32 R33, RZ, RZ, R10 ;  /* 0x000000ffff217224 */ /* 0x000fe200078e000a */
[--C-:B------:R-:W-:Y:S01]  /*bb920*/  LOP3.LUT R10, R0, 0xe, R7.reuse, 0xfe, !PT ;  /* 0x0000000e000a7812 */ /* 0x100fe200078efe07 */
[-C--:B------:R-:W-:Y:S01]  /*bb930*/  IMAD R9, R4, R48.reuse, RZ ;  /* 0x0000003004097224 */ /* 0x080fe200078e02ff */
[--C-:B------:R-:W-:Y:S01]  /*bb940*/  LOP3.LUT R14, R0, 0x16, R7.reuse, 0xfe, !PT ;  /* 0x00000016000e7812 */ /* 0x100fe200078efe07 */
[----:B------:R-:W-:Y:S01]  /*bb950*/  IMAD R8, R20, R48, RZ ;  /* 0x0000003014087224 */ /* 0x000fe200078e02ff */
[----:B------:R-:W-:-:S02]  /*bb960*/  LOP3.LUT R21, R0, 0x22, R7, 0xfe, !PT ;  /* 0x0000002200157812 */ /* 0x000fc400078efe07 */
[----:B------:R-:W-:Y:S02]  /*bb970*/  LOP3.LUT R22, R0, 0x26, R7, 0xfe, !PT ;  /* 0x0000002600167812 */ /* 0x000fe400078efe07 */
[----:B------:R-:W-:Y:S02]  /*bb980*/  LEA.HI.X.SX32 R3, R6, R3, 0x1, P2 ;  /* 0x0000000306037211 */ /* 0x000fe400010f0eff */
[----:B------:R-:W-:Y:S01]  /*bb990*/  ISETP.LT.AND P2, PT, R2, R5, !P0 ;  /* 0x000000050200720c */ /* 0x000fe20004741270 */
[----:B------:R-:W-:Y:S01]  /*bb9a0*/  IMAD R5, R50, R48, RZ ;  /* 0x0000003032057224 */ /* 0x000fe200078e02ff */
[----:B------:R-:W-:Y:S01]  /*bb9b0*/  LEA R52, P3, R26, R92, 0x1 ;  /* 0x0000005c1a347211 */ /* 0x000fe200078608ff */
[----:B------:R-:W-:Y:S01]  /*bb9c0*/  IMAD R7, R24, R48, RZ ;  /* 0x0000003018077224 */ /* 0x000fe200078e02ff */
[----:B------:R-:W-:Y:S01]  /*bb9d0*/  LEA R50, P6, R9, R92, 0x1 ;  /* 0x0000005c09327211 */ /* 0x000fe200078c08ff */
[-C--:B------:R-:W-:Y:S01]  /*bb9e0*/  IMAD R6, R25, R48.reuse, RZ ;  /* 0x0000003019067224 */ /* 0x080fe200078e02ff */
[----:B------:R-:W-:Y:S01]  /*bb9f0*/  LEA.HI.X.SX32 R53, R26, R3, 0x1, P3 ;  /* 0x000000031a357211 */ /* 0x000fe200018f0eff */
[----:B------:R-:W-:-:S02]  /*bba00*/  IMAD R4, R49, R48, RZ ;  /* 0x0000003031047224 */ /* 0x000fc400078e02ff */
[-C--:B------:R-:W-:Y:S02]  /*bba10*/  IMAD R10, R10, R48.reuse, RZ ;  /* 0x000000300a0a7224 */ /* 0x080fe400078e02ff */
[-C--:B------:R-:W-:Y:S02]  /*bba20*/  IMAD R11, R11, R48.reuse, RZ ;  /* 0x000000300b0b7224 */ /* 0x080fe400078e02ff */
[-C--:B------:R-:W-:Y:S02]  /*bba30*/  IMAD R12, R12, R48.reuse, RZ ;  /* 0x000000300c0c7224 */ /* 0x080fe400078e02ff */
[-C--:B------:R-:W-:Y:S02]  /*bba40*/  IMAD R13, R13, R48.reuse, RZ ;  /* 0x000000300d0d7224 */ /* 0x080fe400078e02ff */
[-C--:B------:R-:W-:Y:S02]  /*bba50*/  IMAD R14, R14, R48.reuse, RZ ;  /* 0x000000300e0e7224 */ /* 0x080fe400078e02ff */
[----:B------:R-:W-:-:S02]  /*bba60*/  IMAD R15, R15, R48, RZ ;  /* 0x000000300f0f7224 */ /* 0x000fc400078e02ff */
[-C--:B------:R-:W-:Y:S02]  /*bba70*/  IMAD R16, R16, R48.reuse, RZ ;  /* 0x0000003010107224 */ /* 0x080fe400078e02ff */
[-C--:B------:R-:W-:Y:S02]  /*bba80*/  IMAD R17, R17, R48.reuse, RZ ;  /* 0x0000003011117224 */ /* 0x080fe400078e02ff */
[-C--:B------:R-:W-:Y:S02]  /*bba90*/  IMAD R19, R19, R48.reuse, RZ ;  /* 0x0000003013137224 */ /* 0x080fe400078e02ff */
[-C--:B------:R-:W-:Y:S02]  /*bbaa0*/  IMAD R18, R18, R48.reuse, RZ ;  /* 0x0000003012127224 */ /* 0x080fe400078e02ff */
[-C--:B------:R-:W-:Y:S02]  /*bbab0*/  IMAD R21, R21, R48.reuse, RZ ;  /* 0x0000003015157224 */ /* 0x080fe400078e02ff */
[----:B------:R-:W-:-:S02]  /*bbac0*/  IMAD R23, R23, R48, RZ ;  /* 0x0000003017177224 */ /* 0x000fc400078e02ff */
[----:B------:R-:W-:Y:S01]  /*bbad0*/  IMAD R22, R22, R48, RZ ;  /* 0x0000003016167224 */ /* 0x000fe200078e02ff */
[CC--:B------:R-:W-:Y:S01]  /*bbae0*/  LEA R48, P5, R8.reuse, R92.reuse, 0x1 ;  /* 0x0000005c08307211 */ /* 0x0c0fe200078a08ff */
[----:B------:R-:W-:Y:S01]  /*bbaf0*/  STL [R1+0x4128], R2 ;  /* 0x0041280201007387 */ /* 0x000fe20000100800 */
[-C--:B------:R-:W-:Y:S02]  /*bbb00*/  LEA.HI.X.SX32 R51, R9, R3.reuse, 0x1, P6 ;  /* 0x0000000309337211 */ /* 0x080fe400030f0eff */
[----:B------:R-:W-:Y:S01]  /*bbb10*/  LEA.HI.X.SX32 R49, R8, R3, 0x1, P5 ;  /* 0x0000000308317211 */ /* 0x000fe200028f0eff */
[----:B------:R-:W-:Y:S04]  /*bbb20*/  STL [R1+0x4138], R2 ;  /* 0x0041380201007387 */ /* 0x000fe80000100800 */
[----:B------:R-:W-:Y:S04]  /*bbb30*/  STL [R1+0x4178], R2 ;  /* 0x0041780201007387 */ /* 0x000fe80000100800 */
[----:B------:R2:W-:Y:S04]  /*bbb40*/  STL.64 [R1+0x2a0], R52 ;  /* 0x0002a03401007387 */ /* 0x0005e80000100a00 */
[----:B------:R3:W-:Y:S04]  /*bbb50*/  STL.64 [R1+0x298], R50 ;  /* 0x0002983201007387 */ /* 0x0007e80000100a00 */
[----:B------:R4:W-:Y:S01]  /*bbb60*/  STL.64 [R1+0x290], R48 ;  /* 0x0002903001007387 */ /* 0x0009e20000100a00 */
[----:B--2---:R-:W-:-:S02]  /*bbb70*/  LEA R52, P3, R7, R92, 0x1 ;  /* 0x0000005c07347211 */ /* 0x004fc400078608ff */
[-C--:B---3--:R-:W-:Y:S02]  /*bbb80*/  LEA R50, P6, R6, R92.reuse, 0x1 ;  /* 0x0000005c06327211 */ /* 0x088fe400078c08ff */
[-C--:B------:R-:W-:Y:S02]  /*bbb90*/  LEA.HI.X.SX32 R53, R7, R3.reuse, 0x1, P3 ;  /* 0x0000000307357211 */ /* 0x080fe400018f0eff */
[CC--:B----4-:R-:W-:Y:S02]  /*bbba0*/  LEA R48, P5, R5.reuse, R92.reuse, 0x1 ;  /* 0x0000005c05307211 */ /* 0x0d0fe400078a08ff */
[----:B------:R-:W-:Y:S02]  /*bbbb0*/  LEA R8, P3, R4, R92, 0x1 ;  /* 0x0000005c04087211 */ /* 0x000fe400078608ff */
[-C--:B------:R-:W-:Y:S02]  /*bbbc0*/  LEA.HI.X.SX32 R51, R6, R3.reuse, 0x1, P6 ;  /* 0x0000000306337211 */ /* 0x080fe400030f0eff */
[-C--:B------:R-:W-:Y:S01]  /*bbbd0*/  LEA.HI.X.SX32 R49, R5, R3.reuse, 0x1, P5 ;  /* 0x0000000305317211 */ /* 0x080fe200028f0eff */
[----:B------:R-:W-:Y:S01]  /*bbbe0*/  STL.64 [R1+0x288], R52 ;  /* 0x0002883401007387 */ /* 0x000fe20000100a00 */
[----:B------:R-:W-:-:S03]  /*bbbf0*/  LEA.HI.X.SX32 R9, R4, R3, 0x1, P3 ;  /* 0x0000000304097211 */ /* 0x000fc600018f0eff */
[----:B------:R2:W-:Y:S04]  /*bbc00*/  STL.64 [R1+0x270], R50 ;  /* 0x0002703201007387 */ /* 0x0005e80000100a00 */
[----:B------:R3:W-:Y:S04]  /*bbc10*/  STL.64 [R1+0x268], R48 ;  /* 0x0002683001007387 */ /* 0x0007e80000100a00 */
[----:B------:R4:W-:Y:S01]  /*bbc20*/  STL.64 [R1+0x258], R8 ;  /* 0x0002580801007387 */ /* 0x0009e20000100a00 */
[-C--:B--2---:R-:W-:Y:S02]  /*bbc30*/  LEA R50, P6, R10, R92.reuse, 0x1 ;  /* 0x0000005c0a327211 */ /* 0x084fe400078c08ff */
[----:B---3--:R-:W-:-:S02]  /*bbc40*/  LEA R48, P5, R11, R92, 0x1 ;  /* 0x0000005c0b307211 */ /* 0x008fc400078a08ff */
[-C--:B------:R-:W-:Y:S02]  /*bbc50*/  LEA.HI.X.SX32 R51, R10, R3.reuse, 0x1, P6 ;  /* 0x000000030a337211 */ /* 0x080fe400030f0eff */
[-C--:B----4-:R-:W-:Y:S02]  /*bbc60*/  LEA R8, P3, R12, R92.reuse, 0x1 ;  /* 0x0000005c0c087211 */ /* 0x090fe400078608ff */
[-C--:B------:R-:W-:Y:S02]  /*bbc70*/  LEA R6, P6, R13, R92.reuse, 0x1 ;  /* 0x0000005c0d067211 */ /* 0x080fe400078c08ff */
[-C--:B------:R-:W-:Y:S02]  /*bbc80*/  LEA.HI.X.SX32 R49, R11, R3.reuse, 0x1, P5 ;  /* 0x000000030b317211 */ /* 0x080fe400028f0eff */
[----:B------:R-:W-:Y:S02]  /*bbc90*/  LEA R4, P5, R14, R92, 0x1 ;  /* 0x0000005c0e047211 */ /* 0x000fe400078a08ff */
[----:B------:R-:W-:-:S02]  /*bbca0*/  LEA.HI.X.SX32 R9, R12, R3, 0x1, P3 ;  /* 0x000000030c097211 */ /* 0x000fc400018f0eff */
[-C--:B------:R-:W-:Y:S01]  /*bbcb0*/  LEA.HI.X.SX32 R7, R13, R3.reuse, 0x1, P6 ;  /* 0x000000030d077211 */ /* 0x080fe200030f0eff */
[----:B------:R-:W-:Y:S01]  /*bbcc0*/  STL.64 [R1+0x250], R50 ;  /* 0x0002503201007387 */ /* 0x000fe20000100a00 */
[----:B------:R-:W-:-:S03]  /*bbcd0*/  LEA.HI.X.SX32 R5, R14, R3, 0x1, P5 ;  /* 0x000000030e057211 */ /* 0x000fc600028f0eff */
[----:B------:R2:W-:Y:S04]  /*bbce0*/  STL.64 [R1+0x230], R8 ;  /* 0x0002300801007387 */ /* 0x0005e80000100a00 */
[----:B------:R-:W-:Y:S04]  /*bbcf0*/  STL.64 [R1+0x248], R48 ;  /* 0x0002483001007387 */ /* 0x000fe80000100a00 */
[----:B------:R3:W-:Y:S01]  /*bbd00*/  STL.64 [R1+0xf8], R6 ;  /* 0x0000f80601007387 */ /* 0x0007e20000100a00 */
[----:B--2---:R-:W-:-:S03]  /*bbd10*/  LEA R8, P3, R15, R92, 0x1 ;  /* 0x0000005c0f087211 */ /* 0x004fc600078608ff */
[----:B------:R2:W-:Y:S01]  /*bbd20*/  STL.64 [R1+0xf0], R4 ;  /* 0x0000f00401007387 */ /* 0x0005e20000100a00 */
[-C--:B------:R-:W-:Y:S02]  /*bbd30*/  LEA.HI.X.SX32 R9, R15, R3.reuse, 0x1, P3 ;  /* 0x000000030f097211 */ /* 0x080fe400018f0eff */
[CC--:B---3--:R-:W-:Y:S02]  /*bbd40*/  LEA R6, P6, R16.reuse, R92.reuse, 0x1 ;  /* 0x0000005c10067211 */ /* 0x0c8fe400078c08ff */
[CC--:B--2---:R-:W-:Y:S02]  /*bbd50*/  LEA R4, P5, R17.reuse, R92.reuse, 0x1 ;  /* 0x0000005c11047211 */ /* 0x0c4fe400078a08ff */
[-C--:B------:R-:W-:Y:S02]  /*bbd60*/  LEA.HI.X.SX32 R7, R16, R3.reuse, 0x1, P6 ;  /* 0x0000000310077211 */ /* 0x080fe400030f0eff */
[----:B------:R-:W-:Y:S01]  /*bbd70*/  LEA.HI.X.SX32 R5, R17, R3, 0x1, P5 ;  /* 0x0000000311057211 */ /* 0x000fe200028f0eff */
[----:B------:R2:W-:Y:S04]  /*bbd80*/  STL.64 [R1+0xe8], R8 ;  /* 0x0000e80801007387 */ /* 0x0005e80000100a00 */
[----:B------:R3:W-:Y:S04]  /*bbd90*/  STL.64 [R1+0xe0], R6 ;  /* 0x0000e00601007387 */ /* 0x0007e80000100a00 */
[----:B------:R4:W-:Y:S01]  /*bbda0*/  STL.64 [R1+0xc8], R4 ;  /* 0x0000c80401007387 */ /* 0x0009e20000100a00 */
[----:B--2---:R-:W-:-:S02]  /*bbdb0*/  LEA R8, P3, R19, R92, 0x1 ;  /* 0x0000005c13087211 */ /* 0x004fc400078608ff */
[CC--:B---3--:R-:W-:Y:S02]  /*bbdc0*/  LEA R6, P6, R18.reuse, R92.reuse, 0x1 ;  /* 0x0000005c12067211 */ /* 0x0c8fe400078c08ff */
[----:B----4-:R-:W-:Y:S02]  /*bbdd0*/  LEA R4, P5, R21, R92, 0x1 ;  /* 0x0000005c15047211 */ /* 0x010fe400078a08ff */
[-C--:B------:R-:W-:Y:S02]  /*bbde0*/  LEA.HI.X.SX32 R7, R18, R3.reuse, 0x1, P6 ;  /* 0x0000000312077211 */ /* 0x080fe400030f0eff */
[-C--:B------:R-:W-:Y:S02]  /*bbdf0*/  LEA.HI.X.SX32 R9, R19, R3.reuse, 0x1, P3 ;  /* 0x0000000313097211 */ /* 0x080fe400018f0eff */
[----:B------:R-:W-:Y:S01]  /*bbe00*/  LEA.HI.X.SX32 R5, R21, R3, 0x1, P5 ;  /* 0x0000000315057211 */ /* 0x000fe200028f0eff */
[----:B------:R2:W-:Y:S01]  /*bbe10*/  STL.64 [R1+0x238], R6 ;  /* 0x0002380601007387 */ /* 0x0005e20000100a00 */
[----:B------:R-:W-:Y:S01]  /*bbe20*/  MOV R53, R47 ;  /* 0x0000002f00357202 */ /* 0x000fe20000000f00 */
[----:B------:R-:W-:-:S02]  /*bbe30*/  IMAD.MOV.U32 R44, RZ, RZ, R37 ;  /* 0x000000ffff2c7224 */ /* 0x000fc400078e0025 */
[----:B------:R-:W-:Y:S01]  /*bbe40*/  STL.64 [R1+0x240], R8 ;  /* 0x0002400801007387 */ /* 0x000fe20000100a00 */
[----:B------:R-:W-:Y:S02]  /*bbe50*/  IMAD.MOV.U32 R52, RZ, RZ, R45 ;  /* 0x000000ffff347224 */ /* 0x000fe400078e002d */
[----:B------:R-:W-:Y:S01]  /*bbe60*/  IMAD.MOV.U32 R47, RZ, RZ, R38 ;  /* 0x000000ffff2f7224 */ /* 0x000fe200078e0026 */
[----:B------:R3:W-:Y:S01]  /*bbe70*/  STL.64 [R1+0x260], R4 ;  /* 0x0002600401007387 */ /* 0x0007e20000100a00 */
[----:B------:R-:W-:-:S03]  /*bbe80*/  IMAD.MOV.U32 R45, RZ, RZ, R39 ;  /* 0x000000ffff2d7224 */ /* 0x000fc600078e0027 */
        /* <DEDUP_REMOVED lines=8> */
[----:B------:R-:W4:Y:S01]  /*bbf10*/  LDL.LU R43, [R1+0x1ec] ;  /* 0x0001ec00012b7983 */ /* 0x000f220000300800 */
[----:B------:R-:W-:Y:S01]  /*bbf20*/  BAR.SYNC.DEFER_BLOCKING 0x0 ;  /* 0x0000000000007b1d */ /* 0x000fe20000010000 */
[----:B------:R-:W-:-:S02]  /*bbf30*/  LOP3.LUT R0, R30, 0x7f, RZ, 0xc0, !PT ;  /* 0x0000007f1e007812 */ /* 0x000fc400078ec0ff */
[CC--:B--2---:R-:W-:Y:S02]  /*bbf40*/  LEA R6, P6, R23.reuse, R92.reuse, 0x1 ;  /* 0x0000005c17067211 */ /* 0x0c4fe400078c08ff */
[----:B---3--:R-:W-:Y:S02]  /*bbf50*/  LEA R4, P5, R22, R92, 0x1 ;  /* 0x0000005c16047211 */ /* 0x008fe400078a08ff */
[----:B------:R-:W-:Y:S02]  /*bbf60*/  LEA R0, R0, UR76, 0x4 ;  /* 0x0000004c00007c11 */ /* 0x000fe4000f8e20ff */
[-C--:B------:R-:W-:Y:S02]  /*bbf70*/  LEA.HI.X.SX32 R7, R23, R3.reuse, 0x1, P6 ;  /* 0x0000000317077211 */ /* 0x080fe400030f0eff */
[----:B------:R-:W-:Y:S01]  /*bbf80*/  LEA.HI.X.SX32 R5, R22, R3, 0x1, P5 ;  /* 0x0000000316057211 */ /* 0x000fe200028f0eff */
[----:B------:R-:W-:Y:S04]  /*bbf90*/  STL [R1+0x4198], R92 ;  /* 0x0041985c01007387 */ /* 0x000fe80000100800 */
[----:B------:R-:W-:Y:S04]  /*bbfa0*/  STL [R1+0x2e4], R0 ;  /* 0x0002e40001007387 */ /* 0x000fe80000100800 */
[----:B------:R-:W-:Y:S04]  /*bbfb0*/  STL.64 [R1+0x280], R6 ;  /* 0x0002800601007387 */ /* 0x000fe80000100a00 */
[----:B------:R-:W2:Y:S04]  /*bbfc0*/  LDS.128 R8, [R0] ;  /* 0x0000000000087984 */ /* 0x000ea80000000c00 */
[----:B------:R-:W-:Y:S04]  /*bbfd0*/  STL.64 [R1+0x278], R4 ;  /* 0x0002780401007387 */ /* 0x000fe80000100a00 */
[----:B------:R-:W3:Y:S01]  /*bbfe0*/  LDS.128 R4, [R0+0x800] ;  /* 0x0008000000047984 */ /* 0x000ee20000000c00 */
[----:B------:R-:W-:-:S03]  /*bbff0*/  IMAD.MOV.U32 R50, RZ, RZ, R32 ;  /* 0x000000ffff327224 */ /* 0x000fc600078e0020 */
[----:B------:R-:W4:Y:S01]  /*bc000*/  LDL.LU R32, [R1+0x1c0] ;  /* 0x0001c00001207983 */ /* 0x000f220000300800 */
[----:B------:R-:W-:Y:S02]  /*bc010*/  IMAD.MOV.U32 R48, RZ, RZ, R33 ;  /* 0x000000ffff307224 */ /* 0x000fe400078e0021 */
[----:B------:R-:W-:Y:S01]  /*bc020*/  IMAD.MOV.U32 R51, RZ, RZ, R34 ;  /* 0x000000ffff337224 */ /* 0x000fe200078e0022 */
[----:B------:R-:W-:Y:S01]  /*bc030*/  BAR.SYNC.DEFER_BLOCKING 0x0 ;  /* 0x0000000000007b1d */ /* 0x000fe20000010000 */
[----:B------:R-:W-:-:S05]  /*bc040*/  IMAD.MOV.U32 R49, RZ, RZ, R35 ;  /* 0x000000ffff317224 */ /* 0x000fca00078e0023 */
[----:B--2---:R-:W-:Y:S04]  /*bc050*/  STL.64 [R1+0x60], R8 ;  /* 0x0000600801007387 */ /* 0x004fe80000100a00 */
[----:B------:R-:W-:Y:S04]  /*bc060*/  STL.64 [R1+0x68], R10 ;  /* 0x0000680a01007387 */ /* 0x000fe80000100a00 */
[----:B---3--:R-:W-:Y:S04]  /*bc070*/  STL.64 [R1+0xd0], R4 ;  /* 0x0000d00401007387 */ /* 0x008fe80000100a00 */
[----:B------:R-:W-:Y:S04]  /*bc080*/  STL.64 [R1+0xd8], R6 ;  /* 0x0000d80601007387 */ /* 0x000fe80000100a00 */
[----:B------:R-:W2:Y:S04]  /*bc090*/  LDL.LU R33, [R1+0x1c4] ;  /* 0x0001c40001217983 */ /* 0x000ea80000300800 */
[----:B------:R-:W2:Y:S04]  /*bc0a0*/  LDL.LU R34, [R1+0x1c8] ;  /* 0x0001c80001227983 */ /* 0x000ea80000300800 */
[----:B------:R-:W2:Y:S01]  /*bc0b0*/  LDL.LU R35, [R1+0x1cc] ;  /* 0x0001cc0001237983 */ /* 0x000ea20000300800 */
[----:B------:R-:W-:-:S03]  /*bc0c0*/  IMAD.MOV.U32 R55, RZ, RZ, R46 ;  /* 0x000000ffff377224 */ /* 0x000fc600078e002e */
[----:B------:R-:W-:Y:S04]  /*bc0d0*/  STS.128 [R93], R56 ;  /* 0x000000385d007388 */ /* 0x000fe80000000c00 */
[----:B------:R-:W-:Y:S01]  /*bc0e0*/  STS.128 [R93+0x400], R52 ;  /* 0x000400345d007388 */ /* 0x000fe20000000c00 */
[----:B------:R-:W-:Y:S06]  /*bc0f0*/  BAR.SYNC.DEFER_BLOCKING 0x0 ;  /* 0x0000000000007b1d */ /* 0x000fec0000010000 */
[----:B------:R-:W3:Y:S01]  /*bc100*/  LDS.128 R4, [R0] ;  /* 0x0000000000047984 */ /* 0x000ee20000000c00 */
[----:B------:R-:W-:-:S03]  /*bc110*/  IMAD.MOV.U32 R46, RZ, RZ, R36 ;  /* 0x000000ffff2e7224 */ /* 0x000fc600078e0024 */
[----:B---3--:R-:W-:Y:S01]  /*bc120*/  STL.64 [R1+0x50], R4 ;  /* 0x0000500401007387 */ /* 0x008fe20000100a00 */
[----:B------:R-:W-:-:S03]  /*bc130*/  IMAD.MOV.U32 R92, RZ, RZ, R7 ;  /* 0x000000ffff5c7224 */ /* 0x000fc600078e0007 */
[----:B------:R-:W-:Y:S04]  /*bc140*/  STL [R1+0x58], R6 ;  /* 0x0000580601007387 */ /* 0x000fe80000100800 */
[----:B------:R-:W3:Y:S01]  /*bc150*/  LDS.128 R4, [R0+0x800] ;  /* 0x0008000000047984 */ /* 0x000ee20000000c00 */
[----:B------:R-:W-:Y:S06]  /*bc160*/  BAR.SYNC.DEFER_BLOCKING 0x0 ;  /* 0x0000000000007b1d */ /* 0x000fec0000010000 */
[----:B------:R-:W-:Y:S04]  /*bc170*/  STS.128 [R93], R48 ;  /* 0x000000305d007388 */ /* 0x000fe80000000c00 */
[----:B------:R-:W-:Y:S01]  /*bc180*/  STS.128 [R93+0x400], R44 ;  /* 0x0004002c5d007388 */ /* 0x000fe20000000c00 */
[----:B------:R-:W-:Y:S06]  /*bc190*/  BAR.SYNC.DEFER_BLOCKING 0x0 ;  /* 0x0000000000007b1d */ /* 0x000fec0000010000 */
[----:B------:R-:W-:Y:S04]  /*bc1a0*/  STL [R1+0x41a8], R92 ;  /* 0x0041a85c01007387 */ /* 0x000fe80000100800 */
[----:B---3--:R-:W-:Y:S04]  /*bc1b0*/  STL.64 [R1+0x40], R4 ;  /* 0x0000400401007387 */ /* 0x008fe80000100a00 */
[----:B------:R-:W-:Y:S04]  /*bc1c0*/  STL.64 [R1+0x48], R6 ;  /* 0x0000480601007387 */ /* 0x000fe80000100a00 */
[----:B------:R-:W3:Y:S04]  /*bc1d0*/  LDS.128 R8, [R0] ;  /* 0x0000000000087984 */ /* 0x000ee80000000c00 */
[----:B------:R-:W0:Y:S01]  /*bc1e0*/  LDS.128 R4, [R0+0x800] ;  /* 0x0008000000047984 */ /* 0x000e220000000c00 */
[----:B------:R-:W-:Y:S01]  /*bc1f0*/  BAR.SYNC.DEFER_BLOCKING 0x0 ;  /* 0x0000000000007b1d */ /* 0x000fe20000010000 */
[----:B------:R-:W-:-:S05]  /*bc200*/  IMAD.MOV.U32 R36, RZ, RZ, R31 ;  /* 0x000000ffff247224 */ /* 0x000fca00078e001f */
[----:B----4-:R-:W-:Y:S04]  /*bc210*/  STS.128 [R93+0x400], R36 ;  /* 0x000400245d007388 */ /* 0x010fe80000000c00 */
[----:B------:R-:W-:Y:S04]  /*bc220*/  STS.128 [R93], R40 ;  /* 0x000000285d007388 */ /* 0x000fe80000000c00 */
[----:B---3--:R-:W-:Y:S04]  /*bc230*/  STL.64 [R1+0x30], R8 ;  /* 0x0000300801007387 */ /* 0x008fe80000100a00 */
[----:B------:R-:W-:Y:S01]  /*bc240*/  STL.64 [R1+0x38], R10 ;  /* 0x0000380a01007387 */ /* 0x000fe20000100a00 */
[----:B------:R-:W-:Y:S06]  /*bc250*/  BAR.SYNC.DEFER_BLOCKING 0x0 ;  /* 0x0000000000007b1d */ /* 0x000fec0000010000 */
[----:B0-----:R-:W-:Y:S04]  /*bc260*/  STL.64 [R1+0x20], R4 ;  /* 0x0000200401007387 */ /* 0x001fe80000100a00 */
[----:B------:R-:W-:Y:S04]  /*bc270*/  STL.64 [R1+0x28], R6 ;  /* 0x0000280601007387 */ /* 0x000fe80000100a00 */
[----:B------:R-:W0:Y:S04]  /*bc280*/  LDS.128 R4, [R0] ;  /* 0x0000000000047984 */ /* 0x000e280000000c00 */
[----:B0-----:R-:W-:Y:S01]  /*bc290*/  STL [R1+0x10], R4 ;  /* 0x0000100401007387 */ /* 0x001fe20000100800 */
[----:B------:R-:W-:-:S03]  /*bc2a0*/  IMAD.MOV.U32 R2, RZ, RZ, R5 ;  /* 0x000000ffff027224 */ /* 0x000fc600078e0005 */
[----:B------:R-:W-:Y:S04]  /*bc2b0*/  STL.64 [R1+0x18], R6 ;  /* 0x0000180601007387 */ /* 0x000fe80000100a00 */
[----:B------:R-:W0:Y:S01]  /*bc2c0*/  LDS.128 R4, [R0+0x800] ;  /* 0x0008000000047984 */ /* 0x000e220000000c00 */
[----:B------:R-:W-:Y:S06]  /*bc2d0*/  BAR.SYNC.DEFER_BLOCKING 0x0 ;  /* 0x0000000000007b1d */ /* 0x000fec0000010000 */
[----:B------:R3:W-:Y:S04]  /*bc2e0*/  STL.64 [R1+0x41a0], R2 ;  /* 0x0041a00201007387 */ /* 0x0007e80000100a00 */
[----:B------:R-:W4:Y:S01]  /*bc2f0*/  LDL.LU R52, [R1+0x1b0] ;  /* 0x0001b00001347983 */ /* 0x000f220000300800 */
[----:B------:R-:W-:Y:S01]  /*bc300*/  IMAD.MOV.U32 R47, RZ, RZ, R91 ;  /* 0x000000ffff2f7224 */ /* 0x000fe200078e005b */
[----:B------:R-:W-:-:S02]  /*bc310*/  ISETP.LT.AND P3, PT, R20, R27, !P0 ;  /* 0x0000001b1400720c */ /* 0x000fc40004761270 */
[----:B------:R-:W-:Y:S02]  /*bc320*/  F2FP.F16.F32.PACK_AB R76, R62, R60 ;  /* 0x0000003c3e4c723e */ /* 0x000fe400000000ff */
[----:B------:R-:W-:Y:S02]  /*bc330*/  F2FP.F16.F32.PACK_AB R70, R63, R61 ;  /* 0x0000003d3f46723e */ /* 0x000fe400000000ff */
[----:B-1----:R-:W-:Y:S02]  /*bc340*/  ISETP.LT.AND P6, PT, R24, R29, !P0 ;  /* 0x0000001d1800720c */ /* 0x002fe400047c1270 */
[----:B------:R-:W-:Y:S02]  /*bc350*/  ISETP.LT.AND P5, PT, R25, R28, !P0 ;  /* 0x0000001c1900720c */ /* 0x000fe400047a1270 */
[----:B------:R-:W-:Y:S01]  /*bc360*/  F2FP.F16.F32.PACK_AB R64, R66, R64 ;  /* 0x000000404240723e */ /* 0x000fe200000000ff */
[----:B--2---:R1:W-:Y:S01]  /*bc370*/  STS.128 [R93], R32 ;  /* 0x000000205d007388 */ /* 0x0043e20000000c00 */
[----:B------:R-:W-:Y:S01]  /*bc380*/  F2FP.F16.F32.PACK_AB R65, R67, R65 ;  /* 0x000000414341723e */ /* 0x000fe200000000ff */
[----:B---3--:R-:W2:Y:S01]  /*bc390*/  LDC R2, c[0x0][0x39c] ;  /* 0x0000e700ff027b82 */ /* 0x008ea20000000800 */
[----:B------:R-:W3:Y:S07]  /*bc3a0*/  S2R R92, SR_TID.X ;  /* 0x00000000005c7919 */ /* 0x000eee0000002100 */
[----:B------:R-:W1:Y:S01]  /*bc3b0*/  LDC R3, c[0x0][0x39c] ;  /* 0x0000e700ff037b82 */ /* 0x000e620000000800 */
[----:B0-----:R-:W-:Y:S04]  /*bc3c0*/  STL.64 [R1], R4 ;  /* 0x0000000401007387 */ /* 0x001fe80000100a00 */
[----:B------:R-:W-:Y:S04]  /*bc3d0*/  STL.64 [R1+0x8], R6 ;  /* 0x0000080601007387 */ /* 0x000fe80000100a00 */
[----:B------:R-:W4:Y:S04]  /*bc3e0*/  LDL.LU R53, [R1+0x1b4] ;  /* 0x0001b40001357983 */ /* 0x000f280000300800 */
[----:B------:R-:W4:Y:S04]  /*bc3f0*/  LDL.LU R54, [R1+0x1b8] ;  /* 0x0001b80001367983 */ /* 0x000f280000300800 */
        /* <DEDUP_REMOVED lines=9> */
[----:B-1----:R-:W-:-:S03]  /*bc490*/  IMAD.MOV.U32 R32, RZ, RZ, R90 ;  /* 0x000000ffff207224 */ /* 0x002fc600078e005a */
[----:B------:R-:W2:Y:S01]  /*bc4a0*/  LDL.LU R44, [R1+0x190] ;  /* 0x00019000012c7983 */ /* 0x000ea20000300800 */
[----:B------:R-:W-:-:S03]  /*bc4b0*/  IMAD.MOV.U32 R33, RZ, RZ, R89 ;  /* 0x000000ffff217224 */ /* 0x000fc600078e0059 */
[----:B------:R-:W2:Y:S01]  /*bc4c0*/  LDL.LU R45, [R1+0x194] ;  /* 0x00019400012d7983 */ /* 0x000ea20000300800 */
[----:B------:R-:W-:-:S03]  /*bc4d0*/  IMAD.MOV.U32 R34, RZ, RZ, R88 ;  /* 0x000000ffff227224 */ /* 0x000fc600078e0058 */
        /* <DEDUP_REMOVED lines=8> */
[----:B------:R-:W3:Y:S04]  /*bc560*/  LDL.LU R38, [R1+0x178] ;  /* 0x0001780001267983 */ /* 0x000ee80000300800 */
[----:B------:R-:W3:Y:S04]  /*bc570*/  LDL.LU R39, [R1+0x17c] ;  /* 0x00017c0001277983 */ /* 0x000ee80000300800 */
[----:B--2---:R-:W-:Y:S01]  /*bc580*/  STS.128 [R93+0x400], R88 ;  /* 0x000400585d007388 */ /* 0x004fe20000000c00 */
[----:B------:R-:W-:Y:S06]  /*bc590*/  BAR.SYNC.DEFER_BLOCKING 0x0 ;  /* 0x0000000000007b1d */ /* 0x000fec0000010000 */
[----:B------:R-:W0:Y:S04]  /*bc5a0*/  LDS.128 R88, [R0] ;  /* 0x0000000000587984 */ /* 0x000e280000000c00 */
[----:B------:R-:W1:Y:S01]  /*bc5b0*/  LDS.128 R4, [R0+0x800] ;  /* 0x0008000000047984 */ /* 0x000e620000000c00 */
[----:B------:R-:W-:Y:S06]  /*bc5c0*/  BAR.SYNC.DEFER_BLOCKING 0x0 ;  /* 0x0000000000007b1d */ /* 0x000fec0000010000 */
[----:B----4-:R-:W-:Y:S04]  /*bc5d0*/  STS.128 [R93], R52 ;  /* 0x000000345d007388 */ /* 0x010fe80000000c00 */
[----:B------:R-:W-:Y:S01]  /*bc5e0*/  STS.128 [R93+0x400], R48 ;  /* 0x000400305d007388 */ /* 0x000fe20000000c00 */
[----:B------:R-:W-:Y:S06]  /*bc5f0*/  BAR.SYNC.DEFER_BLOCKING 0x0 ;  /* 0x0000000000007b1d */ /* 0x000fec0000010000 */
[----:B------:R-:W2:Y:S04]  /*bc600*/  LDS.128 R8, [R0] ;  /* 0x0000000000087984 */ /* 0x000ea80000000c00 */
[----:B------:R-:W4:Y:S01]  /*bc610*/  LDS.128 R12, [R0+0x800] ;  /* 0x00080000000c7984 */ /* 0x000f220000000c00 */
[----:B------:R-:W-:Y:S06]  /*bc620*/  BAR.SYNC.DEFER_BLOCKING 0x0 ;  /* 0x0000000000007b1d */ /* 0x000fec0000010000 */
[----:B------:R-:W-:Y:S04]  /*bc630*/  STS.128 [R93], R44 ;  /* 0x0000002c5d007388 */ /* 0x000fe80000000c00 */
[----:B------:R-:W-:Y:S01]  /*bc640*/  STS.128 [R93+0x400], R40 ;  /* 0x000400285d007388 */ /* 0x000fe20000000c00 */
[----:B------:R-:W-:Y:S06]  /*bc650*/  BAR.SYNC.DEFER_BLOCKING 0x0 ;  /* 0x0000000000007b1d */ /* 0x000fec0000010000 */
[----:B------:R-:W3:Y:S04]  /*bc660*/  LDS.128 R16, [R0] ;  /* 0x0000000000107984 */ /* 0x000ee80000000c00 */
[----:B------:R-:W3:Y:S01]  /*bc670*/  LDS.128 R20, [R0+0x800] ;  /* 0x0008000000147984 */ /* 0x000ee20000000c00 */
[----:B------:R-:W-:Y:S06]  /*bc680*/  BAR.SYNC.DEFER_BLOCKING 0x0 ;  /* 0x0000000000007b1d */ /* 0x000fec0000010000 */
[----:B0-----:R-:W-:Y:S04]  /*bc690*/  STL.64 [R1+0x4168], R88 ;  /* 0x0041685801007387 */ /* 0x001fe80000100a00 */
[----:B------:R-:W-:Y:S04]  /*bc6a0*/  STL.64 [R1+0x4150], R90 ;  /* 0x0041505a01007387 */ /* 0x000fe80000100a00 */
[----:B-1----:R-:W-:Y:S04]  /*bc6b0*/  STL.64 [R1+0x4140], R4 ;  /* 0x0041400401007387 */ /* 0x002fe80000100a00 */
[----:B------:R0:W-:Y:S04]  /*bc6c0*/  STL [R1+0x41b8], R5 ;  /* 0x0041b80501007387 */ /* 0x0001e80000100800 */
[----:B------:R1:W-:Y:S04]  /*bc6d0*/  STL [R1+0x417c], R4 ;  /* 0x00417c0401007387 */ /* 0x0003e80000100800 */
[----:B------:R3:W-:Y:S01]  /*bc6e0*/  STL.64 [R1+0x4130], R6 ;  /* 0x0041300601007387 */ /* 0x0007e20000100a00 */
[----:B0-----:R-:W0:Y:S03]  /*bc6f0*/  LDC R5, c[0x0][0x39c] ;  /* 0x0000e700ff057b82 */ /* 0x001e260000000800 */
[----:B--2---:R-:W-:Y:S04]  /*bc700*/  STL.64 [R1+0x4158], R8 ;  /* 0x0041580801007387 */ /* 0x004fe80000100a00 */
[----:B------:R-:W-:Y:S01]  /*bc710*/  STL.64 [R1+0x4148], R10 ;  /* 0x0041480a01007387 */ /* 0x000fe20000100a00 */
[----:B-1----:R-:W1:Y:S03]  /*bc720*/  LDC R4, c[0x0][0x39c] ;  /* 0x0000e700ff047b82 */ /* 0x002e660000000800 */
[----:B------:R-:W-:Y:S04]  /*bc730*/  STL [R1+0x4180], R10 ;  /* 0x0041800a01007387 */ /* 0x000fe80000100800 */
[----:B----4-:R-:W-:Y:S01]  /*bc740*/  STL.64 [R1+0x4170], R12 ;  /* 0x0041700c01007387 */ /* 0x010fe20000100a00 */
[----:B---3--:R-:W2:Y:S03]  /*bc750*/  LDC R6, c[0x0][0x39c] ;  /* 0x0000e700ff067b82 */ /* 0x008ea60000000800 */
[----:B------:R-:W-:Y:S04]  /*bc760*/  STL [R1+0x41bc], R12 ;  /* 0x0041bc0c01007387 */ /* 0x000fe80000100800 */
[----:B------:R-:W-:Y:S04]  /*bc770*/  STL [R1+0x4164], R14 ;  /* 0x0041640e01007387 */ /* 0x000fe80000100800 */
[----:B------:R-:W-:Y:S04]  /*bc780*/  STL [R1+0x4160], R15 ;  /* 0x0041600f01007387 */ /* 0x000fe80000100800 */
[----:B------:R-:W-:Y:S04]  /*bc790*/  STL.64 [R1+0x4190], R16 ;  /* 0x0041901001007387 */ /* 0x000fe80000100a00 */
[----:B------:R3:W-:Y:S04]  /*bc7a0*/  STL.64 [R1+0x4188], R18 ;  /* 0x0041881201007387 */ /* 0x0007e80000100a00 */
[----:B------:R-:W-:Y:S04]  /*bc7b0*/  STL.64 [R1+0x41c0], R20 ;  /* 0x0041c01401007387 */ /* 0x000fe80000100a00 */
[----:B------:R-:W-:Y:S04]  /*bc7c0*/  STL.64 [R1+0x41b0], R22 ;  /* 0x0041b01601007387 */ /* 0x000fe80000100a00 */
[----:B------:R-:W4:Y:S01]  /*bc7d0*/  LDL.LU R48, [R1+0x100] ;  /* 0x0001000001307983 */ /* 0x000f220000300800 */
[----:B---3--:R-:W3:Y:S03]  /*bc7e0*/  LDC R18, c[0x0][0x39c] ;  /* 0x0000e700ff127b82 */ /* 0x008ee60000000800 */
[----:B------:R-:W4:Y:S04]  /*bc7f0*/  LDL.LU R49, [R1+0x104] ;  /* 0x0001040001317983 */ /* 0x000f280000300800 */
[----:B------:R-:W4:Y:S04]  /*bc800*/  LDL.LU R50, [R1+0x108] ;  /* 0x0001080001327983 */ /* 0x000f280000300800 */
[----:B------:R0:W-:Y:S04]  /*bc810*/  STS.128 [R93+0x400], R32 ;  /* 0x000400205d007388 */ /* 0x0001e80000000c00 */
[----:B------:R-:W4:Y:S04]  /*bc820*/  LDL.LU R51, [R1+0x10c] ;  /* 0x00010c0001337983 */ /* 0x000f280000300800 */
[----:B------:R1:W-:Y:S01]  /*bc830*/  STS.128 [R93], R36 ;  /* 0x000000245d007388 */ /* 0x0003e20000000c00 */
[----:B------:R-:W-:Y:S06]  /*bc840*/  BAR.SYNC.DEFER_BLOCKING 0x0 ;  /* 0x0000000000007b1d */ /* 0x000fec0000010000 */
[----:B0-----:R-:W2:Y:S04]  /*bc850*/  LDL.LU R32, [R1+0x140] ;  /* 0x0001400001207983 */ /* 0x001ea80000300800 */
[----:B------:R-:W2:Y:S04]  /*bc860*/  LDL.LU R33, [R1+0x144] ;  /* 0x0001440001217983 */ /* 0x000ea80000300800 */
[----:B------:R-:W2:Y:S04]  /*bc870*/  LDL.LU R34, [R1+0x148] ;  /* 0x0001480001227983 */ /* 0x000ea80000300800 */
[----:B------:R-:W2:Y:S04]  /*bc880*/  LDL.LU R35, [R1+0x14c] ;  /* 0x00014c0001237983 */ /* 0x000ea80000300800 */
[----:B-1----:R-:W3:Y:S04]  /*bc890*/  LDL.LU R36, [R1+0x150] ;  /* 0x0001500001247983 */ /* 0x002ee80000300800 */
        /* <DEDUP_REMOVED lines=23> */
[----:B------:R-:W0:Y:S04]  /*bca10*/  LDS.128 R24, [R0] ;  /* 0x0000000000187984 */ /* 0x000e280000000c00 */
[----:B------:R-:W1:Y:S04]  /*bca20*/  LDS.128 R28, [R0+0x800] ;  /* 0x00080000001c7984 */ /* 0x000e680000000c00 */
[----:B------:R-:W4:Y:S04]  /*bca30*/  LDL.LU R88, [R1+0x90] ;  /* 0x0000900001587983 */ /* 0x000f280000300800 */
[----:B------:R-:W4:Y:S04]  /*bca40*/  LDL.LU R89, [R1+0x94] ;  /* 0x0000940001597983 */ /* 0x000f280000300800 */
[----:B------:R-:W4:Y:S04]  /*bca50*/  LDL.LU R90, [R1+0x98] ;  /* 0x00009800015a7983 */ /* 0x000f280000300800 */
[----:B------:R-:W4:Y:S01]  /*bca60*/  LDL.LU R91, [R1+0x9c] ;  /* 0x00009c00015b7983 */ /* 0x000f220000300800 */
[----:B------:R-:W-:Y:S06]  /*bca70*/  BAR.SYNC.DEFER_BLOCKING 0x0 ;  /* 0x0000000000007b1d */ /* 0x000fec0000010000 */
[----:B0-----:R0:W-:Y:S04]  /*bca80*/  STL.64 [R1+0x41c8], R26 ;  /* 0x0041c81a01007387 */ /* 0x0011e80000100a00 */
[----:B------:R0:W-:Y:S04]  /*bca90*/  STL.64 [R1+0x41d0], R24 ;  /* 0x0041d01801007387 */ /* 0x0001e80000100a00 */
[----:B-1----:R-:W-:Y:S04]  /*bcaa0*/  STL.64 [R1+0x41e0], R30 ;  /* 0x0041e01e01007387 */ /* 0x002fe80000100a00 */
[----:B------:R1:W-:Y:S01]  /*bcab0*/  STL.64 [R1+0x41d8], R28 ;  /* 0x0041d81c01007387 */ /* 0x0003e20000100a00 */
[----:B0-----:R-:W-:-:S03]  /*bcac0*/  IMAD.MOV.U32 R26, RZ, RZ, R70 ;  /* 0x000000ffff1a7224 */ /* 0x001fc600078e0046 */
[----:B------:R-:W4:Y:S01]  /*bcad0*/  LDL.LU R24, [R1+0x70] ;  /* 0x0000700001187983 */ /* 0x000f220000300800 */
[----:B------:R-:W-:-:S03]  /*bcae0*/  IMAD.MOV.U32 R25, RZ, RZ, R71 ;  /* 0x000000ffff197224 */ /* 0x000fc600078e0047 */
[----:B------:R-:W4:Y:S04]  /*bcaf0*/  LDL.LU R71, [R1+0x41fc] ;  /* 0x0041fc0001477983 */ /* 0x000f280000300800 */
[----:B------:R-:W4:Y:S01]  /*bcb00*/  LDL.LU R70, [R1+0x41f8] ;  /* 0x0041f80001467983 */ /* 0x000f220000300800 */
[----:B-1----:R-:W-:Y:S02]  /*bcb10*/  IMAD.MOV.U32 R28, RZ, RZ, R69 ;  /* 0x000000ffff1c7224 */ /* 0x002fe400078e0045 */
[----:B------:R-:W-:Y:S01]  /*bcb20*/  IMAD.MOV.U32 R29, RZ, RZ, R68 ;  /* 0x000000ffff1d7224 */ /* 0x000fe200078e0044 */
[----:B------:R-:W4:Y:S04]  /*bcb30*/  LDL.LU R69, [R1+0x41f4] ;  /* 0x0041f40001457983 */ /* 0x000f280000300800 */
[----:B------:R-:W4:Y:S01]  /*bcb40*/  LDL.LU R68, [R1+0x41f0] ;  /* 0x0041f00001447983 */ /* 0x000f220000300800 */
[----:B------:R-:W-:-:S03]  /*bcb50*/  IMAD.MOV.U32 R30, RZ, RZ, R76 ;  /* 0x000000ffff1e7224 */ /* 0x000fc600078e004c */
[----:B------:R-:W4:Y:S04]  /*bcb60*/  LDL.LU R76, [R1+0x41ec] ;  /* 0x0041ec00014c7983 */ /* 0x000f280000300800 */
[----:B--2---:R-:W-:Y:S04]  /*bcb70*/  STS.128 [R93+0x400], R32 ;  /* 0x000400205d007388 */ /* 0x004fe80000000c00 */
[----:B---3--:R-:W-:Y:S01]  /*bcb80*/  STS.128 [R93], R36 ;  /* 0x000000245d007388 */ /* 0x008fe20000000c00 */
[----:B------:R-:W-:Y:S01]  /*bcb90*/  BAR.SYNC.DEFER_BLOCKING 0x0 ;  /* 0x0000000000007b1d */ /* 0x000fe20000010000 */
[----:B------:R-:W-:-:S02]  /*bcba0*/  IMAD.MOV.U32 R27, RZ, RZ, R65 ;  /* 0x000000ffff1b7224 */ /* 0x000fc400078e0041 */
[----:B------:R-:W-:-:S03]  /*bcbb0*/  IMAD.MOV.U32 R31, RZ, RZ, R64 ;  /* 0x000000ffff1f7224 */ /* 0x000fc600078e0040 */
[----:B------:R-:W2:Y:S04]  /*bcbc0*/  LDL.LU.64 R14, [R1+0x2a0] ;  /* 0x0002a000010e7983 */ /* 0x000ea80000300a00 */
[----:B------:R-:W2:Y:S04]  /*bcbd0*/  LDL.LU R11, [R1+0x60] ;  /* 0x00006000010b7983 */ /* 0x000ea80000300800 */
[----:B------:R-:W0:Y:S04]  /*bcbe0*/  LDS.128 R32, [R0] ;  /* 0x0000000000207984 */ /* 0x000e280000000c00 */
[----:B------:R-:W-:Y:S01]  /*bcbf0*/  LDS.128 R36, [R0+0x800] ;  /* 0x0008000000247984 */ /* 0x000fe20000000c00 */
[----:B------:R-:W-:Y:S06]  /*bcc00*/  BAR.SYNC.DEFER_BLOCKING 0x0 ;  /* 0x0000000000007b1d */ /* 0x000fec0000010000 */
[----:B----4-:R-:W-:Y:S04]  /*bcc10*/  STS.128 [R93], R44 ;  /* 0x0000002c5d007388 */ /* 0x010fe80000000c00 */
[----:B------:R-:W-:Y:S01]  /*bcc20*/  STS.128 [R93+0x400], R40 ;  /* 0x000400285d007388 */ /* 0x000fe20000000c00 */
[----:B------:R-:W-:Y:S06]  /*bcc30*/  BAR.SYNC.DEFER_BLOCKING 0x0 ;  /* 0x0000000000007b1d */ /* 0x000fec0000010000 */
[----:B------:R-:W1:Y:S04]  /*bcc40*/  LDS.128 R40, [R0] ;  /* 0x0000000000287984 */ /* 0x000e680000000c00 */
[----:B------:R-:W-:Y:S01]  /*bcc50*/  LDS.128 R44, [R0+0x800] ;  /* 0x00080000002c7984 */ /* 0x000fe20000000c00 */
[----:B------:R-:W-:Y:S06]  /*bcc60*/  BAR.SYNC.DEFER_BLOCKING 0x0 ;  /* 0x0000000000007b1d */ /* 0x000fec0000010000 */
[----:B------:R-:W-:Y:S04]  /*bcc70*/  STS.128 [R93], R52 ;  /* 0x000000345d007388 */ /* 0x000fe80000000c00 */
[----:B------:R-:W-:Y:S01]  /*bcc80*/  STS.128 [R93+0x400], R48 ;  /* 0x000400305d007388 */ /* 0x000fe20000000c00 */
[----:B------:R-:W-:Y:S06]  /*bcc90*/  BAR.SYNC.DEFER_BLOCKING 0x0 ;  /* 0x0000000000007b1d */ /* 0x000fec0000010000 */
[----:B------:R-:W3:Y:S04]  /*bcca0*/  LDS.128 R48, [R0] ;  /* 0x0000000000307984 */ /* 0x000ee80000000c00 */
[----:B------:R-:W-:Y:S01]  /*bccb0*/  LDS.128 R52, [R0+0x800] ;  /* 0x0008000000347984 */ /* 0x000fe20000000c00 */
[----:B------:R-:W-:Y:S06]  /*bccc0*/  BAR.SYNC.DEFER_BLOCKING 0x0 ;  /* 0x0000000000007b1d */ /* 0x000fec0000010000 */
[----:B------:R-:W-:Y:S04]  /*bccd0*/  STS.128 [R93], R60 ;  /* 0x0000003c5d007388 */ /* 0x000fe80000000c00 */
[----:B------:R-:W-:Y:S01]  /*bcce0*/  STS.128 [R93+0x400], R56 ;  /* 0x000400385d007388 */ /* 0x000fe20000000c00 */
[----:B------:R-:W-:Y:S06]  /*bccf0*/  BAR.SYNC.DEFER_BLOCKING 0x0 ;  /* 0x0000000000007b1d */ /* 0x000fec0000010000 */
[----:B------:R-:W4:Y:S04]  /*bcd00*/  LDS.128 R56, [R0] ;  /* 0x0000000000387984 */ /* 0x000f280000000c00 */
[----:B------:R-:W-:Y:S01]  /*bcd10*/  LDS.128 R60, [R0+0x800] ;  /* 0x00080000003c7984 */ /* 0x000fe20000000c00 */
[----:B------:R-:W-:Y:S06]  /*bcd20*/  BAR.SYNC.DEFER_BLOCKING 0x0 ;  /* 0x0000000000007b1d */ /* 0x000fec0000010000 */
[----:B------:R0:W-:Y:S04]  /*bcd30*/  STS.128 [R93], R88 ;  /* 0x000000585d007388 */ /* 0x0001e80000000c00 */
[----:B------:R-:W-:Y:S01]  /*bcd40*/  STS.128 [R93+0x400], R68 ;  /* 0x000400445d007388 */ /* 0x000fe20000000c00 */
[----:B------:R-:W-:Y:S06]  /*bcd50*/  BAR.SYNC.DEFER_BLOCKING 0x0 ;  /* 0x0000000000007b1d */ /* 0x000fec0000010000 */
[----:B0-----:R-:W3:Y:S04]  /*bcd60*/  LDL.LU.64 R90, [R1+0x298] ;  /* 0x00029800015a7983 */ /* 0x001ee80000300a00 */
[----:B------:R-:W3:Y:S04]  /*bcd70*/  LDL.LU.64 R20, [R1+0x290] ;  /* 0x0002900001147983 */ /* 0x000ee80000300a00 */
[----:B------:R-:W3:Y:S04]  /*bcd80*/  LDL.LU R7, [R1+0x64] ;  /* 0x0000640001077983 */ /* 0x000ee80000300800 */
[----:B------:R-:W3:Y:S04]  /*bcd90*/  LDL.LU.64 R8, [R1+0x288] ;  /* 0x0002880001087983 */ /* 0x000ee80000300a00 */
[----:B------:R-:W0:Y:S04]  /*bcda0*/  LDS.128 R64, [R0] ;  /* 0x0000000000407984 */ /* 0x000e280000000c00 */
[----:B------:R-:W-:Y:S01]  /*bcdb0*/  LDS.128 R68, [R0+0x800] ;  /* 0x0008000000447984 */ /* 0x000fe20000000c00 */
[----:B------:R-:W-:Y:S06]  /*bcdc0*/  BAR.SYNC.DEFER_BLOCKING 0x0 ;  /* 0x0000000000007b1d */ /* 0x000fec0000010000 */
[----:B------:R-:W3:Y:S04]  /*bcdd0*/  LDL.LU.64 R16, [R1+0x270] ;  /* 0x0002700001107983 */ /* 0x000ee80000300a00 */
[----:B------:R-:W3:Y:S04]  /*bcde0*/  LDL.LU R88, [R1+0x68] ;  /* 0x0000680001587983 */ /* 0x000ee80000300800 */
[----:B------:R-:W-:Y:S04]  /*bcdf0*/  STS.128 [R93], R76 ;  /* 0x0000004c5d007388 */ /* 0x000fe80000000c00 */
[----:B------:R-:W-:Y:S01]  /*bce00*/  STS.128 [R93+0x400], R72 ;  /* 0x000400485d007388 */ /* 0x000fe20000000c00 */
[----:B------:R-:W-:Y:S06]  /*bce10*/  BAR.SYNC.DEFER_BLOCKING 0x0 ;  /* 0x0000000000007b1d */ /* 0x000fec0000010000 */
[----:B------:R-:W0:Y:S04]  /*bce20*/  LDS.128 R72, [R0] ;  /* 0x0000000000487984 */ /* 0x000e280000000c00 */
[----:B------:R-:W-:Y:S01]  /*bce30*/  LDS.128 R76, [R0+0x800] ;  /* 0x00080000004c7984 */ /* 0x000fe20000000c00 */
[----:B------:R-:W-:Y:S06]  /*bce40*/  BAR.SYNC.DEFER_BLOCKING 0x0 ;  /* 0x0000000000007b1d */ /* 0x000fec0000010000 */
[----:B------:R-:W-:Y:S04]  /*bce50*/  STS.128 [R93], R84 ;  /* 0x000000545d007388 */ /* 0x000fe80000000c00 */
[----:B------:R-:W-:Y:S01]  /*bce60*/  STS.128 [R93+0x400], R80 ;  /* 0x000400505d007388 */ /* 0x000fe20000000c00 */
[----:B------:R-:W-:Y:S06]  /*bce70*/  BAR.SYNC.DEFER_BLOCKING 0x0 ;  /* 0x0000000000007b1d */ /* 0x000fec0000010000 */
[----:B------:R-:W0:Y:S04]  /*bce80*/  LDS.128 R80, [R0] ;  /* 0x0000000000507984 */ /* 0x000e280000000c00 */
[----:B------:R1:W-:Y:S01]  /*bce90*/  LDS.128 R84, [R0+0x800] ;  /* 0x0008000000547984 */ /* 0x0003e20000000c00 */
[----:B------:R-:W-:Y:S06]  /*bcea0*/  BAR.SYNC.DEFER_BLOCKING 0x0 ;  /* 0x0000000000007b1d */ /* 0x000fec0000010000 */
[----:B-1----:R-:W3:Y:S01]  /*bceb0*/  LDL.LU R0, [R1+0x41e8] ;  /* 0x0041e80001007983 */ /* 0x002ee20000300800 */
[----:B------:R-:W-:-:S03]  /*bcec0*/  SHF.R.U32.HI R89, RZ, 0x6, R92 ;  /* 0x00000006ff597819 */ /* 0x000fc6000001165c */
[----:B------:R-:W4:Y:S04]  /*bced0*/  LDL.LU.64 R12, [R1+0x268] ;  /* 0x00026800010c7983 */ /* 0x000f280000300a00 */
[----:B------:R1:W-:Y:S04]  /*bcee0*/  STS.128 [R93], R28 ;  /* 0x0000001c5d007388 */ /* 0x0003e80000000c00 */
[----:B------:R0:W-:Y:S01]  /*bcef0*/  STS.128 [R93+0x400], R24 ;  /* 0x000400185d007388 */ /* 0x0001e20000000c00 */
[----:B------:R-:W-:Y:S01]  /*bcf00*/  BAR.SYNC.DEFER_BLOCKING 0x0 ;  /* 0x0000000000007b1d */ /* 0x000fe20000010000 */
[----:B------:R-:W-:-:S05]  /*bcf10*/  SGXT.U32 R89, R89, 0x1 ;  /* 0x000000015959781a */ /* 0x000fca0000000000 */
[----:B-1----:R-:W4:Y:S04]  /*bcf20*/  LDL.LU.64 R30, [R1+0x41e0] ;  /* 0x0041e000011e7983 */ /* 0x002f280000300a00 */
[----:B------:R-:W4:Y:S04]  /*bcf30*/  LDL.LU.64 R28, [R1+0x41d8] ;  /* 0x0041d800011c7983 */ /* 0x000f280000300a00 */
[----:B0-----:R-:W4:Y:S04]  /*bcf40*/  LDL.LU.64 R24, [R1+0x41d0] ;  /* 0x0041d00001187983 */ /* 0x001f280000300a00 */
[----:B--2---:R0:W-:Y:S01]  /*bcf50*/  @P2 STG.E.U16 desc[UR6][R14.64], R11 ;  /* 0x0000000b0e002986 */ /* 0x0041e2000c101506 */
[----:B------:R-:W-:-:S04]  /*bcf60*/  SHF.R.U32.HI R92, RZ, 0x6, R92 ;  /* 0x00000006ff5c7819 */ /* 0x000fc8000001165c */
[----:B------:R-:W-:Y:S02]  /*bcf70*/  SGXT.U32 R92, R92, 0x1 ;  /* 0x000000015c5c781a */ /* 0x000fe40000000000 */
[----:B------:R-:W-:Y:S02]  /*bcf80*/  PRMT R93, R11, 0x7632, R93 ;  /* 0x000076320b5d7816 */ /* 0x000fe4000000005d */
[----:B---3--:R-:W-:-:S04]  /*bcf90*/  LOP3.LUT R89, R0, 0xa, R89, 0xfe, !PT ;  /* 0x0000000a00597812 */ /* 0x008fc800078efe59 */
[----:B------:R-:W-:Y:S02]  /*bcfa0*/  ISETP.LT.AND P2, PT, R89, R4, !P0 ;  /* 0x000000045900720c */ /* 0x000fe40004741270 */
[----:B------:R-:W2:Y:S01]  /*bcfb0*/  LDL.LU R89, [R1+0x6c] ;  /* 0x00006c0001597983 */ /* 0x000ea20000300800 */
[----:B------:R-:W-:Y:S01]  /*bcfc0*/  LOP3.LUT R92, R0, 0xc, R92, 0xfe, !PT ;  /* 0x0000000c005c7812 */ /* 0x000fe200078efe5c */
[----:B------:R-:W1:Y:S02]  /*bcfd0*/  LDC R4, c[0x0][0x39c] ;  /* 0x0000e700ff047b82 */ /* 0x000e640000000800 */
[----:B------:R-:W2:Y:S04]  /*bcfe0*/  LDL.LU.64 R22, [R1+0x258] ;  /* 0x0002580001167983 */ /* 0x000ea80000300a00 */
[----:B------:R3:W-:Y:S01]  /*bcff0*/  @P4 STG.E.U16 desc[UR6][R90.64], R93 ;  /* 0x0000005d5a004986 */ /* 0x0007e2000c101506 */
[----:B------:R-:W-:-:S02]  /*bd000*/  ISETP.LT.AND P4, PT, R92, R2, !P0 ;  /* 0x000000025c00720c */ /* 0x000fc40004781270 */
[----:B------:R-:W1:Y:S01]  /*bd010*/  LDC R2, c[0x0][0x39c] ;  /* 0x0000e700ff027b82 */ /* 0x000e620000000800 */
[----:B------:R-:W4:Y:S01]  /*bd020*/  S2R R92, SR_TID.X ;  /* 0x00000000005c7919 */ /* 0x000f220000002100 */
[----:B0-----:R-:W2:Y:S04]  /*bd030*/  LDL.LU.64 R14, [R1+0x250] ;  /* 0x00025000010e7983 */ /* 0x001ea80000300a00 */
[----:B------:R-:W2:Y:S01]  /*bd040*/  LDL.LU.64 R10, [R1+0x248] ;  /* 0x00024800010a7983 */ /* 0x000ea20000300a00 */
[----:B---3--:R-:W-:-:S03]  /*bd050*/  PRMT R93, R7, 0x7632, R93 ;  /* 0x00007632075d7816 */ /* 0x008fc6000000005d */
[----:B------:R-:W3:Y:S04]  /*bd060*/  LDL.LU R91, [R1+0x50] ;  /* 0x00005000015b7983 */ /* 0x000ee80000300800 */
[----:B------:R0:W-:Y:S01]  /*bd070*/  @P3 STG.E.U16 desc[UR6][R20.64], R7 ;  /* 0x0000000714003986 */ /* 0x0001e2000c101506 */
[----:B----4-:R-:W-:-:S03]  /*bd080*/  SHF.R.U32.HI R90, RZ, 0x6, R92 ;  /* 0x00000006ff5a7819 */ /* 0x010fc6000001165c */
[----:B------:R-:W4:Y:S01]  /*bd090*/  LDL.LU.64 R26, [R1+0x230] ;  /* 0x00023000011a7983 */ /* 0x000f220000300a00 */
[----:B------:R-:W-:-:S04]  /*bd0a0*/  SGXT.U32 R90, R90, 0x1 ;  /* 0x000000015a5a781a */ /* 0x000fc80000000000 */
[----:B0-----:R-:W-:Y:S02]  /*bd0b0*/  LOP3.LUT R7, R0, 0xe, R90, 0xfe, !PT ;  /* 0x0000000e00077812 */ /* 0x001fe400078efe5a */
[----:B------:R-:W-:-:S04]  /*bd0c0*/  SHF.R.U32.HI R90, RZ, 0x6, R92 ;  /* 0x00000006ff5a7819 */ /* 0x000fc8000001165c */
[----:B------:R-:W-:Y:S01]  /*bd0d0*/  SGXT.U32 R90, R90, 0x1 ;  /* 0x000000015a5a781a */ /* 0x000fe20000000000 */
[----:B------:R0:W-:Y:S03]  /*bd0e0*/  @P6 STG.E.U16 desc[UR6][R8.64], R93 ;  /* 0x0000005d08006986 */ /* 0x0001e6000c101506 */
[----:B------:R-:W-:-:S04]  /*bd0f0*/  LOP3.LUT R90, R0, 0x10, R90, 0xfe, !PT ;  /* 0x00000010005a7812 */ /* 0x000fc800078efe5a */
[----:B------:R-:W-:Y:S02]  /*bd100*/  ISETP.LT.AND P6, PT, R90, R5, !P0 ;  /* 0x000000055a00720c */ /* 0x000fe400047c1270 */
[----:B------:R-:W4:Y:S01]  /*bd110*/  LDL.LU R5, [R1+0x54] ;  /* 0x0000540001057983 */ /* 0x000f220000300800 */
[----:B------:R-:W-:Y:S02]  /*bd120*/  ISETP.LT.AND P3, PT, R7, R18, !P0 ;  /* 0x000000120700720c */ /* 0x000fe40004761270 */
[----:B0-----:R-:W-:Y:S01]  /*bd130*/  PRMT R93, R88, 0x7632, R93 ;  /* 0x00007632585d7816 */ /* 0x001fe2000000005d */
[----:B------:R-:W4:Y:S01]  /*bd140*/  LDL.LU.64 R20, [R1+0xf8] ;  /* 0x0000f80001147983 */ /* 0x000f220000300a00 */
[----:B------:R-:W-:Y:S01]  /*bd150*/  SHF.R.U32.HI R92, RZ, 0x6, R92 ;  /* 0x00000006ff5c7819 */ /* 0x000fe2000001165c */
[----:B------:R-:W0:Y:S02]  /*bd160*/  LDC R8, c[0x0][0x39c] ;  /* 0x0000e700ff087b82 */ /* 0x000e240000000800 */
[----:B------:R1:W-:Y:S04]  /*bd170*/  @P5 STG.E.U16 desc[UR6][R16.64], R88 ;  /* 0x0000005810005986 */ /* 0x0003e8000c101506 */
[----:B------:R-:W4:Y:S02]  /*bd180*/  LDL.LU.64 R18, [R1+0xf0] ;  /* 0x0000f00001127983 */ /* 0x000f240000300a00 */
[----:B------:R-:W0:Y:S02]  /*bd190*/  LDC R9, c[0x0][0x39c] ;  /* 0x0000e700ff097b82 */ /* 0x000e240000000800 */
[----:B-1----:R-:W4:Y:S01]  /*bd1a0*/  LDL.LU.64 R16, [R1+0xe8] ;  /* 0x0000e80001107983 */ /* 0x002f220000300a00 */
[----:B------:R-:W-:-:S05]  /*bd1b0*/  SGXT.U32 R92, R92, 0x1 ;  /* 0x000000015c5c781a */ /* 0x000fca0000000000 */
[----:B------:R-:W1:Y:S01]  /*bd1c0*/  LDC R88, c[0x0][0x39c] ;  /* 0x0000e700ff587b82 */ /* 0x000e620000000800 */
[----:B------:R-:W4:Y:S04]  /*bd1d0*/  LDL.LU R7, [R1+0x58] ;  /* 0x0000580001077983 */ /* 0x000f280000300800 */
[----:B------:R0:W-:Y:S01]  /*bd1e0*/  @P2 STG.E.U16 desc[UR6][R12.64], R93 ;  /* 0x0000005d0c002986 */ /* 0x0001e2000c101506 */
[----:B------:R-:W-:-:S04]  /*bd1f0*/  LOP3.LUT R92, R0, 0x12, R92, 0xfe, !PT ;  /* 0x00000012005c7812 */ /* 0x000fc800078efe5c */
[----:B------:R-:W-:Y:S01]  /*bd200*/  ISETP.LT.AND P5, PT, R92, R3, !P0 ;  /* 0x000000035c00720c */ /* 0x000fe200047a1270 */
[----:B0-----:R-:W0:Y:S08]  /*bd210*/  LDC R12, c[0x0][0x39c] ;  /* 0x0000e700ff0c7b82 */ /* 0x001e300000000800 */
[----:B------:R-:W0:Y:S01]  /*bd220*/  LDC R13, c[0x0][0x39c] ;  /* 0x0000e700ff0d7b82 */ /* 0x000e220000000800 */
[----:B--2---:R2:W-:Y:S04]  /*bd230*/  @P4 STG.E.U16 desc[UR6][R22.64], R89 ;  /* 0x0000005916004986 */ /* 0x0045e8000c101506 */
[----:B--2---:R-:W2:Y:S01]  /*bd240*/  LDL.LU.64 R22, [R1+0xe0] ;  /* 0x0000e00001167983 */ /* 0x004ea20000300a00 */
[----:B------:R-:W0:Y:S01]  /*bd250*/  S2R R92, SR_TID.X ;  /* 0x00000000005c7919 */ /* 0x000e220000002100 */
[----:B------:R-:W-:-:S02]  /*bd260*/  PRMT R93, R89, 0x7632, R93 ;  /* 0x00007632595d7816 */ /* 0x000fc4000000005d */
[----:B------:R-:W1:Y:S03]  /*bd270*/  S2R R89, SR_TID.X ;  /* 0x0000000000597919 */ /* 0x000e660000002100 */
[----:B------:R0:W-:Y:S04]  /*bd280*/  @P3 STG.E.U16 desc[UR6][R14.64], R93 ;  /* 0x0000005d0e003986 */ /* 0x0001e8000c101506 */
[----:B---3--:R1:W-:Y:S01]  /*bd290*/  @P6 STG.E.U16 desc[UR6][R10.64], R91 ;  /* 0x0000005b0a006986 */ /* 0x0083e2000c101506 */
[----:B0-----:R-:W-:-:S04]  /*bd2a0*/  SHF.R.U32.HI R3, RZ, 0x6, R92 ;  /* 0x00000006ff037819 */ /* 0x001fc8000001165c */
[----:B------:R-:W-:-:S04]  /*bd2b0*/  SGXT.U32 R3, R3, 0x1 ;  /* 0x000000010303781a */ /* 0x000fc80000000000 */
[----:B------:R-:W-:Y:S02]  /*bd2c0*/  LOP3.LUT R90, R0, 0x14, R3, 0xfe, !PT ;  /* 0x00000014005a7812 */ /* 0x000fe400078efe03 */
[--C-:B------:R-:W-:Y:S02]  /*bd2d0*/  SHF.R.U32.HI R3, RZ, 0x6, R92.reuse ;  /* 0x00000006ff037819 */ /* 0x100fe4000001165c */
[----:B------:R-:W-:Y:S02]  /*bd2e0*/  SHF.R.U32.HI R92, RZ, 0x6, R92 ;  /* 0x00000006ff5c7819 */ /* 0x000fe4000001165c */
[----:B------:R-:W-:Y:S02]  /*bd2f0*/  SGXT.U32 R3, R3, 0x1 ;  /* 0x000000010303781a */ /* 0x000fe40000000000 */
[----:B------:R-:W-:Y:S02]  /*bd300*/  SGXT.U32 R92, R92, 0x1 ;  /* 0x000000015c5c781a */ /* 0x000fe40000000000 */
[----:B------:R-:W-:-:S02]  /*bd310*/  PRMT R93, R91, 0x7632, R93 ;  /* 0x000076325b5d7816 */ /* 0x000fc4000000005d */
[----:B-1----:R-:W-:Y:S02]  /*bd320*/  SHF.R.U32.HI R91, RZ, 0x6, R89 ;  /* 0x00000006ff5b7819 */ /* 0x002fe40000011659 */
[C---:B------:R-:W-:Y:S02]  /*bd330*/  LOP3.LUT R3, R0.reuse, 0x16, R3, 0xfe, !PT ;  /* 0x0000001600037812 */ /* 0x040fe400078efe03 */
[----:B------:R-:W-:Y:S02]  /*bd340*/  LOP3.LUT R92, R0, 0x18, R92, 0xfe, !PT ;  /* 0x00000018005c7812 */ /* 0x000fe400078efe5c */
[----:B------:R-:W-:Y:S02]  /*bd350*/  SGXT.U32 R91, R91, 0x1 ;  /* 0x000000015b5b781a */ /* 0x000fe40000000000 */
[----:B------:R-:W-:Y:S02]  /*bd360*/  ISETP.LT.AND P2, PT, R90, R6, !P0 ;  /* 0x000000065a00720c */ /* 0x000fe40004741270 */
[----:B------:R-:W-:Y:S01]  /*bd370*/  ISETP.LT.AND P4, PT, R3, R4, !P0 ;  /* 0x000000040300720c */ /* 0x000fe20004781270 */
[----:B----4-:R0:W-:Y:S01]  /*bd380*/  @P5 STG.E.U16 desc[UR6][R26.64], R93 ;  /* 0x0000005d1a005986 */ /* 0x0101e2000c101506 */
[----:B------:R-:W-:Y:S01]  /*bd390*/  ISETP.LT.AND P3, PT, R92, R2, !P0 ;  /* 0x000000025c00720c */ /* 0x000fe20004761270 */
[----:B------:R-:W1:Y:S01]  /*bd3a0*/  LDC R6, c[0x0][0x39c] ;  /* 0x0000e700ff067b82 */ /* 0x000e620000000800 */
[----:B------:R-:W-:Y:S01]  /*bd3b0*/  LOP3.LUT R91, R0, 0x1a, R91, 0xfe, !PT ;  /* 0x0000001a005b7812 */ /* 0x000fe200078efe5b */
[----:B------:R-:W3:Y:S03]  /*bd3c0*/  LDL.LU.64 R2, [R1+0xc8] ;  /* 0x0000c80001027983 */ /* 0x000ee60000300a00 */
[----:B------:R-:W-:Y:S01]  /*bd3d0*/  ISETP.LT.AND P6, PT, R91, R8, !P0 ;  /* 0x000000085b00720c */ /* 0x000fe200047c1270 */
[----:B------:R-:W4:Y:S02]  /*bd3e0*/  LDL.LU.64 R14, [R1+0x240] ;  /* 0x00024000010e7983 */ /* 0x000f240000300a00 */
[----:B------:R-:W1:Y:S01]  /*bd3f0*/  LDC R92, c[0x0][0x39c] ;  /* 0x0000e700ff5c7b82 */ /* 0x000e620000000800 */
[----:B------:R-:W1:Y:S01]  /*bd400*/  S2R R91, SR_TID.X ;  /* 0x00000000005b7919 */ /* 0x000e620000002100 */
[----:B0-----:R-:W-:Y:S01]  /*bd410*/  PRMT R93, R5, 0x7632, R93 ;  /* 0x00007632055d7816 */ /* 0x001fe2000000005d */
[----:B------:R-:W-:Y:S01]  /*bd420*/  @P2 STG.E.U16 desc[UR6][R20.64], R5 ;  /* 0x0000000514002986 */ /* 0x000fe2000c101506 */
[----:B------:R-:W-:-:S04]  /*bd430*/  SHF.R.U32.HI R89, RZ, 0x6, R89 ;  /* 0x00000006ff597819 */ /* 0x000fc80000011659 */
[----:B------:R-:W0:Y:S01]  /*bd440*/  LDC R8, c[0x0][0x39c] ;  /* 0x0000e700ff087b82 */ /* 0x000e220000000800 */
[----:B------:R1:W-:Y:S04]  /*bd450*/  @P4 STG.E.U16 desc[UR6][R18.64], R93 ;  /* 0x0000005d12004986 */ /* 0x0003e8000c101506 */
[----:B------:R1:W-:Y:S04]  /*bd460*/  @P3 STG.E.U16 desc[UR6][R16.64], R7 ;  /* 0x0000000710003986 */ /* 0x0003e8000c101506 */
[----:B------:R-:W3:Y:S01]  /*bd470*/  LDL.LU.64 R10, [R1+0x238] ;  /* 0x00023800010a7983 */ /* 0x000ee20000300a00 */
[----:B-1----:R-:W-:-:S03]  /*bd480*/  PRMT R93, R7, 0x7632, R93 ;  /* 0x00007632075d7816 */ /* 0x002fc6000000005d */
[----:B------:R-:W3:Y:S01]  /*bd490*/  LDL.LU R4, [R1+0x30] ;  /* 0x0000300001047983 */ /* 0x000ee20000300800 */
[----:B------:R-:W1:Y:S01]  /*bd4a0*/  S2R R7, SR_TID.X ;  /* 0x0000000000077919 */ /* 0x000e620000002100 */
[----:B------:R-:W-:Y:S02]  /*bd4b0*/  SGXT.U32 R89, R89, 0x1 ;  /* 0x000000015959781a */ /* 0x000fe40000000000 */
[----:B------:R-:W3:Y:S01]  /*bd4c0*/  LDL.LU.64 R26, [R1+0x41c8] ;  /* 0x0041c800011a7983 */ /* 0x000ee20000300a00 */
[--C-:B------:R-:W-:Y:S02]  /*bd4d0*/  SHF.R.U32.HI R90, RZ, 0x6, R91.reuse ;  /* 0x00000006ff5a7819 */ /* 0x100fe4000001165b */
[----:B------:R-:W-:Y:S02]  /*bd4e0*/  SHF.R.U32.HI R91, RZ, 0x6, R91 ;  /* 0x00000006ff5b7819 */ /* 0x000fe4000001165b */
[----:B------:R-:W-:Y:S02]  /*bd4f0*/  SGXT.U32 R90, R90, 0x1 ;  /* 0x000000015a5a781a */ /* 0x000fe40000000000 */
[----:B------:R-:W-:-:S02]  /*bd500*/  LOP3.LUT R89, R0, 0x1c, R89, 0xfe, !PT ;  /* 0x0000001c00597812 */ /* 0x000fc400078efe59 */
[C-C-:B------:R-:W-:Y:S02]  /*bd510*/  LOP3.LUT R5, R0.reuse, 0x1e, R90.reuse, 0xfe, !PT ;  /* 0x0000001e00057812 */ /* 0x140fe400078efe5a */
[----:B------:R-:W-:Y:S02]  /*bd520*/  SGXT.U32 R91, R91, 0x1 ;  /* 0x000000015b5b781a */ /* 0x000fe40000000000 */
[C---:B------:R-:W-:Y:S02]  /*bd530*/  LOP3.LUT R90, R0.reuse, 0x20, R90, 0xfe, !PT ;  /* 0x00000020005a7812 */ /* 0x040fe400078efe5a */
[----:B------:R-:W-:Y:S02]  /*bd540*/  ISETP.LT.AND P5, PT, R89, R88, !P0 ;  /* 0x000000585900720c */ /* 0x000fe400047a1270 */
[----:B------:R-:W3:Y:S01]  /*bd550*/  LDL.LU.64 R88, [R1+0x260] ;  /* 0x0002600001587983 */ /* 0x000ee20000300a00 */
[----:B------:R-:W-:Y:S02]  /*bd560*/  ISETP.LT.AND P2, PT, R5, R12, !P0 ;  /* 0x0000000c0500720c */ /* 0x000fe40004741270 */
[----:B------:R-:W-:Y:S01]  /*bd570*/  LOP3.LUT R91, R0, 0x22, R91, 0xfe, !PT ;  /* 0x00000022005b7812 */ /* 0x000fe200078efe5b */
[----:B------:R-:W3:Y:S01]  /*bd580*/  LDL.LU.64 R20, [R1+0x41c0] ;  /* 0x0041c00001147983 */ /* 0x000ee20000300a00 */
[----:B------:R-:W-:-:S02]  /*bd590*/  ISETP.LT.AND P4, PT, R90, R9, !P0 ;  /* 0x000000095a00720c */ /* 0x000fc40004781270 */
[----:B------:R-:W-:Y:S01]  /*bd5a0*/  ISETP.LT.AND P3, PT, R91, R6, !P0 ;  /* 0x000000065b00720c */ /* 0x000fe20004761270 */
[----:B------:R-:W3:Y:S01]  /*bd5b0*/  LDL.LU R12, [R1+0x41bc] ;  /* 0x0041bc00010c7983 */ /* 0x000ee20000300800 */
[----:B------:R-:W0:Y:S03]  /*bd5c0*/  LDC R9, c[0x0][0x39c] ;  /* 0x0000e700ff097b82 */ /* 0x000e260000000800 */
[----:B------:R-:W3:Y:S04]  /*bd5d0*/  LDL.LU R5, [R1+0x41b8] ;  /* 0x0041b80001057983 */ /* 0x000ee80000300800 */
[----:B------:R-:W4:Y:S04]  /*bd5e0*/  LDL.LU R90, [R1+0x34] ;  /* 0x00003400015a7983 */ /* 0x000f280000300800 */
[----:B------:R-:W4:Y:S04]  /*bd5f0*/  LDL.LU.64 R16, [R1+0x280] ;  /* 0x0002800001107983 */ /* 0x000f280000300a00 */
[----:B------:R-:W4:Y:S04]  /*bd600*/  LDL.LU.64 R18, [R1+0x278] ;  /* 0x0002780001127983 */ /* 0x000f280000300a00 */
[----:B------:R-:W4:Y:S04]  /*bd610*/  LDL.LU R91, [R1+0x38] ;  /* 0x00003800015b7983 */ /* 0x000f280000300800 */
[----:B--2---:R1:W-:Y:S02]  /*bd620*/  @P6 STG.E.U16 desc[UR6][R22.64], R93 ;  /* 0x0000005d16006986 */ /* 0x0043e4000c101506 */
[----:B-1----:R-:W-:-:S02]  /*bd630*/  SHF.R.U32.HI R93, RZ, 0x6, R7 ;  /* 0x00000006ff5d7819 */ /* 0x002fc40000011607 */
[----:B------:R-:W2:Y:S02]  /*bd640*/  LDL.LU.64 R22, [R1+0x41b0] ;  /* 0x0041b00001167983 */ /* 0x000ea40000300a00 */
[----:B------:R-:W-:-:S04]  /*bd650*/  SGXT.U32 R93, R93, 0x1 ;  /* 0x000000015d5d781a */ /* 0x000fc80000000000 */
[----:B------:R-:W-:-:S04]  /*bd660*/  LOP3.LUT R93, R0, 0x24, R93, 0xfe, !PT ;  /* 0x00000024005d7812 */ /* 0x000fc800078efe5d */
[----:B------:R-:W-:Y:S02]  /*bd670*/  ISETP.LT.AND P6, PT, R93, R92, !P0 ;  /* 0x0000005c5d00720c */ /* 0x000fe400047c1270 */
[----:B------:R-:W2:Y:S01]  /*bd680*/  LDL.LU R92, [R1+0x41a8] ;  /* 0x0041a800015c7983 */ /* 0x000ea20000300800 */
[----:B---3--:R-:W-:-:S03]  /*bd690*/  PRMT R5, R4, 0x7632, R5 ;  /* 0x0000763204057816 */ /* 0x008fc60000000005 */
[----:B--2---:R1:W-:Y:S01]  /*bd6a0*/  @P5 STG.E.U16 desc[UR6][R2.64], R92 ;  /* 0x0000005c02005986 */ /* 0x0043e2000c101506 */
[----:B------:R-:W-:-:S03]  /*bd6b0*/  PRMT R12, R92, 0x7632, R12 ;  /* 0x000076325c0c7816 */ /* 0x000fc6000000000c */
[----:B-1----:R-:W2:Y:S04]  /*bd6c0*/  LDL.LU.64 R2, [R1+0x41a0] ;  /* 0x0041a00001027983 */ /* 0x002ea80000300a00 */
[----:B------:R-:W3:Y:S04]  /*bd6d0*/  LDL.LU R92, [R1+0x4198] ;  /* 0x00419800015c7983 */ /* 0x000ee80000300800 */
[----:B----4-:R1:W-:Y:S04]  /*bd6e0*/  @P2 STG.E.U16 desc[UR6][R14.64], R12 ;  /* 0x0000000c0e002986 */ /* 0x0103e8000c101506 */
[----:B------:R-:W-:Y:S04]  /*bd6f0*/  @P4 STG.E.U16 desc[UR6][R10.64], R4 ;  /* 0x000000040a004986 */ /* 0x000fe8000c101506 */
[----:B------:R4:W-:Y:S01]  /*bd700*/  @P3 STG.E.U16 desc[UR6][R88.64], R5 ;  /* 0x0000000558003986 */ /* 0x0009e2000c101506 */
[----:B------:R-:W0:Y:S01]  /*bd710*/  S2R R6, SR_TID.X ;  /* 0x0000000000067919 */ /* 0x000e220000002100 */
[----:B-1----:R-:W1:Y:S02]  /*bd720*/  LDC R14, c[0x0][0x39c] ;  /* 0x0000e700ff0e7b82 */ /* 0x002e640000000800 */
[----:B----4-:R-:W4:Y:S06]  /*bd730*/  LDL.LU R88, [R1+0x3c] ;  /* 0x00003c0001587983 */ /* 0x010f2c0000300800 */
[----:B------:R-:W1:Y:S01]  /*bd740*/  LDC R4, c[0x0][0x39c] ;  /* 0x0000e700ff047b82 */ /* 0x000e620000000800 */
[----:B------:R0:W-:Y:S04]  /*bd750*/  @P6 STG.E.U16 desc[UR6][R16.64], R90 ;  /* 0x0000005a10006986 */ /* 0x0001e8000c101506 */
[----:B------:R-:W4:Y:S04]  /*bd760*/  LDL.LU R89, [R1+0x10] ;  /* 0x0000100001597983 */ /* 0x000f280000300800 */
[----:B0-----:R-:W4:Y:S01]  /*bd770*/  LDL.LU.64 R16, [R1+0x4190] ;  /* 0x0041900001107983 */ /* 0x001f220000300a00 */
[----:B------:R-:W-:-:S04]  /*bd780*/  SHF.R.U32.HI R7, RZ, 0x6, R6 ;  /* 0x00000006ff077819 */ /* 0x000fc80000011606 */
[----:B------:R-:W-:-:S04]  /*bd790*/  SGXT.U32 R7, R7, 0x1 ;  /* 0x000000010707781a */ /* 0x000fc80000000000 */
[----:B------:R-:W-:-:S04]  /*bd7a0*/  LOP3.LUT R7, R0, 0x26, R7, 0xfe, !PT ;  /* 0x0000002600077812 */ /* 0x000fc800078efe07 */
[----:B------:R-:W-:Y:S02]  /*bd7b0*/  ISETP.LT.AND P5, PT, R7, R13, !P0 ;  /* 0x0000000d0700720c */ /* 0x000fe400047a1270 */
[----:B------:R-:W0:Y:S01]  /*bd7c0*/  LDC R7, c[0x0][0x3b8] ;  /* 0x0000ee00ff077b82 */ /* 0x000e220000000800 */
[----:B------:R-:W-:-:S04]  /*bd7d0*/  SHF.R.U32.HI R6, RZ, 0x6, R6 ;  /* 0x00000006ff067819 */ /* 0x000fc80000011606 */
[----:B------:R-:W-:-:S04]  /*bd7e0*/  SGXT.U32 R6, R6, 0x1 ;  /* 0x000000010606781a */ /* 0x000fc80000000000 */
[----:B------:R-:W-:-:S04]  /*bd7f0*/  LOP3.LUT R93, R0, 0x28, R6, 0xfe, !PT ;  /* 0x00000028005d7812 */ /* 0x000fc800078efe06 */
[C---:B------:R-:W-:Y:S02]  /*bd800*/  ISETP.LT.AND P2, PT, R93.reuse, R8, !P0 ;  /* 0x000000085d00720c */ /* 0x040fe40004741270 */
[----:B------:R-:W1:Y:S01]  /*bd810*/  LDC R8, c[0x0][0x39c] ;  /* 0x0000e700ff087b82 */ /* 0x000e620000000800 */
[----:B0-----:R-:W-:Y:S01]  /*bd820*/  IMAD R12, R93, R7, RZ ;  /* 0x000000075d0c7224 */ /* 0x001fe200078e02ff */
[----:B------:R-:W-:-:S05]  /*bd830*/  LOP3.LUT R93, R0, 0x2a, R6, 0xfe, !PT ;  /* 0x0000002a005d7812 */ /* 0x000fca00078efe06 */
[----:B------:R-:W-:Y:S01]  /*bd840*/  IMAD R5, R93, R7, RZ ;  /* 0x000000075d057224 */ /* 0x000fe200078e02ff */
[----:B---3--:R-:W-:-:S04]  /*bd850*/  LEA R10, P4, R12, R92, 0x1 ;  /* 0x0000005c0c0a7211 */ /* 0x008fc800078808ff */
[----:B--2---:R-:W-:Y:S02]  /*bd860*/  LEA.HI.X.SX32 R11, R12, R3, 0x1, P4 ;  /* 0x000000030c0b7211 */ /* 0x004fe400020f0eff */
[----:B------:R-:W-:Y:S02]  /*bd870*/  ISETP.LT.AND P4, PT, R93, R9, !P0 ;  /* 0x000000095d00720c */ /* 0x000fe40004781270 */
[----:B------:R-:W-:Y:S02]  /*bd880*/  PRMT R93, R90, 0x7632, R93 ;  /* 0x000076325a5d7816 */ /* 0x000fe4000000005d */
[----:B------:R-:W-:-:S03]  /*bd890*/  LEA R12, P3, R5, R92, 0x1 ;  /* 0x0000005c050c7211 */ /* 0x000fc600078608ff */
[----:B------:R0:W-:Y:S01]  /*bd8a0*/  @P5 STG.E.U16 desc[UR6][R18.64], R93 ;  /* 0x0000005d12005986 */ /* 0x0001e2000c101506 */
[----:B------:R-:W-:Y:S02]  /*bd8b0*/  LEA.HI.X.SX32 R13, R5, R3, 0x1, P3 ;  /* 0x00000003050d7211 */ /* 0x000fe400018f0eff */
[----:B------:R-:W-:Y:S01]  /*bd8c0*/  LOP3.LUT R5, R0, 0x2c, R6, 0xfe, !PT ;  /* 0x0000002c00057812 */ /* 0x000fe200078efe06 */
[----:B------:R2:W-:Y:S01]  /*bd8d0*/  @P2 STG.E.U16 desc[UR6][R10.64], R91 ;  /* 0x0000005b0a002986 */ /* 0x0005e2000c101506 */
[----:B0-----:R-:W-:-:S03]  /*bd8e0*/  PRMT R93, R91, 0x7632, R93 ;  /* 0x000076325b5d7816 */ /* 0x001fc6000000005d */
[----:B------:R-:W3:Y:S01]  /*bd8f0*/  LDL.LU.64 R18, [R1+0x4188] ;  /* 0x0041880001127983 */ /* 0x000ee20000300a00 */
[----:B--2---:R-:W0:Y:S03]  /*bd900*/  LDC R11, c[0x0][0x39c] ;  /* 0x0000e700ff0b7b82 */ /* 0x004e260000000800 */
[----:B------:R2:W-:Y:S01]  /*bd910*/  @P4 STG.E.U16 desc[UR6][R12.64], R93 ;  /* 0x0000005d0c004986 */ /* 0x0005e2000c101506 */
[----:B-1----:R-:W-:-:S03]  /*bd920*/  ISETP.LT.AND P4, PT, R5, R8, !P0 ;  /* 0x000000080500720c */ /* 0x002fc60004781270 */
[----:B------:R-:W3:Y:S01]  /*bd930*/  LDL.LU R10, [R1+0x4180] ;  /* 0x00418000010a7983 */ /* 0x000ee20000300800 */
[----:B------:R-:W1:Y:S01]  /*bd940*/  LDC R8, c[0x0][0x39c] ;  /* 0x0000e700ff087b82 */ /* 0x000e620000000800 */
[----:B--2---:R-:W-:Y:S01]  /*bd950*/  LOP3.LUT R93, R0, 0x2e, R6, 0xfe, !PT ;  /* 0x0000002e005d7812 */ /* 0x004fe200078efe06 */
[----:B------:R-:W-:-:S03]  /*bd960*/  IMAD R12, R5, R7, RZ ;  /* 0x00000007050c7224 */ /* 0x000fc600078e02ff */
[----:B------:R-:W-:Y:S02]  /*bd970*/  ISETP.LT.AND P3, PT, R93, R4, !P0 ;  /* 0x000000045d00720c */ /* 0x000fe40004761270 */
[----:B------:R-:W-:-:S04]  /*bd980*/  LEA R4, P6, R12, R92, 0x1 ;  /* 0x0000005c0c047211 */ /* 0x000fc800078c08ff */
[----:B------:R-:W-:-:S05]  /*bd990*/  LEA.HI.X.SX32 R5, R12, R3, 0x1, P6 ;  /* 0x000000030c057211 */ /* 0x000fca00030f0eff */
[----:B----4-:R2:W-:Y:S04]  /*bd9a0*/  @P4 STG.E.U16 desc[UR6][R4.64], R88 ;  /* 0x0000005804004986 */ /* 0x0105e8000c101506 */
[----:B--2---:R-:W2:Y:S01]  /*bd9b0*/  LDL.LU R4, [R1+0x417c] ;  /* 0x00417c0001047983 */ /* 0x004ea20000300800 */
[----:B------:R-:W-:Y:S01]  /*bd9c0*/  LOP3.LUT R13, R0, 0x30, R6, 0xfe, !PT ;  /* 0x00000030000d7812 */ /* 0x000fe200078efe06 */
[----:B------:R-:W-:-:S04]  /*bd9d0*/  IMAD R9, R93, R7, RZ ;  /* 0x000000075d097224 */ /* 0x000fc800078e02ff */
[C---:B------:R-:W-:Y:S01]  /*bd9e0*/  IMAD R93, R13.reuse, R7, RZ ;  /* 0x000000070d5d7224 */ /* 0x040fe200078e02ff */
[----:B------:R-:W-:Y:S02]  /*bd9f0*/  ISETP.LT.AND P2, PT, R13, R14, !P0 ;  /* 0x0000000e0d00720c */ /* 0x000fe40004741270 */
[-C--:B------:R-:W-:Y:S01]  /*bda00*/  LEA R90, P5, R9, R92.reuse, 0x1 ;  /* 0x0000005c095a7211 */ /* 0x080fe200078a08ff */
[----:B------:R-:W4:Y:S01]  /*bda10*/  LDC R13, c[0x0][0x39c] ;  /* 0x0000e700ff0d7b82 */ /* 0x000f220000000800 */
[----:B------:R-:W-:Y:S02]  /*bda20*/  LEA R14, P6, R93, R92, 0x1 ;  /* 0x0000005c5d0e7211 */ /* 0x000fe400078c08ff */
[-C--:B------:R-:W-:Y:S02]  /*bda30*/  LEA.HI.X.SX32 R91, R9, R3.reuse, 0x1, P5 ;  /* 0x00000003095b7211 */ /* 0x080fe400028f0eff */
[----:B------:R-:W-:Y:S02]  /*bda40*/  LEA.HI.X.SX32 R15, R93, R3, 0x1, P6 ;  /* 0x000000035d0f7211 */ /* 0x000fe400030f0eff */
[----:B------:R-:W-:-:S02]  /*bda50*/  PRMT R93, R88, 0x7632, R93 ;  /* 0x00007632585d7816 */ /* 0x000fc4000000005d */
[C-C-:B------:R-:W-:Y:S01]  /*bda60*/  LOP3.LUT R5, R0.reuse, 0x32, R6.reuse, 0xfe, !PT ;  /* 0x0000003200057812 */ /* 0x140fe200078efe06 */
[----:B------:R-:W4:Y:S04]  /*bda70*/  LDL.LU R88, [R1+0x18] ;  /* 0x0000180001587983 */ /* 0x000f280000300800 */
[----:B------:R0:W-:Y:S01]  /*bda80*/  @P3 STG.E.U16 desc[UR6][R90.64], R93 ;  /* 0x0000005d5a003986 */ /* 0x0001e2000c101506 */
[C---:B------:R-:W-:Y:S01]  /*bda90*/  IMAD R9, R5.reuse, R7, RZ ;  /* 0x0000000705097224 */ /* 0x040fe200078e02ff */
[----:B-1----:R-:W-:Y:S02]  /*bdaa0*/  ISETP.LT.AND P4, PT, R5, R8, !P0 ;  /* 0x000000080500720c */ /* 0x002fe40004781270 */
[----:B0-----:R-:W-:Y:S01]  /*bdab0*/  LOP3.LUT R93, R0, 0x34, R6, 0xfe, !PT ;  /* 0x00000034005d7812 */ /* 0x001fe200078efe06 */
[----:B------:R0:W-:Y:S01]  /*bdac0*/  @P2 STG.E.U16 desc[UR6][R14.64], R89 ;  /* 0x000000590e002986 */ /* 0x0001e2000c101506 */
[----:B------:R-:W-:Y:S01]  /*bdad0*/  LEA R90, P6, R9, R92, 0x1 ;  /* 0x0000005c095a7211 */ /* 0x000fe200078c08ff */
[----:B------:R-:W1:Y:S01]  /*bdae0*/  LDC R8, c[0x0][0x39c] ;  /* 0x0000e700ff087b82 */ /* 0x000e620000000800 */
[C---:B------:R-:W-:Y:S01]  /*bdaf0*/  ISETP.LT.AND P3, PT, R93.reuse, R11, !P0 ;  /* 0x0000000b5d00720c */ /* 0x040fe20004761270 */
[----:B------:R-:W-:Y:S01]  /*bdb00*/  IMAD R11, R93, R7, RZ ;  /* 0x000000075d0b7224 */ /* 0x000fe200078e02ff */
[----:B------:R-:W-:-:S02]  /*bdb10*/  LEA.HI.X.SX32 R91, R9, R3, 0x1, P6 ;  /* 0x00000003095b7211 */ /* 0x000fc400030f0eff */
[----:B---3--:R-:W-:-:S03]  /*bdb20*/  PRMT R10, R2, 0x7632, R10 ;  /* 0x00007632020a7816 */ /* 0x008fc6000000000a */
[----:B------:R-:W3:Y:S01]  /*bdb30*/  LDC R5, c[0x0][0x39c] ;  /* 0x0000e700ff057b82 */ /* 0x000ee20000000800 */
[----:B0-----:R-:W-:-:S04]  /*bdb40*/  LEA R14, P5, R11, R92, 0x1 ;  /* 0x0000005c0b0e7211 */ /* 0x001fc800078a08ff */
[----:B------:R-:W-:Y:S02]  /*bdb50*/  LEA.HI.X.SX32 R15, R11, R3, 0x1, P5 ;  /* 0x000000030b0f7211 */ /* 0x000fe400028f0eff */
[----:B------:R-:W-:Y:S01]  /*bdb60*/  LOP3.LUT R12, R0, 0x36, R6, 0xfe, !PT ;  /* 0x00000036000c7812 */ /* 0x000fe200078efe06 */
[----:B------:R-:W0:Y:S01]  /*bdb70*/  LDC R9, c[0x0][0x39c] ;  /* 0x0000e700ff097b82 */ /* 0x000e220000000800 */
[----:B--2---:R-:W-:Y:S02]  /*bdb80*/  PRMT R4, R89, 0x7632, R4 ;  /* 0x0000763259047816 */ /* 0x004fe40000000004 */
[----:B------:R-:W2:Y:S04]  /*bdb90*/  LDL.LU R89, [R1+0x1c] ;  /* 0x00001c0001597983 */ /* 0x000ea80000300800 */
[----:B------:R-:W-:Y:S04]  /*bdba0*/  @P4 STG.E.U16 desc[UR6][R90.64], R4 ;  /* 0x000000045a004986 */ /* 0x000fe8000c101506 */
[----:B------:R1:W-:Y:S04]  /*bdbb0*/  @P3 STG.E.U16 desc[UR6][R14.64], R2 ;  /* 0x000000020e003986 */ /* 0x0003e8000c101506 */
[----:B-1----:R-:W2:Y:S01]  /*bdbc0*/  LDL.LU R2, [R1+0x4178] ;  /* 0x0041780001027983 */ /* 0x002ea20000300800 */
[C---:B------:R-:W-:Y:S01]  /*bdbd0*/  IMAD R93, R12.reuse, R7, RZ ;  /* 0x000000070c5d7224 */ /* 0x040fe200078e02ff */
[----:B----4-:R-:W-:Y:S01]  /*bdbe0*/  ISETP.LT.AND P2, PT, R12, R13, !P0 ;  /* 0x0000000d0c00720c */ /* 0x010fe20004741270 */
[----:B------:R-:W1:Y:S03]  /*bdbf0*/  LDC R14, c[0x0][0x39c] ;  /* 0x0000e700ff0e7b82 */ /* 0x000e660000000800 */
[----:B------:R-:W-:-:S04]  /*bdc00*/  LEA R12, P6, R93, R92, 0x1 ;  /* 0x0000005c5d0c7211 */ /* 0x000fc800078c08ff */
[----:B------:R-:W-:Y:S02]  /*bdc10*/  LEA.HI.X.SX32 R13, R93, R3, 0x1, P6 ;  /* 0x000000035d0d7211 */ /* 0x000fe400030f0eff */
[C-C-:B------:R-:W-:Y:S02]  /*bdc20*/  LOP3.LUT R93, R0.reuse, 0x38, R6.reuse, 0xfe, !PT ;  /* 0x00000038005d7812 */ /* 0x140fe400078efe06 */
[C-C-:B------:R-:W-:Y:S02]  /*bdc30*/  LOP3.LUT R4, R0.reuse, 0x3a, R6.reuse, 0xfe, !PT ;  /* 0x0000003a00047812 */ /* 0x140fe400078efe06 */
[C---:B------:R-:W-:Y:S01]  /*bdc40*/  ISETP.LT.AND P4, PT, R93.reuse, R8, !P0 ;  /* 0x000000085d00720c */ /* 0x040fe20004781270 */
[----:B------:R-:W-:Y:S01]  /*bdc50*/  IMAD R93, R93, R7, RZ ;  /* 0x000000075d5d7224 */ /* 0x000fe200078e02ff */
[----:B------:R-:W-:Y:S01]  /*bdc60*/  LOP3.LUT R8, R0, 0x3c, R6, 0xfe, !PT ;  /* 0x0000003c00087812 */ /* 0x000fe200078efe06 */
[----:B------:R4:W-:Y:S01]  /*bdc70*/  @P2 STG.E.U16 desc[UR6][R12.64], R10 ;  /* 0x0000000a0c002986 */ /* 0x0009e2000c101506 */
[C---:B---3--:R-:W-:Y:S01]  /*bdc80*/  ISETP.LT.AND P3, PT, R4.reuse, R5, !P0 ;  /* 0x000000050400720c */ /* 0x048fe20004761270 */
[----:B------:R-:W-:Y:S01]  /*bdc90*/  IMAD R11, R4, R7, RZ ;  /* 0x00000007040b7224 */ /* 0x000fe200078e02ff */
[C---:B0-----:R-:W-:Y:S01]  /*bdca0*/  ISETP.LT.AND P2, PT, R8.reuse, R9, !P0 ;  /* 0x000000090800720c */ /* 0x041fe20004741270 */
[----:B------:R-:W-:Y:S01]  /*bdcb0*/  IMAD R4, R8, R7, RZ ;  /* 0x0000000708047224 */ /* 0x000fe200078e02ff */
[----:B------:R-:W0:Y:S02]  /*bdcc0*/  LDC R5, c[0x0][0x39c] ;  /* 0x0000e700ff057b82 */ /* 0x000e240000000800 */
[----:B------:R-:W-:-:S02]  /*bdcd0*/  LEA R90, P5, R11, R92, 0x1 ;  /* 0x0000005c0b5a7211 */ /* 0x000fc400078a08ff */
[----:B----4-:R-:W-:-:S04]  /*bdce0*/  LEA R12, P6, R93, R92, 0x1 ;  /* 0x0000005c5d0c7211 */ /* 0x010fc800078c08ff */
[----:B------:R-:W3:Y:S01]  /*bdcf0*/  LDC R10, c[0x0][0x39c] ;  /* 0x0000e700ff0a7b82 */ /* 0x000ee20000000800 */
[-C--:B------:R-:W-:Y:S02]  /*bdd00*/  LEA.HI.X.SX32 R13, R93, R3.reuse, 0x1, P6 ;  /* 0x000000035d0d7211 */ /* 0x080fe400030f0eff */
[----:B------:R-:W-:Y:S02]  /*bdd10*/  LEA R8, P6, R4, R92, 0x1 ;  /* 0x0000005c04087211 */ /* 0x000fe400078c08ff */
[-C--:B------:R-:W-:Y:S02]  /*bdd20*/  LEA.HI.X.SX32 R91, R11, R3.reuse, 0x1, P5 ;  /* 0x000000030b5b7211 */ /* 0x080fe400028f0eff */
[----:B------:R-:W-:Y:S02]  /*bdd30*/  PRMT R93, R88, 0x7632, R93 ;  /* 0x00007632585d7816 */ /* 0x000fe4000000005d */
[----:B------:R-:W-:Y:S02]  /*bdd40*/  LEA.HI.X.SX32 R9, R4, R3, 0x1, P6 ;  /* 0x0000000304097211 */ /* 0x000fe400030f0eff */
[----:B------:R-:W-:Y:S01]  /*bdd50*/  LOP3.LUT R11, R0, 0x3e, R6, 0xfe, !PT ;  /* 0x0000003e000b7812 */ /* 0x000fe200078efe06 */
[----:B------:R4:W-:Y:S01]  /*bdd60*/  @P4 STG.E.U16 desc[UR6][R12.64], R88 ;  /* 0x000000580c004986 */ /* 0x0009e2000c101506 */
[----:B------:R-:W0:Y:S03]  /*bdd70*/  LDC R4, c[0x0][0x39c] ;  /* 0x0000e700ff047b82 */ /* 0x000e260000000800 */
[----:B------:R0:W-:Y:S01]  /*bdd80*/  @P3 STG.E.U16 desc[UR6][R90.64], R93 ;  /* 0x0000005d5a003986 */ /* 0x0001e2000c101506 */
[----:B-1----:R-:W-:-:S03]  /*bdd90*/  ISETP.LT.AND P4, PT, R11, R14, !P0 ;  /* 0x0000000e0b00720c */ /* 0x002fc60004781270 */
[----:B----4-:R-:W4:Y:S01]  /*bdda0*/  LDL.LU.64 R12, [R1+0x4170] ;  /* 0x00417000010c7983 */ /* 0x010f220000300a00 */
[----:B--2---:R-:W-:-:S03]  /*bddb0*/  PRMT R2, R89, 0x7632, R2 ;  /* 0x0000763259027816 */ /* 0x004fc60000000002 */
[----:B------:R1:W-:Y:S01]  /*bddc0*/  @P2 STG.E.U16 desc[UR6][R8.64], R89 ;  /* 0x0000005908002986 */ /* 0x0003e2000c101506 */
[C-C-:B0-----:R-:W-:Y:S01]  /*bddd0*/  LOP3.LUT R93, R0.reuse, 0x40, R6.reuse, 0xfe, !PT ;  /* 0x00000040005d7812 */ /* 0x141fe200078efe06 */
[----:B------:R-:W0:Y:S01]  /*bdde0*/  LDC R90, c[0x0][0x39c] ;  /* 0x0000e700ff5a7b82 */ /* 0x000e220000000800 */
[----:B-1----:R-:W-:Y:S01]  /*bddf0*/  IMAD R8, R11, R7, RZ ;  /* 0x000000070b087224 */ /* 0x002fe200078e02ff */
[----:B------:R-:W-:-:S06]  /*bde00*/  LOP3.LUT R9, R0, 0x42, R6, 0xfe, !PT ;  /* 0x0000004200097812 */ /* 0x000fcc00078efe06 */
[----:B------:R-:W1:Y:S01]  /*bde10*/  LDC R11, c[0x0][0x39c] ;  /* 0x0000e700ff0b7b82 */ /* 0x000e620000000800 */
[----:B------:R-:W-:-:S04]  /*bde20*/  LEA R88, P6, R8, R92, 0x1 ;  /* 0x0000005c08587211 */ /* 0x000fc800078c08ff */
[----:B------:R-:W-:-:S05]  /*bde30*/  LEA.HI.X.SX32 R89, R8, R3, 0x1, P6 ;  /* 0x0000000308597211 */ /* 0x000fca00030f0eff */
[----:B------:R2:W-:Y:S04]  /*bde40*/  @P4 STG.E.U16 desc[UR6][R88.64], R2 ;  /* 0x0000000258004986 */ /* 0x0005e8000c101506 */
[----:B--2---:R-:W2:Y:S01]  /*bde50*/  LDL.LU.64 R88, [R1+0x4168] ;  /* 0x0041680001587983 */ /* 0x004ea20000300a00 */
[C---:B------:R-:W-:Y:S01]  /*bde60*/  ISETP.LT.AND P3, PT, R93.reuse, R5, !P0 ;  /* 0x000000055d00720c */ /* 0x040fe20004761270 */
[-C--:B------:R-:W-:Y:S02]  /*bde70*/  IMAD R5, R93, R7.reuse, RZ ;  /* 0x000000075d057224 */ /* 0x080fe400078e02ff */
[C---:B------:R-:W-:Y:S01]  /*bde80*/  IMAD R93, R9.reuse, R7, RZ ;  /* 0x00000007095d7224 */ /* 0x040fe200078e02ff */
[----:B---3--:R-:W-:Y:S02]  /*bde90*/  ISETP.LT.AND P2, PT, R9, R10, !P0 ;  /* 0x0000000a0900720c */ /* 0x008fe40004741270 */
[----:B------:R-:W-:-:S02]  /*bdea0*/  LEA R14, P5, R5, R92, 0x1 ;  /* 0x0000005c050e7211 */ /* 0x000fc400078a08ff */
[----:B------:R-:W-:Y:S02]  /*bdeb0*/  LEA R8, P6, R93, R92, 0x1 ;  /* 0x0000005c5d087211 */ /* 0x000fe400078c08ff */
[-C--:B------:R-:W-:Y:S02]  /*bdec0*/  LEA.HI.X.SX32 R15, R5, R3.reuse, 0x1, P5 ;  /* 0x00000003050f7211 */ /* 0x080fe400028f0eff */
[----:B------:R-:W-:Y:S01]  /*bded0*/  LEA.HI.X.SX32 R9, R93, R3, 0x1, P6 ;  /* 0x000000035d097211 */ /* 0x000fe200030f0eff */
[----:B------:R-:W3:Y:S01]  /*bdee0*/  LDC R5, c[0x0][0x39c] ;  /* 0x0000e700ff057b82 */ /* 0x000ee20000000800 */
[----:B------:R-:W-:-:S05]  /*bdef0*/  LOP3.LUT R2, R0, 0x44, R6, 0xfe, !PT ;  /* 0x0000004400027812 */ /* 0x000fca00078efe06 */
[C---:B------:R-:W-:Y:S01]  /*bdf00*/  IMAD R10, R2.reuse, R7, RZ ;  /* 0x00000007020a7224 */ /* 0x040fe200078e02ff */
[----:B------:R-:W-:Y:S02]  /*bdf10*/  ISETP.LT.AND P4, PT, R2, R4, !P0 ;  /* 0x000000040200720c */ /* 0x000fe40004781270 */
[----:B------:R-:W0:Y:S08]  /*bdf20*/  LDC R2, c[0x0][0x39c] ;  /* 0x0000e700ff027b82 */ /* 0x000e300000000800 */
[----:B------:R-:W0:Y:S01]  /*bdf30*/  LDC R4, c[0x0][0x39c] ;  /* 0x0000e700ff047b82 */ /* 0x000e220000000800 */
[----:B--2---:R-:W-:Y:S01]  /*bdf40*/  PRMT R93, R88, 0x7632, R93 ;  /* 0x00007632585d7816 */ /* 0x004fe2000000005d */
[----:B------:R2:W-:Y:S04]  /*bdf50*/  @P3 STG.E.U16 desc[UR6][R14.64], R88 ;  /* 0x000000580e003986 */ /* 0x0005e8000c101506 */
[----:B------:R0:W-:Y:S01]  /*bdf60*/  @P2 STG.E.U16 desc[UR6][R8.64], R93 ;  /* 0x0000005d08002986 */ /* 0x0001e2000c101506 */
[----:B--2---:R-:W-:-:S02]  /*bdf70*/  LOP3.LUT R88, R0, 0x46, R6, 0xfe, !PT ;  /* 0x0000004600587812 */ /* 0x004fc400078efe06 */
[----:B0-----:R-:W-:-:S03]  /*bdf80*/  LOP3.LUT R93, R0, 0x48, R6, 0xfe, !PT ;  /* 0x00000048005d7812 */ /* 0x001fc600078efe06 */
[CC--:B------:R-:W-:Y:S01]  /*bdf90*/  IMAD R14, R88.reuse, R7.reuse, RZ ;  /* 0x00000007580e7224 */ /* 0x0c0fe200078e02ff */
[----:B------:R-:W-:Y:S02]  /*bdfa0*/  ISETP.LT.AND P3, PT, R88, R90, !P0 ;  /* 0x0000005a5800720c */ /* 0x000fe40004761270 */
[-C--:B------:R-:W-:Y:S01]  /*bdfb0*/  LEA R8, P6, R10, R92.reuse, 0x1 ;  /* 0x0000005c0a087211 */ /* 0x080fe200078c08ff */
[----:B------:R-:W-:Y:S01]  /*bdfc0*/  IMAD R15, R93, R7, RZ ;  /* 0x000000075d0f7224 */ /* 0x000fe200078e02ff */
[-C--:B------:R-:W-:Y:S02]  /*bdfd0*/  LEA R90, P5, R14, R92.reuse, 0x1 ;  /* 0x0000005c0e5a7211 */ /* 0x080fe400078a08ff */
[-C--:B------:R-:W-:Y:S02]  /*bdfe0*/  LEA.HI.X.SX32 R9, R10, R3.reuse, 0x1, P6 ;  /* 0x000000030a097211 */ /* 0x080fe400030f0eff */
[----:B------:R-:W-:Y:S02]  /*bdff0*/  LEA R10, P6, R15, R92, 0x1 ;  /* 0x0000005c0f0a7211 */ /* 0x000fe400078c08ff */
[----:B------:R-:W-:-:S02]  /*be000*/  LEA.HI.X.SX32 R91, R14, R3, 0x1, P5 ;  /* 0x000000030e5b7211 */ /* 0x000fc400028f0eff */
[----:B------:R-:W-:Y:S01]  /*be010*/  PRMT R88, R89, 0x7632, R88 ;  /* 0x0000763259587816 */ /* 0x000fe20000000058 */
[----:B------:R-:W2:Y:S01]  /*be020*/  LDL.LU R14, [R1+0x4164] ;  /* 0x00416400010e7983 */ /* 0x000ea20000300800 */
[----:B-1----:R-:W-:Y:S02]  /*be030*/  ISETP.LT.AND P2, PT, R93, R11, !P0 ;  /* 0x0000000b5d00720c */ /* 0x002fe40004741270 */
[----:B------:R-:W-:Y:S01]  /*be040*/  LEA.HI.X.SX32 R11, R15, R3, 0x1, P6 ;  /* 0x000000030f0b7211 */ /* 0x000fe200030f0eff */
[----:B------:R0:W-:Y:S04]  /*be050*/  @P4 STG.E.U16 desc[UR6][R8.64], R89 ;  /* 0x0000005908004986 */ /* 0x0001e8000c101506 */
[----:B------:R-:W2:Y:S04]  /*be060*/  LDL.LU R15, [R1+0x4160] ;  /* 0x00416000010f7983 */ /* 0x000ea80000300800 */
[----:B------:R1:W-:Y:S04]  /*be070*/  @P3 STG.E.U16 desc[UR6][R90.64], R88 ;  /* 0x000000585a003986 */ /* 0x0003e8000c101506 */
[----:B0-----:R-:W2:Y:S04]  /*be080*/  LDL.LU.64 R8, [R1+0x4158] ;  /* 0x0041580001087983 */ /* 0x001ea80000300a00 */
[----:B-1----:R-:W2:Y:S01]  /*be090*/  LDL.LU.64 R90, [R1+0x4150] ;  /* 0x00415000015a7983 */ /* 0x002ea20000300a00 */
[----:B------:R-:W-:-:S02]  /*be0a0*/  LOP3.LUT R93, R0, 0x4a, R6, 0xfe, !PT ;  /* 0x0000004a005d7812 */ /* 0x000fc400078efe06 */
[C-C-:B------:R-:W-:Y:S02]  /*be0b0*/  LOP3.LUT R89, R0.reuse, 0x4e, R6.reuse, 0xfe, !PT ;  /* 0x0000004e00597812 */ /* 0x140fe400078efe06 */
[C---:B---3--:R-:W-:Y:S01]  /*be0c0*/  ISETP.LT.AND P4, PT, R93.reuse, R5, !P0 ;  /* 0x000000055d00720c */ /* 0x048fe20004781270 */
[-C--:B------:R-:W-:Y:S01]  /*be0d0*/  IMAD R93, R93, R7.reuse, RZ ;  /* 0x000000075d5d7224 */ /* 0x080fe200078e02ff */
[C-C-:B------:R-:W-:Y:S02]  /*be0e0*/  LOP3.LUT R88, R0.reuse, 0x4c, R6.reuse, 0xfe, !PT ;  /* 0x0000004c00587812 */ /* 0x140fe400078efe06 */
[----:B------:R-:W-:Y:S02]  /*be0f0*/  LOP3.LUT R5, R0, 0x4c, R6, 0xfe, !PT ;  /* 0x0000004c00057812 */ /* 0x000fe400078efe06 */
[C---:B------:R-:W-:Y:S01]  /*be100*/  ISETP.LT.AND P3, PT, R88.reuse, R4, !P0 ;  /* 0x000000045800720c */ /* 0x040fe20004761270 */
[-C--:B------:R-:W-:Y:S02]  /*be110*/  IMAD R4, R88, R7.reuse, RZ ;  /* 0x0000000758047224 */ /* 0x080fe400078e02ff */
[----:B------:R-:W-:-:S03]  /*be120*/  IMAD R5, R5, R7, RZ ;  /* 0x0000000705057224 */ /* 0x000fc600078e02ff */
[----:B------:R-:W-:-:S04]  /*be130*/  LEA R4, P5, R4, R92, 0x1 ;  /* 0x0000005c04047211 */ /* 0x000fc800078a08ff */
[----:B------:R-:W-:Y:S01]  /*be140*/  LEA.HI.X.SX32 R5, R5, R3, 0x1, P5 ;  /* 0x0000000305057211 */ /* 0x000fe200028f0eff */
[----:B--2---:R0:W-:Y:S01]  /*be150*/  @P2 STG.E.U16 desc[UR6][R10.64], R90 ;  /* 0x0000005a0a002986 */ /* 0x0041e2000c101506 */
[C---:B------:R-:W-:Y:S02]  /*be160*/  ISETP.LT.AND P2, PT, R89.reuse, R2, !P0 ;  /* 0x000000025900720c */ /* 0x040fe40004741270 */
[----:B------:R-:W1:Y:S01]  /*be170*/  LDC R2, c[0x0][0x39c] ;  /* 0x0000e700ff027b82 */ /* 0x000e620000000800 */
[----:B------:R-:W-:Y:S01]  /*be180*/  IMAD R89, R89, R7, RZ ;  /* 0x0000000759597224 */ /* 0x000fe200078e02ff */
[----:B0-----:R-:W-:-:S04]  /*be190*/  LEA R10, P6, R93, R92, 0x1 ;  /* 0x0000005c5d0a7211 */ /* 0x001fc800078c08ff */
[-C--:B------:R-:W-:Y:S02]  /*be1a0*/  LEA.HI.X.SX32 R11, R93, R3.reuse, 0x1, P6 ;  /* 0x000000035d0b7211 */ /* 0x080fe400030f0eff */
[C---:B------:R-:W-:Y:S02]  /*be1b0*/  LEA R88, P6, R89.reuse, R92, 0x1 ;  /* 0x0000005c59587211 */ /* 0x040fe400078c08ff */
[----:B------:R-:W-:Y:S02]  /*be1c0*/  PRMT R90, R90, 0x7632, R90 ;  /* 0x000076325a5a7816 */ /* 0x000fe4000000005a */
[----:B------:R-:W-:Y:S02]  /*be1d0*/  LEA.HI.X.SX32 R89, R89, R3, 0x1, P6 ;  /* 0x0000000359597211 */ /* 0x000fe400030f0eff */
[----:B------:R-:W-:Y:S01]  /*be1e0*/  PRMT R93, R91, 0x7632, R93 ;  /* 0x000076325b5d7816 */ /* 0x000fe2000000005d */
[----:B------:R0:W-:Y:S04]  /*be1f0*/  @P4 STG.E.U16 desc[UR6][R10.64], R90 ;  /* 0x0000005a0a004986 */ /* 0x0001e8000c101506 */
[----:B------:R2:W-:Y:S04]  /*be200*/  @P3 STG.E.U16 desc[UR6][R4.64], R91 ;  /* 0x0000005b04003986 */ /* 0x0005e8000c101506 */
[----:B------:R3:W-:Y:S04]  /*be210*/  @P2 STG.E.U16 desc[UR6][R88.64], R93 ;  /* 0x0000005d58002986 */ /* 0x0007e8000c101506 */
[----:B0-----:R-:W4:Y:S04]  /*be220*/  LDL.LU.64 R10, [R1+0x4148] ;  /* 0x00414800010a7983 */ /* 0x001f280000300a00 */
[----:B--2---:R-:W2:Y:S01]  /*be230*/  LDL.LU.64 R4, [R1+0x4140] ;  /* 0x0041400001047983 */ /* 0x004ea20000300a00 */
[----:B------:R-:W0:Y:S01]  /*be240*/  LDC R91, c[0x0][0x39c] ;  /* 0x0000e700ff5b7b82 */ /* 0x000e220000000800 */
[----:B---3--:R-:W-:-:S04]  /*be250*/  LOP3.LUT R88, R0, 0x52, R6, 0xfe, !PT ;  /* 0x0000005200587812 */ /* 0x008fc800078efe06 */
[----:B-1----:R-:W-:Y:S02]  /*be260*/  ISETP.LT.AND P3, PT, R88, R2, !P0 ;  /* 0x000000025800720c */ /* 0x002fe40004761270 */
[----:B------:R-:W3:Y:S01]  /*be270*/  LDL.LU R2, [R1+0x4138] ;  /* 0x0041380001027983 */ /* 0x000ee20000300800 */
[C-C-:B------:R-:W-:Y:S02]  /*be280*/  LOP3.LUT R90, R0.reuse, 0x50, R6.reuse, 0xfe, !PT ;  /* 0x00000050005a7812 */ /* 0x140fe400078efe06 */
[----:B------:R-:W-:-:S05]  /*be290*/  LOP3.LUT R89, R0, 0x54, R6, 0xfe, !PT ;  /* 0x0000005400597812 */ /* 0x000fca00078efe06 */
[----:B------:R-:W-:Y:S01]  /*be2a0*/  IMAD R93, R89, R7, RZ ;  /* 0x00000007595d7224 */ /* 0x000fe200078e02ff */
[C---:B0-----:R-:W-:Y:S01]  /*be2b0*/  ISETP.LT.AND P4, PT, R90.reuse, R91, !P0 ;  /* 0x0000005b5a00720c */ /* 0x041fe20004781270 */
[-C--:B------:R-:W-:Y:S02]  /*be2c0*/  IMAD R91, R90, R7.reuse, RZ ;  /* 0x000000075a5b7224 */ /* 0x080fe400078e02ff */
[----:B------:R-:W-:Y:S02]  /*be2d0*/  IMAD R90, R88, R7, RZ ;  /* 0x00000007585a7224 */ /* 0x000fe400078e02ff */
[----:B------:R-:W0:Y:S01]  /*be2e0*/  LDC R88, c[0x0][0x39c] ;  /* 0x0000e700ff587b82 */ /* 0x000e220000000800 */
[----:B------:R-:W1:Y:S01]  /*be2f0*/  S2R R7, SR_TID.X ;  /* 0x0000000000077919 */ /* 0x000e620000002100 */
[----:B------:R-:W-:Y:S02]  /*be300*/  LEA R6, P6, R91, R92, 0x1 ;  /* 0x0000005c5b067211 */ /* 0x000fe400078c08ff */
[----:B0-----:R-:W-:-:S04]  /*be310*/  ISETP.LT.AND P2, PT, R89, R88, !P0 ;  /* 0x000000585900720c */ /* 0x001fc80004741270 */
[----:B------:R-:W0:Y:S01]  /*be320*/  LDC R88, c[0x0][0x3b8] ;  /* 0x0000ee00ff587b82 */ /* 0x000e220000000800 */
[----:B-1----:R-:W-:-:S04]  /*be330*/  SHF.R.U32.HI R89, RZ, 0x6, R7 ;  /* 0x00000006ff597819 */ /* 0x002fc80000011607 */
[----:B------:R-:W-:Y:S02]  /*be340*/  SGXT.U32 R89, R89, 0x1 ;  /* 0x000000015959781a */ /* 0x000fe40000000000 */
[----:B------:R-:W-:Y:S02]  /*be350*/  LEA.HI.X.SX32 R7, R91, R3, 0x1, P6 ;  /* 0x000000035b077211 */ /* 0x000fe400030f0eff */
[----:B------:R-:W-:Y:S02]  /*be360*/  LOP3.LUT R91, R0, 0x52, R89, 0xfe, !PT ;  /* 0x00000052005b7812 */ /* 0x000fe400078efe59 */
[----:B------:R-:W-:-:S03]  /*be370*/  LEA R90, P5, R90, R92, 0x1 ;  /* 0x0000005c5a5a7211 */ /* 0x000fc600078a08ff */
[----:B0-----:R-:W-:Y:S01]  /*be380*/  IMAD R91, R91, R88, RZ ;  /* 0x000000585b5b7224 */ /* 0x001fe200078e02ff */
[----:B------:R-:W-:-:S04]  /*be390*/  LEA R88, P6, R93, R92, 0x1 ;  /* 0x0000005c5d587211 */ /* 0x000fc800078c08ff */
[-C--:B------:R-:W-:Y:S02]  /*be3a0*/  LEA.HI.X.SX32 R91, R91, R3.reuse, 0x1, P5 ;  /* 0x000000035b5b7211 */ /* 0x080fe400028f0eff */
[----:B------:R-:W-:Y:S02]  /*be3b0*/  LEA.HI.X.SX32 R89, R93, R3, 0x1, P6 ;  /* 0x000000035d597211 */ /* 0x000fe400030f0eff */
[----:B------:R-:W0:Y:S01]  /*be3c0*/  S2R R93, SR_TID.X ;  /* 0x00000000005d7919 */ /* 0x000e220000002100 */
[----:B------:R1:W-:Y:S04]  /*be3d0*/  @P4 STG.E.U16 desc[UR6][R6.64], R8 ;  /* 0x0000000806004986 */ /* 0x0003e8000c101506 */
[----:B-1----:R-:W2:Y:S01]  /*be3e0*/  LDL.LU.64 R6, [R1+0x4130] ;  /* 0x0041300001067983 */ /* 0x002ea20000300a00 */
[----:B0-----:R-:W-:-:S04]  /*be3f0*/  SHF.R.U32.HI R93, RZ, 0x6, R93 ;  /* 0x00000006ff5d7819 */ /* 0x001fc8000001165d */
[----:B------:R-:W-:-:S04]  /*be400*/  SGXT.U32 R93, R93, 0x1 ;  /* 0x000000015d5d781a */ /* 0x000fc80000000000 */
[----:B------:R-:W-:Y:S02]  /*be410*/  LOP3.LUT R93, R0, 0x56, R93, 0xfe, !PT ;  /* 0x00000056005d7812 */ /* 0x000fe400078efe5d */
[----:B---3--:R-:W-:Y:S02]  /*be420*/  PRMT R2, R8, 0x7632, R2 ;  /* 0x0000763208027816 */ /* 0x008fe40000000002 */
[----:B------:R-:W0:Y:S03]  /*be430*/  LDC R8, c[0x0][0x39c] ;  /* 0x0000e700ff087b82 */ /* 0x000e260000000800 */
[----:B------:R1:W-:Y:S02]  /*be440*/  @P3 STG.E.U16 desc[UR6][R90.64], R2 ;  /* 0x000000025a003986 */ /* 0x0003e4000c101506 */
[----:B-1----:R-:W1:Y:S03]  /*be450*/  S2R R91, SR_TID.X ;  /* 0x00000000005b7919 */ /* 0x002e660000002100 */
[----:B------:R-:W3:Y:S01]  /*be460*/  LDC R90, c[0x0][0x39c] ;  /* 0x0000e700ff5a7b82 */ /* 0x000ee20000000800 */
[----:B------:R0:W-:Y:S04]  /*be470*/  @P2 STG.E.U16 desc[UR6][R88.64], R9 ;  /* 0x0000000958002986 */ /* 0x0001e8000c101506 */
[----:B------:R-:W2:Y:S01]  /*be480*/  LDL.LU R2, [R1+0x4128] ;  /* 0x0041280001027983 */ /* 0x000ea20000300800 */
[----:B0-----:R-:W-:-:S02]  /*be490*/  ISETP.LT.AND P4, PT, R93, R8, !P0 ;  /* 0x000000085d00720c */ /* 0x001fc40004781270 */
[----:B------:R-:W0:Y:S01]  /*be4a0*/  LDC R89, c[0x0][0x3b8] ;  /* 0x0000ee00ff597b82 */ /* 0x000e220000000800 */
[----:B-1----:R-:W-:-:S04]  /*be4b0*/  SHF.R.U32.HI R91, RZ, 0x6, R91 ;  /* 0x00000006ff5b7819 */ /* 0x002fc8000001165b */
[----:B------:R-:W-:-:S04]  /*be4c0*/  SGXT.U32 R91, R91, 0x1 ;  /* 0x000000015b5b781a */ /* 0x000fc80000000000 */
[C-C-:B------:R-:W-:Y:S02]  /*be4d0*/  LOP3.LUT R8, R0.reuse, 0x58, R91.reuse, 0xfe, !PT ;  /* 0x0000005800087812 */ /* 0x140fe400078efe5b */
[----:B------:R-:W-:Y:S02]  /*be4e0*/  LOP3.LUT R88, R0, 0x5a, R91, 0xfe, !PT ;  /* 0x0000005a00587812 */ /* 0x000fe400078efe5b */
[----:B------:R-:W1:Y:S01]  /*be4f0*/  LDC R91, c[0x0][0x39c] ;  /* 0x0000e700ff5b7b82 */ /* 0x000e620000000800 */
[----:B0-----:R-:W-:Y:S01]  /*be500*/  IMAD R89, R93, R89, RZ ;  /* 0x000000595d597224 */ /* 0x001fe200078e02ff */
[----:B---3--:R-:W-:-:S06]  /*be510*/  ISETP.LT.AND P3, PT, R8, R90, !P0 ;  /* 0x0000005a0800720c */ /* 0x008fcc0004761270 */
[----:B------:R-:W0:Y:S08]  /*be520*/  LDC R93, c[0x0][0x3b8] ;  /* 0x0000ee00ff5d7b82 */ /* 0x000e300000000800 */
[----:B------:R-:W3:Y:S01]  /*be530*/  LDC R8, c[0x0][0x3b8] ;  /* 0x0000ee00ff087b82 */ /* 0x000ee20000000800 */
[----:B-1----:R-:W-:Y:S02]  /*be540*/  ISETP.LT.AND P2, PT, R88, R91, !P0 ;  /* 0x0000005b5800720c */ /* 0x002fe40004741270 */
[----:B------:R-:W1:Y:S01]  /*be550*/  S2R R91, SR_TID.X ;  /* 0x00000000005b7919 */ /* 0x000e620000002100 */
[----:B------:R-:W-:-:S02]  /*be560*/  LEA R90, P6, R89, R92, 0x1 ;  /* 0x0000005c595a7211 */ /* 0x000fc400078c08ff */
[----:B-1----:R-:W-:-:S04]  /*be570*/  SHF.R.U32.HI R91, RZ, 0x6, R91 ;  /* 0x00000006ff5b7819 */ /* 0x002fc8000001165b */
[----:B------:R-:W-:-:S04]  /*be580*/  SGXT.U32 R91, R91, 0x1 ;  /* 0x000000015b5b781a */ /* 0x000fc80000000000 */
[----:B------:R-:W-:-:S05]  /*be590*/  LOP3.LUT R91, R0, 0x58, R91, 0xfe, !PT ;  /* 0x00000058005b7812 */ /* 0x000fca00078efe5b */
[----:B0-----:R-:W-:Y:S02]  /*be5a0*/  IMAD R91, R91, R93, RZ ;  /* 0x0000005d5b5b7224 */ /* 0x001fe400078e02ff */
[----:B---3--:R-:W-:-:S03]  /*be5b0*/  IMAD R93, R88, R8, RZ ;  /* 0x00000008585d7224 */ /* 0x008fc600078e02ff */
[----:B------:R-:W-:Y:S02]  /*be5c0*/  LEA R88, P5, R91, R92, 0x1 ;  /* 0x0000005c5b587211 */ /* 0x000fe400078a08ff */
[----:B------:R-:W-:Y:S02]  /*be5d0*/  LEA.HI.X.SX32 R91, R89, R3, 0x1, P6 ;  /* 0x00000003595b7211 */ /* 0x000fe400030f0eff */
[----:B------:R-:W0:Y:S01]  /*be5e0*/  S2R R89, SR_TID.X ;  /* 0x0000000000597919 */ /* 0x000e220000002100 */
[----:B------:R-:W-:-:S05]  /*be5f0*/  PRMT R9, R9, 0x7632, R9 ;  /* 0x0000763209097816 */ /* 0x000fca0000000009 */
[----:B------:R1:W-:Y:S02]  /*be600*/  @P4 STG.E.U16 desc[UR6][R90.64], R9 ;  /* 0x000000095a004986 */ /* 0x0003e4000c101506 */
[----:B-1----:R-:W1:Y:S01]  /*be610*/  S2R R90, SR_TID.X ;  /* 0x00000000005a7919 */ /* 0x002e620000002100 */
[----:B0-----:R-:W-:-:S04]  /*be620*/  SHF.R.U32.HI R89, RZ, 0x6, R89 ;  /* 0x00000006ff597819 */ /* 0x001fc80000011659 */
[----:B------:R-:W-:-:S04]  /*be630*/  SGXT.U32 R89, R89, 0x1 ;  /* 0x000000015959781a */ /* 0x000fc80000000000 */
[----:B------:R-:W-:-:S05]  /*be640*/  LOP3.LUT R89, R0, 0x58, R89, 0xfe, !PT ;  /* 0x0000005800597812 */ /* 0x000fca00078efe59 */
[----:B------:R-:W-:Y:S01]  /*be650*/  IMAD R89, R89, R8, RZ ;  /* 0x0000000859597224 */ /* 0x000fe200078e02ff */
[----:B------:R-:W-:-:S04]  /*be660*/  LEA R8, P6, R93, R92, 0x1 ;  /* 0x0000005c5d087211 */ /* 0x000fc800078c08ff */
[----:B------:R-:W-:Y:S02]  /*be670*/  LEA.HI.X.SX32 R9, R93, R3, 0x1, P6 ;  /* 0x000000035d097211 */ /* 0x000fe400030f0eff */
[----:B------:R-:W0:Y:S01]  /*be680*/  LDC R93, c[0x0][0x39c] ;  /* 0x0000e700ff5d7b82 */ /* 0x000e220000000800 */
[----:B-1----:R-:W-:-:S04]  /*be690*/  SHF.R.U32.HI R90, RZ, 0x6, R90 ;  /* 0x00000006ff5a7819 */ /* 0x002fc8000001165a */
[----:B------:R-:W-:-:S04]  /*be6a0*/  SGXT.U32 R90, R90, 0x1 ;  /* 0x000000015a5a781a */ /* 0x000fc80000000000 */
[----:B------:R-:W-:-:S04]  /*be6b0*/  LOP3.LUT R90, R0, 0x5c, R90, 0xfe, !PT ;  /* 0x0000005c005a7812 */ /* 0x000fc800078efe5a */
[----:B0-----:R-:W-:Y:S02]  /*be6c0*/  ISETP.LT.AND P4, PT, R90, R93, !P0 ;  /* 0x0000005d5a00720c */ /* 0x001fe40004781270 */
[----:B------:R-:W0:Y:S01]  /*be6d0*/  LDC R93, c[0x0][0x3b8] ;  /* 0x0000ee00ff5d7b82 */ /* 0x000e220000000800 */
[----:B------:R-:W-:Y:S02]  /*be6e0*/  LEA.HI.X.SX32 R89, R89, R3, 0x1, P5 ;  /* 0x0000000359597211 */ /* 0x000fe400028f0eff */
[----:B----4-:R-:W-:-:S03]  /*be6f0*/  PRMT R91, R10, 0x7632, R91 ;  /* 0x000076320a5b7816 */ /* 0x010fc6000000005b */
[----:B------:R1:W-:Y:S02]  /*be700*/  @P3 STG.E.U16 desc[UR6][R88.64], R10 ;  /* 0x0000000a58003986 */ /* 0x0003e4000c101506 */
[----:B-1----:R-:W1:Y:S01]  /*be710*/  S2R R89, SR_TID.X ;  /* 0x0000000000597919 */ /* 0x002e620000002100 */
[----:B0-----:R-:W-:Y:S01]  /*be720*/  IMAD R10, R90, R93, RZ ;  /* 0x0000005d5a0a7224 */ /* 0x001fe200078e02ff */
[----:B------:R0:W-:Y:S04]  /*be730*/  @P2 STG.E.U16 desc[UR6][R8.64], R91 ;  /* 0x0000005b08002986 */ /* 0x0001e8000c101506 */
[----:B------:R-:W-:-:S04]  /*be740*/  LEA R90, P6, R10, R92, 0x1 ;  /* 0x0000005c0a5a7211 */ /* 0x000fc800078c08ff */
[----:B0-----:R-:W-:Y:S02]  /*be750*/  LEA.HI.X.SX32 R91, R10, R3, 0x1, P6 ;  /* 0x000000030a5b7211 */ /* 0x001fe400030f0eff */
[----:B------:R-:W0:Y:S03]  /*be760*/  S2R R10, SR_TID.X ;  /* 0x00000000000a7919 */ /* 0x000e260000002100 */
[----:B------:R3:W-:Y:S01]  /*be770*/  @P4 STG.E.U16 desc[UR6][R90.64], R11 ;  /* 0x0000000b5a004986 */ /* 0x0007e2000c101506 */
[----:B-1----:R-:W-:Y:S02]  /*be780*/  SHF.R.U32.HI R88, RZ, 0x6, R89 ;  /* 0x00000006ff587819 */ /* 0x002fe40000011659 */
[----:B------:R-:W1:Y:S02]  /*be790*/  LDC R89, c[0x0][0x39c] ;  /* 0x0000e700ff597b82 */ /* 0x000e640000000800 */
[----:B------:R-:W-:-:S06]  /*be7a0*/  SGXT.U32 R88, R88, 0x1 ;  /* 0x000000015858781a */ /* 0x000fcc0000000000 */
[----:B---3--:R-:W3:Y:S01]  /*be7b0*/  LDC R91, c[0x0][0x39c] ;  /* 0x0000e700ff5b7b82 */ /* 0x008ee20000000800 */
[C-C-:B------:R-:W-:Y:S02]  /*be7c0*/  LOP3.LUT R8, R0.reuse, 0x5e, R88.reuse, 0xfe, !PT ;  /* 0x0000005e00087812 */ /* 0x140fe400078efe58 */
[----:B------:R-:W-:-:S05]  /*be7d0*/  LOP3.LUT R9, R0, 0x60, R88, 0xfe, !PT ;  /* 0x0000006000097812 */ /* 0x000fca00078efe58 */
[----:B------:R-:W4:Y:S01]  /*be7e0*/  LDC R88, c[0x0][0x39c] ;  /* 0x0000e700ff587b82 */ /* 0x000f220000000800 */
[----:B0-----:R-:W-:-:S04]  /*be7f0*/  SHF.R.U32.HI R90, RZ, 0x6, R10 ;  /* 0x00000006ff5a7819 */ /* 0x001fc8000001160a */
[----:B------:R-:W-:-:S04]  /*be800*/  SGXT.U32 R90, R90, 0x1 ;  /* 0x000000015a5a781a */ /* 0x000fc80000000000 */
[----:B------:R-:W-:-:S04]  /*be810*/  LOP3.LUT R10, R0, 0x62, R90, 0xfe, !PT ;  /* 0x00000062000a7812 */ /* 0x000fc800078efe5a */
[----:B---3--:R-:W-:Y:S02]  /*be820*/  ISETP.LT.AND P4, PT, R10, R91, !P0 ;  /* 0x0000005b0a00720c */ /* 0x008fe40004781270 */
[----:B------:R-:W0:Y:S01]  /*be830*/  LDC R91, c[0x0][0x3b8] ;  /* 0x0000ee00ff5b7b82 */ /* 0x000e220000000800 */
[C---:B-1----:R-:W-:Y:S01]  /*be840*/  ISETP.LT.AND P3, PT, R8.reuse, R89, !P0 ;  /* 0x000000590800720c */ /* 0x042fe20004761270 */
[-C--:B------:R-:W-:Y:S02]  /*be850*/  IMAD R89, R8, R93.reuse, RZ ;  /* 0x0000005d08597224 */ /* 0x080fe400078e02ff */
[C---:B------:R-:W-:Y:S01]  /*be860*/  IMAD R93, R9.reuse, R93, RZ ;  /* 0x0000005d095d7224 */ /* 0x040fe200078e02ff */
[----:B----4-:R-:W-:Y:S02]  /*be870*/  ISETP.LT.AND P2, PT, R9, R88, !P0 ;  /* 0x000000580900720c */ /* 0x010fe40004741270 */
[-C--:B------:R-:W-:Y:S02]  /*be880*/  LEA R88, P5, R89, R92.reuse, 0x1 ;  /* 0x0000005c59587211 */ /* 0x080fe400078a08ff */
[----:B------:R-:W-:-:S02]  /*be890*/  LEA R8, P6, R93, R92, 0x1 ;  /* 0x0000005c5d087211 */ /* 0x000fc400078c08ff */
[-C--:B------:R-:W-:Y:S02]  /*be8a0*/  LEA.HI.X.SX32 R89, R89, R3.reuse, 0x1, P5 ;  /* 0x0000000359597211 */ /* 0x080fe400028f0eff */
[----:B------:R-:W-:Y:S02]  /*be8b0*/  LEA.HI.X.SX32 R9, R93, R3, 0x1, P6 ;  /* 0x000000035d097211 */ /* 0x000fe400030f0eff */
[----:B------:R-:W-:-:S05]  /*be8c0*/  PRMT R93, R11, 0x7632, R93 ;  /* 0x000076320b5d7816 */ /* 0x000fca000000005d */
[----:B------:R1:W-:Y:S04]  /*be8d0*/  @P3 STG.E.U16 desc[UR6][R88.64], R93 ;  /* 0x0000005d58003986 */ /* 0x0003e8000c101506 */
[----:B------:R3:W-:Y:S01]  /*be8e0*/  @P2 STG.E.U16 desc[UR6][R8.64], R16 ;  /* 0x0000001008002986 */ /* 0x0007e2000c101506 */
[----:B0-----:R-:W-:Y:S02]  /*be8f0*/  IMAD R11, R10, R91, RZ ;  /* 0x0000005b0a0b7224 */ /* 0x001fe400078e02ff */
[----:B------:R-:W0:Y:S08]  /*be900*/  LDC R10, c[0x0][0x3b8] ;  /* 0x0000ee00ff0a7b82 */ /* 0x000e300000000800 */
[----:B-1----:R-:W1:Y:S01]  /*be910*/  LDC R89, c[0x0][0x39c] ;  /* 0x0000e700ff597b82 */ /* 0x002e620000000800 */
[----:B---3--:R-:W-:-:S02]  /*be920*/  LOP3.LUT R8, R0, 0x64, R90, 0xfe, !PT ;  /* 0x0000006400087812 */ /* 0x008fc400078efe5a */
[----:B------:R-:W-:-:S05]  /*be930*/  LOP3.LUT R9, R0, 0x66, R90, 0xfe, !PT ;  /* 0x0000006600097812 */ /* 0x000fca00078efe5a */
[----:B------:R-:W3:Y:S01]  /*be940*/  LDC R90, c[0x0][0x39c] ;  /* 0x0000e700ff5a7b82 */ /* 0x000ee20000000800 */
[----:B------:R-:W-:Y:S02]  /*be950*/  LEA R88, P6, R11, R92, 0x1 ;  /* 0x0000005c0b587211 */ /* 0x000fe400078c08ff */
[----:B------:R-:W-:-:S05]  /*be960*/  PRMT R16, R16, 0x7632, R16 ;  /* 0x0000763210107816 */ /* 0x000fca0000000010 */
[----:B------:R-:W4:Y:S01]  /*be970*/  LDC R93, c[0x0][0x39c] ;  /* 0x0000e700ff5d7b82 */ /* 0x000f220000000800 */
[C---:B-1----:R-:W-:Y:S01]  /*be980*/  ISETP.LT.AND P2, PT, R9.reuse, R89, !P0 ;  /* 0x000000590900720c */ /* 0x042fe20004741270 */
[----:B0-----:R-:W-:-:S06]  /*be990*/  IMAD R9, R9, R10, RZ ;  /* 0x0000000a09097224 */ /* 0x001fcc00078e02ff */
[----:B------:R-:W0:Y:S01]  /*be9a0*/  LDC R91, c[0x0][0x39c] ;  /* 0x0000e700ff5b7b82 */ /* 0x000e220000000800 */
[C---:B---3--:R-:W-:Y:S01]  /*be9b0*/  ISETP.LT.AND P3, PT, R8.reuse, R90, !P0 ;  /* 0x0000005a0800720c */ /* 0x048fe20004761270 */
[----:B------:R-:W-:Y:S01]  /*be9c0*/  IMAD R90, R8, R10, RZ ;  /* 0x0000000a085a7224 */ /* 0x000fe200078e02ff */
[----:B------:R-:W-:-:S04]  /*be9d0*/  LEA.HI.X.SX32 R89, R11, R3, 0x1, P6 ;  /* 0x000000030b597211 */ /* 0x000fc800030f0eff */
[----:B------:R-:W-:-:S04]  /*be9e0*/  LEA R10, P5, R90, R92, 0x1 ;  /* 0x0000005c5a0a7211 */ /* 0x000fc800078a08ff */
[----:B------:R-:W-:Y:S02]  /*be9f0*/  LEA.HI.X.SX32 R11, R90, R3, 0x1, P5 ;  /* 0x000000035a0b7211 */ /* 0x000fe400028f0eff */
[----:B------:R-:W1:Y:S01]  /*bea00*/  S2R R90, SR_TID.X ;  /* 0x00000000005a7919 */ /* 0x000e620000002100 */
[----:B------:R1:W-:Y:S01]  /*bea10*/  @P4 STG.E.U16 desc[UR6][R88.64], R16 ;  /* 0x0000001058004986 */ /* 0x0003e2000c101506 */
[----:B------:R-:W-:-:S03]  /*bea20*/  LEA R8, P6, R9, R92, 0x1 ;  /* 0x0000005c09087211 */ /* 0x000fc600078c08ff */
[----:B------:R3:W-:Y:S01]  /*bea30*/  @P3 STG.E.U16 desc[UR6][R10.64], R17 ;  /* 0x000000110a003986 */ /* 0x0007e2000c101506 */
[----:B------:R-:W-:Y:S02]  /*bea40*/  LEA.HI.X.SX32 R9, R9, R3, 0x1, P6 ;  /* 0x0000000309097211 */ /* 0x000fe400030f0eff */
[----:B-1----:R-:W-:Y:S02]  /*bea50*/  SHF.R.U32.HI R88, RZ, 0x6, R90 ;  /* 0x00000006ff587819 */ /* 0x002fe4000001165a */
[----:B------:R-:W1:Y:S02]  /*bea60*/  LDC R90, c[0x0][0x3b8] ;  /* 0x0000ee00ff5a7b82 */ /* 0x000e640000000800 */
[----:B------:R-:W-:Y:S02]  /*bea70*/  SGXT.U32 R88, R88, 0x1 ;  /* 0x000000015858781a */ /* 0x000fe40000000000 */
[----:B------:R-:W-:Y:S02]  /*bea80*/  PRMT R16, R17, 0x7632, R16 ;  /* 0x0000763211107816 */ /* 0x000fe40000000010 */
[----:B---3--:R-:W-:-:S03]  /*bea90*/  LOP3.LUT R10, R0, 0x68, R88, 0xfe, !PT ;  /* 0x00000068000a7812 */ /* 0x008fc600078efe58 */
[----:B------:R1:W-:Y:S01]  /*beaa0*/  @P2 STG.E.U16 desc[UR6][R8.64], R16 ;  /* 0x0000001008002986 */ /* 0x0003e2000c101506 */
[----:B----4-:R-:W-:Y:S02]  /*beab0*/  ISETP.LT.AND P4, PT, R10, R93, !P0 ;  /* 0x0000005d0a00720c */ /* 0x010fe40004781270 */
[----:B------:R-:W-:Y:S01]  /*beac0*/  LOP3.LUT R11, R0, 0x6a, R88, 0xfe, !PT ;  /* 0x0000006a000b7812 */ /* 0x000fe200078efe58 */
[----:B------:R-:W3:Y:S01]  /*bead0*/  LDC R93, c[0x0][0x39c] ;  /* 0x0000e700ff5d7b82 */ /* 0x000ee20000000800 */
[----:B-1----:R-:W-:-:S07]  /*beae0*/  IMAD R9, R10, R90, RZ ;  /* 0x0000005a0a097224 */ /* 0x002fce00078e02ff */
[----:B------:R-:W1:Y:S01]  /*beaf0*/  LDC R10, c[0x0][0x39c] ;  /* 0x0000e700ff0a7b82 */ /* 0x000e620000000800 */
[----:B------:R-:W-:Y:S02]  /*beb00*/  LOP3.LUT R8, R0, 0x6c, R88, 0xfe, !PT ;  /* 0x0000006c00087812 */ /* 0x000fe400078efe58 */
[----:B------:R-:W-:-:S03]  /*beb10*/  LEA R16, P6, R9, R92, 0x1 ;  /* 0x0000005c09107211 */ /* 0x000fc600078c08ff */
[C---:B------:R-:W-:Y:S01]  /*beb20*/  IMAD R88, R8.reuse, R90, RZ ;  /* 0x0000005a08587224 */ /* 0x040fe200078e02ff */
[----:B------:R-:W-:Y:S02]  /*beb30*/  LEA.HI.X.SX32 R17, R9, R3, 0x1, P6 ;  /* 0x0000000309117211 */ /* 0x000fe400030f0eff */
[----:B-1----:R-:W-:Y:S02]  /*beb40*/  ISETP.LT.AND P2, PT, R8, R10, !P0 ;  /* 0x0000000a0800720c */ /* 0x002fe40004741270 */
[----:B------:R-:W-:-:S04]  /*beb50*/  LEA R8, P6, R88, R92, 0x1 ;  /* 0x0000005c58087211 */ /* 0x000fc800078c08ff */
[----:B------:R-:W-:Y:S02]  /*beb60*/  LEA.HI.X.SX32 R9, R88, R3, 0x1, P6 ;  /* 0x0000000358097211 */ /* 0x000fe400030f0eff */
[----:B------:R-:W1:Y:S01]  /*beb70*/  S2R R88, SR_TID.X ;  /* 0x0000000000587919 */ /* 0x000e620000002100 */
[C---:B0-----:R-:W-:Y:S01]  /*beb80*/  ISETP.LT.AND P3, PT, R11.reuse, R91, !P0 ;  /* 0x0000005b0b00720c */ /* 0x041fe20004761270 */
[----:B------:R-:W-:Y:S01]  /*beb90*/  IMAD R11, R11, R90, RZ ;  /* 0x0000005a0b0b7224 */ /* 0x000fe200078e02ff */
[----:B------:R-:W-:Y:S01]  /*beba0*/  PRMT R89, R18, 0x7632, R89 ;  /* 0x0000763212597816 */ /* 0x000fe20000000059 */
[----:B------:R0:W-:Y:S01]  /*bebb0*/  @P4 STG.E.U16 desc[UR6][R16.64], R18 ;  /* 0x0000001210004986 */ /* 0x0001e2000c101506 */
[----:B------:R-:W4:Y:S02]  /*bebc0*/  LDC R90, c[0x0][0x39c] ;  /* 0x0000e700ff5a7b82 */ /* 0x000f240000000800 */
[----:B------:R-:W-:-:S04]  /*bebd0*/  LEA R10, P5, R11, R92, 0x1 ;  /* 0x0000005c0b0a7211 */ /* 0x000fc800078a08ff */
[----:B------:R-:W-:Y:S02]  /*bebe0*/  LEA.HI.X.SX32 R11, R11, R3, 0x1, P5 ;  /* 0x000000030b0b7211 */ /* 0x000fe400028f0eff */
[----:B------:R-:W2:Y:S03]  /*bebf0*/  LDC R91, c[0x0][0x39c] ;  /* 0x0000e700ff5b7b82 */ /* 0x000ea60000000800 */
[----:B------:R1:W-:Y:S05]  /*bec00*/  @P3 STG.E.U16 desc[UR6][R10.64], R89 ;  /* 0x000000590a003986 */ /* 0x0003ea000c101506 */
[----:B0-----:R-:W0:Y:S01]  /*bec10*/  LDC R17, c[0x0][0x3b8] ;  /* 0x0000ee00ff117b82 */ /* 0x001e220000000800 */
[----:B-1----:R-:W-:-:S07]  /*bec20*/  SHF.R.U32.HI R88, RZ, 0x6, R88 ;  /* 0x00000006ff587819 */ /* 0x002fce0000011658 */
[----:B------:R-:W1:Y:S01]  /*bec30*/  LDC R89, c[0x0][0x39c] ;  /* 0x0000e700ff597b82 */ /* 0x000e620000000800 */
[----:B------:R-:W-:-:S04]  /*bec40*/  SGXT.U32 R88, R88, 0x1 ;  /* 0x000000015858781a */ /* 0x000fc80000000000 */
[----:B------:R-:W-:-:S04]  /*bec50*/  LOP3.LUT R10, R0, 0x6e, R88, 0xfe, !PT ;  /* 0x0000006e000a7812 */ /* 0x000fc800078efe58 */
[C---:B---3--:R-:W-:Y:S02]  /*bec60*/  ISETP.LT.AND P4, PT, R10.reuse, R93, !P0 ;  /* 0x0000005d0a00720c */ /* 0x048fe40004781270 */
[----:B------:R-:W3:Y:S01]  /*bec70*/  LDC R93, c[0x0][0x3b8] ;  /* 0x0000ee00ff5d7b82 */ /* 0x000ee20000000800 */
[----:B------:R0:W-:Y:S02]  /*bec80*/  @P2 STG.E.U16 desc[UR6][R8.64], R19 ;  /* 0x0000001308002986 */ /* 0x0001e4000c101506 */
[----:B0-----:R-:W-:Y:S01]  /*bec90*/  IMAD R17, R10, R17, RZ ;  /* 0x000000110a117224 */ /* 0x001fe200078e02ff */
[C-C-:B------:R-:W-:Y:S02]  /*beca0*/  LOP3.LUT R9, R0.reuse, 0x72, R88.reuse, 0xfe, !PT ;  /* 0x0000007200097812 */ /* 0x140fe400078efe58 */
[----:B------:R-:W-:Y:S02]  /*becb0*/  LOP3.LUT R8, R0, 0x70, R88, 0xfe, !PT ;  /* 0x0000007000087812 */ /* 0x000fe400078efe58 */
[----:B----4-:R-:W-:-:S02]  /*becc0*/  ISETP.LT.AND P2, PT, R9, R90, !P0 ;  /* 0x0000005a0900720c */ /* 0x010fc40004741270 */
[----:B------:R-:W0:Y:S01]  /*becd0*/  LDC R90, c[0x0][0x39c] ;  /* 0x0000e700ff5a7b82 */ /* 0x000e220000000800 */
[-C--:B------:R-:W-:Y:S02]  /*bece0*/  LEA R16, P6, R17, R92.reuse, 0x1 ;  /* 0x0000005c11107211 */ /* 0x080fe400078c08ff */
[C---:B--2---:R-:W-:Y:S01]  /*becf0*/  ISETP.LT.AND P3, PT, R8.reuse, R91, !P0 ;  /* 0x0000005b0800720c */ /* 0x044fe20004761270 */
[-C--:B---3--:R-:W-:Y:S02]  /*bed00*/  IMAD R11, R8, R93.reuse, RZ ;  /* 0x0000005d080b7224 */ /* 0x088fe400078e02ff */
[----:B------:R-:W-:Y:S01]  /*bed10*/  IMAD R9, R9, R93, RZ ;  /* 0x0000005d09097224 */ /* 0x000fe200078e02ff */
[----:B------:R-:W-:Y:S01]  /*bed20*/  PRMT R18, R19, 0x7632, R18 ;  /* 0x0000763213127816 */ /* 0x000fe20000000012 */
[----:B------:R-:W2:Y:S01]  /*bed30*/  LDC R91, c[0x0][0x39c] ;  /* 0x0000e700ff5b7b82 */ /* 0x000ea20000000800 */
[----:B------:R-:W-:Y:S02]  /*bed40*/  LEA.HI.X.SX32 R17, R17, R3, 0x1, P6 ;  /* 0x0000000311117211 */ /* 0x000fe400030f0eff */
[----:B------:R-:W-:-:S02]  /*bed50*/  LEA R10, P5, R11, R92, 0x1 ;  /* 0x0000005c0b0a7211 */ /* 0x000fc400078a08ff */
[----:B------:R-:W-:Y:S01]  /*bed60*/  LEA R8, P6, R9, R92, 0x1 ;  /* 0x0000005c09087211 */ /* 0x000fe200078c08ff */
[----:B------:R3:W-:Y:S01]  /*bed70*/  @P4 STG.E.U16 desc[UR6][R16.64], R18 ;  /* 0x0000001210004986 */ /* 0x0007e2000c101506 */
[-C--:B------:R-:W-:Y:S01]  /*bed80*/  LEA.HI.X.SX32 R11, R11, R3.reuse, 0x1, P5 ;  /* 0x000000030b0b7211 */ /* 0x080fe200028f0eff */
[----:B------:R-:W4:Y:S01]  /*bed90*/  LDC R19, c[0x0][0x39c] ;  /* 0x0000e700ff137b82 */ /* 0x000f220000000800 */
[----:B------:R-:W-:-:S03]  /*beda0*/  LEA.HI.X.SX32 R9, R9, R3, 0x1, P6 ;  /* 0x0000000309097211 */ /* 0x000fc600030f0eff */
[----:B------:R0:W-:Y:S01]  /*bedb0*/  @P3 STG.E.U16 desc[UR6][R10.64], R24 ;  /* 0x000000180a003986 */ /* 0x0001e2000c101506 */
[----:B---3--:R-:W-:-:S05]  /*bedc0*/  PRMT R17, R24, 0x7632, R17 ;  /* 0x0000763218117816 */ /* 0x008fca0000000011 */
[----:B------:R3:W-:Y:S01]  /*bedd0*/  @P2 STG.E.U16 desc[UR6][R8.64], R17 ;  /* 0x0000001108002986 */ /* 0x0007e2000c101506 */
[C-C-:B------:R-:W-:Y:S01]  /*bede0*/  LOP3.LUT R16, R0.reuse, 0x74, R88.reuse, 0xfe, !PT ;  /* 0x0000007400107812 */ /* 0x140fe200078efe58 */
[----:B0-----:R-:W0:Y:S01]  /*bedf0*/  LDC R24, c[0x0][0x39c] ;  /* 0x0000e700ff187b82 */ /* 0x001e220000000800 */
[----:B---3--:R-:W-:-:S04]  /*bee00*/  LOP3.LUT R9, R0, 0x78, R88, 0xfe, !PT ;  /* 0x0000007800097812 */ /* 0x008fc800078efe58 */
[C---:B------:R-:W-:Y:S02]  /*bee10*/  ISETP.LT.AND P2, PT, R9.reuse, R90, !P0 ;  /* 0x0000005a0900720c */ /* 0x040fe40004741270 */
[----:B------:R-:W3:Y:S01]  /*bee20*/  S2R R90, SR_TID.X ;  /* 0x00000000005a7919 */ /* 0x000ee20000002100 */
[-C--:B------:R-:W-:Y:S01]  /*bee30*/  IMAD R11, R16, R93.reuse, RZ ;  /* 0x0000005d100b7224 */ /* 0x080fe200078e02ff */
[----:B------:R-:W-:Y:S01]  /*bee40*/  LOP3.LUT R8, R0, 0x76, R88, 0xfe, !PT ;  /* 0x0000007600087812 */ /* 0x000fe200078efe58 */
[----:B------:R-:W-:Y:S01]  /*bee50*/  IMAD R18, R9, R93, RZ ;  /* 0x0000005d09127224 */ /* 0x000fe200078e02ff */
[----:B----4-:R-:W-:Y:S01]  /*bee60*/  ISETP.LT.AND P4, PT, R16, R19, !P0 ;  /* 0x000000131000720c */ /* 0x010fe20004781270 */
[----:B------:R-:W4:Y:S01]  /*bee70*/  LDC R88, c[0x0][0x39c] ;  /* 0x0000e700ff587b82 */ /* 0x000f220000000800 */
[----:B------:R-:W-:Y:S01]  /*bee80*/  LEA R16, P6, R11, R92, 0x1 ;  /* 0x0000005c0b107211 */ /* 0x000fe200078c08ff */
[C---:B------:R-:W-:Y:S01]  /*bee90*/  IMAD R19, R8.reuse, R93, RZ ;  /* 0x0000005d08137224 */ /* 0x040fe200078e02ff */
[----:B--2---:R-:W-:-:S02]  /*beea0*/  ISETP.LT.AND P3, PT, R8, R91, !P0 ;  /* 0x0000005b0800720c */ /* 0x004fc40004761270 */
[-C--:B------:R-:W-:Y:S01]  /*beeb0*/  LEA.HI.X.SX32 R17, R11, R3.reuse, 0x1, P6 ;  /* 0x000000030b117211 */ /* 0x080fe200030f0eff */
[----:B------:R-:W2:Y:S01]  /*beec0*/  LDL.LU R91, [R1+0x2e4] ;  /* 0x0002e400015b7983 */ /* 0x000ea20000300800 */
[CC--:B------:R-:W-:Y:S02]  /*beed0*/  LEA R8, P6, R18.reuse, R92.reuse, 0x1 ;  /* 0x0000005c12087211 */ /* 0x0c0fe400078c08ff */
[C---:B------:R-:W-:Y:S02]  /*beee0*/  LEA R10, P5, R19.reuse, R92, 0x1 ;  /* 0x0000005c130a7211 */ /* 0x040fe400078a08ff */
[-C--:B------:R-:W-:Y:S02]  /*beef0*/  LEA.HI.X.SX32 R9, R18, R3.reuse, 0x1, P6 ;  /* 0x0000000312097211 */ /* 0x080fe400030f0eff */
[----:B------:R-:W-:Y:S02]  /*bef00*/  LEA.HI.X.SX32 R11, R19, R3, 0x1, P5 ;  /* 0x00000003130b7211 */ /* 0x000fe400028f0eff */
[----:B------:R-:W-:Y:S01]  /*bef10*/  PRMT R18, R25, 0x7632, R18 ;  /* 0x0000763219127816 */ /* 0x000fe20000000012 */
[----:B------:R0:W-:Y:S01]  /*bef20*/  @P4 STG.E.U16 desc[UR6][R16.64], R25 ;  /* 0x0000001910004986 */ /* 0x0001e2000c101506 */
[----:B------:R-:W4:Y:S01]  /*bef30*/  LDC R19, c[0x0][0x39c] ;  /* 0x0000e700ff137b82 */ /* 0x000f220000000800 */
[----:B---3--:R-:W-:-:S07]  /*bef40*/  SHF.R.U32.HI R90, RZ, 0x6, R90 ;  /* 0x00000006ff5a7819 */ /* 0x008fce000001165a */
[----:B0-----:R-:W0:Y:S01]  /*bef50*/  LDC R25, c[0x0][0x39c] ;  /* 0x0000e700ff197b82 */ /* 0x001e220000000800 */
[----:B------:R-:W-:Y:S01]  /*bef60*/  SGXT.U32 R90, R90, 0x1 ;  /* 0x000000015a5a781a */ /* 0x000fe20000000000 */
[----:B------:R3:W-:Y:S03]  /*bef70*/  @P3 STG.E.U16 desc[UR6][R10.64], R18 ;  /* 0x000000120a003986 */ /* 0x0007e6000c101506 */
[--C-:B------:R-:W-:Y:S01]  /*bef80*/  LOP3.LUT R16, R0, 0x7a, R90.reuse, 0xfe, !PT ;  /* 0x0000007a00107812 */ /* 0x100fe200078efe5a */
[----:B------:R1:W-:Y:S03]  /*bef90*/  @P2 STG.E.U16 desc[UR6][R8.64], R26 ;  /* 0x0000001a08002986 */ /* 0x0003e6000c101506 */
[C---:B------:R-:W-:Y:S02]  /*befa0*/  ISETP.LT.AND P4, PT, R16.reuse, R24, !P0 ;  /* 0x000000181000720c */ /* 0x040fe40004781270 */
[----:B------:R-:W0:Y:S01]  /*befb0*/  LDC R24, c[0x0][0x39c] ;  /* 0x0000e700ff187b82 */ /* 0x000e220000000800 */
[----:B---3--:R-:W-:Y:S01]  /*befc0*/  IMAD R11, R16, R93, RZ ;  /* 0x0000005d100b7224 */ /* 0x008fe200078e02ff */
[----:B-1----:R-:W-:-:S02]  /*befd0*/  LOP3.LUT R9, R0, 0x7c, R90, 0xfe, !PT ;  /* 0x0000007c00097812 */ /* 0x002fc400078efe5a */
[----:B------:R-:W-:Y:S02]  /*befe0*/  LOP3.LUT R8, R0, 0x7e, R90, 0xfe, !PT ;  /* 0x0000007e00087812 */ /* 0x000fe400078efe5a */
[C---:B------:R-:W-:Y:S01]  /*beff0*/  ISETP.LT.AND P3, PT, R9.reuse, R89, !P0 ;  /* 0x000000590900720c */ /* 0x040fe20004761270 */
[-C--:B------:R-:W-:Y:S01]  /*bf000*/  IMAD R18, R9, R93.reuse, RZ ;  /* 0x0000005d09127224 */ /* 0x080fe200078e02ff */
[----:B------:R-:W1:Y:S01]  /*bf010*/  LDC R89, c[0x0][0x39c] ;  /* 0x0000e700ff597b82 */ /* 0x000e620000000800 */
[C---:B----4-:R-:W-:Y:S01]  /*bf020*/  ISETP.LT.AND P2, PT, R8.reuse, R88, !P0 ;  /* 0x000000580800720c */ /* 0x050fe20004741270 */
[----:B------:R-:W-:Y:S01]  /*bf030*/  IMAD R9, R8, R93, RZ ;  /* 0x0000005d08097224 */ /* 0x000fe200078e02ff */
[----:B------:R-:W-:Y:S02]  /*bf040*/  LEA R16, P6, R11, R92, 0x1 ;  /* 0x0000005c0b107211 */ /* 0x000fe400078c08ff */
[----:B------:R-:W-:-:S03]  /*bf050*/  PRMT R26, R26, 0x7632, R26 ;  /* 0x000076321a1a7816 */ /* 0x000fc6000000001a */
[----:B------:R-:W3:Y:S01]  /*bf060*/  LDC R88, c[0x0][0x39c] ;  /* 0x0000e700ff587b82 */ /* 0x000ee20000000800 */
[-C--:B------:R-:W-:Y:S02]  /*bf070*/  LEA.HI.X.SX32 R17, R11, R3.reuse, 0x1, P6 ;  /* 0x000000030b117211 */ /* 0x080fe400030f0eff */
[CC--:B------:R-:W-:Y:S02]  /*bf080*/  LEA R10, P5, R18.reuse, R92.reuse, 0x1 ;  /* 0x0000005c120a7211 */ /* 0x0c0fe400078a08ff */
[C---:B------:R-:W-:Y:S01]  /*bf090*/  LEA R8, P6, R9.reuse, R92, 0x1 ;  /* 0x0000005c09087211 */ /* 0x040fe200078c08ff */
[----:B------:R4:W-:Y:S01]  /*bf0a0*/  @P4 STG.E.U16 desc[UR6][R16.64], R26 ;  /* 0x0000001a10004986 */ /* 0x0009e2000c101506 */
[-C--:B------:R-:W-:Y:S02]  /*bf0b0*/  LEA.HI.X.SX32 R11, R18, R3.reuse, 0x1, P5 ;  /* 0x00000003120b7211 */ /* 0x080fe400028f0eff */
[----:B------:R-:W-:-:S03]  /*bf0c0*/  LEA.HI.X.SX32 R9, R9, R3, 0x1, P6 ;  /* 0x0000000309097211 */ /* 0x000fc600030f0eff */
[----:B------:R0:W-:Y:S01]  /*bf0d0*/  @P3 STG.E.U16 desc[UR6][R10.64], R27 ;  /* 0x0000001b0a003986 */ /* 0x0001e2000c101506 */
[----:B----4-:R-:W-:Y:S01]  /*bf0e0*/  PRMT R17, R27, 0x7632, R17 ;  /* 0x000076321b117816 */ /* 0x010fe20000000011 */
[----:B------:R-:W4:Y:S01]  /*bf0f0*/  LDC R26, c[0x0][0x39c] ;  /* 0x0000e700ff1a7b82 */ /* 0x000f220000000800 */
[----:B------:R-:W-:-:S03]  /*bf100*/  LOP3.LUT R16, R0, 0x80, R90, 0xfe, !PT ;  /* 0x0000008000107812 */ /* 0x000fc600078efe5a */
[----:B------:R1:W-:Y:S02]  /*bf110*/  @P2 STG.E.U16 desc[UR6][R8.64], R17 ;  /* 0x0000001108002986 */ /* 0x0003e4000c101506 */
[C---:B0-----:R-:W-:Y:S01]  /*bf120*/  IMAD R11, R16.reuse, R93, RZ ;  /* 0x0000005d100b7224 */ /* 0x041fe200078e02ff */
[----:B------:R-:W-:Y:S01]  /*bf130*/  ISETP.LT.AND P4, PT, R16, R19, !P0 ;  /* 0x000000131000720c */ /* 0x000fe20004781270 */
[----:B------:R-:W0:Y:S03]  /*bf140*/  LDC R27, c[0x0][0x39c] ;  /* 0x0000e700ff1b7b82 */ /* 0x000e260000000800 */
[----:B------:R-:W-:Y:S02]  /*bf150*/  LEA R16, P6, R11, R92, 0x1 ;  /* 0x0000005c0b107211 */ /* 0x000fe400078c08ff */
[C-C-:B-1----:R-:W-:Y:S02]  /*bf160*/  LOP3.LUT R9, R0.reuse, 0x84, R90.reuse, 0xfe, !PT ;  /* 0x0000008400097812 */ /* 0x142fe400078efe5a */
[----:B------:R-:W-:-:S03]  /*bf170*/  LOP3.LUT R8, R0, 0x82, R90, 0xfe, !PT ;  /* 0x0000008200087812 */ /* 0x000fc600078efe5a */
[C---:B------:R-:W-:Y:S01]  /*bf180*/  IMAD R18, R9.reuse, R93, RZ ;  /* 0x0000005d09127224 */ /* 0x040fe200078e02ff */
[C---:B------:R-:W-:Y:S01]  /*bf190*/  ISETP.LT.AND P3, PT, R8.reuse, R89, !P0 ;  /* 0x000000590800720c */ /* 0x040fe20004761270 */
[----:B------:R-:W-:Y:S01]  /*bf1a0*/  IMAD R19, R8, R93, RZ ;  /* 0x0000005d08137224 */ /* 0x000fe200078e02ff */
[----:B---3--:R-:W-:Y:S02]  /*bf1b0*/  ISETP.LT.AND P2, PT, R9, R88, !P0 ;  /* 0x000000580900720c */ /* 0x008fe40004741270 */
[-C--:B------:R-:W-:Y:S02]  /*bf1c0*/  LEA.HI.X.SX32 R17, R11, R3.reuse, 0x1, P6 ;  /* 0x000000030b117211 */ /* 0x080fe400030f0eff */
[CC--:B------:R-:W-:Y:S02]  /*bf1d0*/  LEA R8, P6, R18.reuse, R92.reuse, 0x1 ;  /* 0x0000005c12087211 */ /* 0x0c0fe400078c08ff */
[----:B------:R-:W-:Y:S02]  /*bf1e0*/  LEA R10, P5, R19, R92, 0x1 ;  /* 0x0000005c130a7211 */ /* 0x000fe400078a08ff */
[----:B------:R-:W-:-:S02]  /*bf1f0*/  LEA.HI.X.SX32 R9, R18, R3, 0x1, P6 ;  /* 0x0000000312097211 */ /* 0x000fc400030f0eff */
[----:B------:R-:W-:Y:S02]  /*bf200*/  LEA.HI.X.SX32 R11, R19, R3, 0x1, P5 ;  /* 0x00000003130b7211 */ /* 0x000fe400028f0eff */
[----:B------:R-:W-:Y:S01]  /*bf210*/  PRMT R18, R32, 0x7632, R18 ;  /* 0x0000763220127816 */ /* 0x000fe20000000012 */
[----:B------:R1:W-:Y:S01]  /*bf220*/  @P4 STG.E.U16 desc[UR6][R16.64], R32 ;  /* 0x0000002010004986 */ /* 0x0003e2000c101506 */
[----:B------:R-:W3:Y:S03]  /*bf230*/  LDC R19, c[0x0][0x39c] ;  /* 0x0000e700ff137b82 */ /* 0x000ee60000000800 */
[----:B------:R0:W-:Y:S04]  /*bf240*/  @P3 STG.E.U16 desc[UR6][R10.64], R18 ;  /* 0x000000120a003986 */ /* 0x0001e8000c101506 */
[----:B------:R4:W-:Y:S01]  /*bf250*/  @P2 STG.E.U16 desc[UR6][R8.64], R33 ;  /* 0x0000002108002986 */ /* 0x0009e2000c101506 */
[----:B-1----:R-:W-:-:S02]  /*bf260*/  LOP3.LUT R16, R0, 0x86, R90, 0xfe, !PT ;  /* 0x0000008600107812 */ /* 0x002fc400078efe5a */
[--C-:B0-----:R-:W-:Y:S01]  /*bf270*/  LOP3.LUT R11, R0, 0x88, R90.reuse, 0xfe, !PT ;  /* 0x00000088000b7812 */ /* 0x101fe200078efe5a */
[----:B------:R-:W0:Y:S01]  /*bf280*/  LDC R18, c[0x0][0x39c] ;  /* 0x0000e700ff127b82 */ /* 0x000e220000000800 */
[C---:B------:R-:W-:Y:S01]  /*bf290*/  ISETP.LT.AND P4, PT, R16.reuse, R24, !P0 ;  /* 0x000000181000720c */ /* 0x040fe20004781270 */
[----:B----4-:R-:W-:Y:S01]  /*bf2a0*/  IMAD R8, R16, R93, RZ ;  /* 0x0000005d10087224 */ /* 0x010fe200078e02ff */
[----:B------:R-:W-:Y:S02]  /*bf2b0*/  LOP3.LUT R9, R0, 0x8a, R90, 0xfe, !PT ;  /* 0x0000008a00097812 */ /* 0x000fe400078efe5a */
[----:B------:R-:W-:-:S03]  /*bf2c0*/  ISETP.LT.AND P3, PT, R11, R26, !P0 ;  /* 0x0000001a0b00720c */ /* 0x000fc60004761270 */
[----:B------:R-:W1:Y:S01]  /*bf2d0*/  LDC R24, c[0x0][0x39c] ;  /* 0x0000e700ff187b82 */ /* 0x000e620000000800 */
[----:B------:R-:W-:Y:S01]  /*bf2e0*/  ISETP.LT.AND P2, PT, R9, R25, !P0 ;  /* 0x000000190900720c */ /* 0x000fe20004741270 */
[-C--:B------:R-:W-:Y:S01]  /*bf2f0*/  IMAD R11, R11, R93.reuse, RZ ;  /* 0x0000005d0b0b7224 */ /* 0x080fe200078e02ff */
[----:B------:R-:W-:Y:S01]  /*bf300*/  LEA R16, P6, R8, R92, 0x1 ;  /* 0x0000005c08107211 */ /* 0x000fe200078c08ff */
[----:B------:R-:W-:-:S04]  /*bf310*/  IMAD R9, R9, R93, RZ ;  /* 0x0000005d09097224 */ /* 0x000fc800078e02ff */
[----:B------:R-:W4:Y:S01]  /*bf320*/  LDC R26, c[0x0][0x39c] ;  /* 0x0000e700ff1a7b82 */ /* 0x000f220000000800 */
[-C--:B------:R-:W-:Y:S02]  /*bf330*/  LEA.HI.X.SX32 R17, R8, R3.reuse, 0x1, P6 ;  /* 0x0000000308117211 */ /* 0x080fe400030f0eff */
[----:B------:R-:W-:Y:S02]  /*bf340*/  PRMT R33, R33, 0x7632, R33 ;  /* 0x0000763221217816 */ /* 0x000fe40000000021 */
[-C--:B------:R-:W-:Y:S02]  /*bf350*/  LEA R10, P5, R11, R92.reuse, 0x1 ;  /* 0x0000005c0b0a7211 */ /* 0x080fe400078a08ff */
[----:B------:R-:W-:Y:S01]  /*bf360*/  LEA R8, P6, R9, R92, 0x1 ;  /* 0x0000005c09087211 */ /* 0x000fe200078c08ff */
[----:B------:R3:W-:Y:S01]  /*bf370*/  @P4 STG.E.U16 desc[UR6][R16.64], R33 ;  /* 0x0000002110004986 */ /* 0x0007e2000c101506 */
[-C--:B------:R-:W-:Y:S01]  /*bf380*/  LEA.HI.X.SX32 R11, R11, R3.reuse, 0x1, P5 ;  /* 0x000000030b0b7211 */ /* 0x080fe200028f0eff */
[----:B------:R-:W4:Y:S01]  /*bf390*/  LDC R25, c[0x0][0x39c] ;  /* 0x0000e700ff197b82 */ /* 0x000f220000000800 */
[----:B------:R-:W-:-:S03]  /*bf3a0*/  LEA.HI.X.SX32 R9, R9, R3, 0x1, P6 ;  /* 0x0000000309097211 */ /* 0x000fc600030f0eff */
[----:B------:R0:W-:Y:S01]  /*bf3b0*/  @P3 STG.E.U16 desc[UR6][R10.64], R34 ;  /* 0x000000220a003986 */ /* 0x0001e2000c101506 */
[----:B---3--:R-:W-:Y:S02]  /*bf3c0*/  PRMT R17, R34, 0x7632, R17 ;  /* 0x0000763222117816 */ /* 0x008fe40000000011 */
[----:B------:R-:W-:-:S03]  /*bf3d0*/  LOP3.LUT R16, R0, 0x8c, R90, 0xfe, !PT ;  /* 0x0000008c00107812 */ /* 0x000fc600078efe5a */
[----:B------:R3:W-:Y:S01]  /*bf3e0*/  @P2 STG.E.U16 desc[UR6][R8.64], R17 ;  /* 0x0000001108002986 */ /* 0x0007e2000c101506 */
[C-C-:B0-----:R-:W-:Y:S02]  /*bf3f0*/  LOP3.LUT R11, R0.reuse, 0x8e, R90.reuse, 0xfe, !PT ;  /* 0x0000008e000b7812 */ /* 0x141fe400078efe5a */
[----:B------:R-:W-:Y:S02]  /*bf400*/  LOP3.LUT R10, R0, 0x90, R90, 0xfe, !PT ;  /* 0x00000090000a7812 */ /* 0x000fe400078efe5a */
[C---:B------:R-:W-:Y:S02]  /*bf410*/  ISETP.LT.AND P4, PT, R16.reuse, R18, !P0 ;  /* 0x000000121000720c */ /* 0x040fe40004781270 */
[C---:B-1----:R-:W-:Y:S01]  /*bf420*/  ISETP.LT.AND P3, PT, R11.reuse, R24, !P0 ;  /* 0x000000180b00720c */ /* 0x042fe20004761270 */
[-C--:B------:R-:W-:Y:S02]  /*bf430*/  IMAD R11, R11, R93.reuse, RZ ;  /* 0x0000005d0b0b7224 */ /* 0x080fe400078e02ff */
[-C--:B---3--:R-:W-:Y:S01]  /*bf440*/  IMAD R8, R16, R93.reuse, RZ ;  /* 0x0000005d10087224 */ /* 0x088fe200078e02ff */
[C---:B----4-:R-:W-:Y:S01]  /*bf450*/  ISETP.LT.AND P2, PT, R10.reuse, R26, !P0 ;  /* 0x0000001a0a00720c */ /* 0x050fe20004741270 */
[----:B------:R-:W-:Y:S01]  /*bf460*/  IMAD R9, R10, R93, RZ ;  /* 0x0000005d0a097224 */ /* 0x000fe200078e02ff */
[----:B------:R-:W0:Y:S02]  /*bf470*/  LDC R24, c[0x0][0x39c] ;  /* 0x0000e700ff187b82 */ /* 0x000e240000000800 */
[----:B------:R-:W-:-:S02]  /*bf480*/  LEA R16, P6, R8, R92, 0x1 ;  /* 0x0000005c08107211 */ /* 0x000fc400078c08ff */
[-C--:B------:R-:W-:Y:S02]  /*bf490*/  LEA R10, P5, R11, R92.reuse, 0x1 ;  /* 0x0000005c0b0a7211 */ /* 0x080fe400078a08ff */
[-C--:B------:R-:W-:Y:S02]  /*bf4a0*/  LEA.HI.X.SX32 R17, R8, R3.reuse, 0x1, P6 ;  /* 0x0000000308117211 */ /* 0x080fe400030f0eff */
[----:B------:R-:W-:Y:S01]  /*bf4b0*/  LEA R8, P6, R9, R92, 0x1 ;  /* 0x0000005c09087211 */ /* 0x000fe200078c08ff */
[----:B------:R-:W1:Y:S01]  /*bf4c0*/  LDC R26, c[0x0][0x39c] ;  /* 0x0000e700ff1a7b82 */ /* 0x000e620000000800 */
[-C--:B------:R-:W-:Y:S01]  /*bf4d0*/  LEA.HI.X.SX32 R11, R11, R3.reuse, 0x1, P5 ;  /* 0x000000030b0b7211 */ /* 0x080fe200028f0eff */
[----:B------:R3:W-:Y:S01]  /*bf4e0*/  @P4 STG.E.U16 desc[UR6][R16.64], R35 ;  /* 0x0000002310004986 */ /* 0x0007e2000c101506 */
[----:B------:R-:W-:Y:S02]  /*bf4f0*/  PRMT R18, R35, 0x7632, R18 ;  /* 0x0000763223127816 */ /* 0x000fe40000000012 */
[----:B------:R-:W-:-:S03]  /*bf500*/  LEA.HI.X.SX32 R9, R9, R3, 0x1, P6 ;  /* 0x0000000309097211 */ /* 0x000fc600030f0eff */
[----:B------:R4:W-:Y:S01]  /*bf510*/  @P3 STG.E.U16 desc[UR6][R10.64], R18 ;  /* 0x000000120a003986 */ /* 0x0009e2000c101506 */
[----:B---3--:R-:W-:-:S03]  /*bf520*/  LOP3.LUT R16, R0, 0x92, R90, 0xfe, !PT ;  /* 0x0000009200107812 */ /* 0x008fc600078efe5a */
[----:B------:R3:W-:Y:S01]  /*bf530*/  @P2 STG.E.U16 desc[UR6][R8.64], R40 ;  /* 0x0000002808002986 */ /* 0x0007e2000c101506 */
[C---:B------:R-:W-:Y:S02]  /*bf540*/  ISETP.LT.AND P4, PT, R16.reuse, R19, !P0 ;  /* 0x000000131000720c */ /* 0x040fe40004781270 */
[----:B------:R-:W1:Y:S01]  /*bf550*/  LDC R19, c[0x0][0x39c] ;  /* 0x0000e700ff137b82 */ /* 0x000e620000000800 */
[----:B----4-:R-:W-:Y:S01]  /*bf560*/  IMAD R10, R16, R93, RZ ;  /* 0x0000005d100a7224 */ /* 0x010fe200078e02ff */
[----:B---3--:R-:W-:-:S06]  /*bf570*/  LOP3.LUT R9, R0, 0x94, R90, 0xfe, !PT ;  /* 0x0000009400097812 */ /* 0x008fcc00078efe5a */
[----:B------:R-:W3:Y:S01]  /*bf580*/  LDC R18, c[0x0][0x39c] ;  /* 0x0000e700ff127b82 */ /* 0x000ee20000000800 */
[C---:B------:R-:W-:Y:S01]  /*bf590*/  ISETP.LT.AND P3, PT, R9.reuse, R25, !P0 ;  /* 0x000000190900720c */ /* 0x040fe20004761270 */
[----:B------:R-:W-:Y:S01]  /*bf5a0*/  IMAD R9, R9, R93, RZ ;  /* 0x0000005d09097224 */ /* 0x000fe200078e02ff */
[----:B------:R-:W-:Y:S02]  /*bf5b0*/  LOP3.LUT R11, R0, 0x96, R90, 0xfe, !PT ;  /* 0x00000096000b7812 */ /* 0x000fe400078efe5a */
[----:B------:R-:W-:-:S03]  /*bf5c0*/  LEA R16, P6, R10, R92, 0x1 ;  /* 0x0000005c0a107211 */ /* 0x000fc600078c08ff */
[----:B------:R-:W4:Y:S01]  /*bf5d0*/  LDC R25, c[0x0][0x39c] ;  /* 0x0000e700ff197b82 */ /* 0x000f220000000800 */
[----:B------:R-:W-:Y:S02]  /*bf5e0*/  LEA R8, P5, R9, R92, 0x1 ;  /* 0x0000005c09087211 */ /* 0x000fe400078a08ff */
[C---:B0-----:R-:W-:Y:S01]  /*bf5f0*/  ISETP.LT.AND P2, PT, R11.reuse, R24, !P0 ;  /* 0x000000180b00720c */ /* 0x041fe20004741270 */
[----:B------:R-:W-:Y:S01]  /*bf600*/  IMAD R11, R11, R93, RZ ;  /* 0x0000005d0b0b7224 */ /* 0x000fe200078e02ff */
[----:B------:R-:W-:Y:S02]  /*bf610*/  PRMT R40, R40, 0x7632, R40 ;  /* 0x0000763228287816 */ /* 0x000fe40000000028 */
[-C--:B------:R-:W-:Y:S01]  /*bf620*/  LEA.HI.X.SX32 R17, R10, R3.reuse, 0x1, P6 ;  /* 0x000000030a117211 */ /* 0x080fe200030f0eff */
[----:B------:R-:W0:Y:S01]  /*bf630*/  LDC R24, c[0x0][0x39c] ;  /* 0x0000e700ff187b82 */ /* 0x000e220000000800 */
[-C--:B------:R-:W-:Y:S02]  /*bf640*/  LEA.HI.X.SX32 R9, R9, R3.reuse, 0x1, P5 ;  /* 0x0000000309097211 */ /* 0x080fe400028f0eff */
[C---:B------:R-:W-:Y:S01]  /*bf650*/  LEA R10, P6, R11.reuse, R92, 0x1 ;  /* 0x0000005c0b0a7211 */ /* 0x040fe200078c08ff */
[----:B------:R1:W-:Y:S04]  /*bf660*/  @P4 STG.E.U16 desc[UR6][R16.64], R40 ;  /* 0x0000002810004986 */ /* 0x0003e8000c101506 */
[----:B------:R1:W-:Y:S01]  /*bf670*/  @P3 STG.E.U16 desc[UR6][R8.64], R41 ;  /* 0x0000002908003986 */ /* 0x0003e2000c101506 */
[----:B------:R-:W-:-:S02]  /*bf680*/  LEA.HI.X.SX32 R11, R11, R3, 0x1, P6 ;  /* 0x000000030b0b7211 */ /* 0x000fc400030f0eff */
[----:B-1----:R-:W-:Y:S01]  /*bf690*/  PRMT R16, R41, 0x7632, R16 ;  /* 0x0000763229107816 */ /* 0x002fe20000000010 */
[----:B------:R-:W1:Y:S01]  /*bf6a0*/  LDC R40, c[0x0][0x39c] ;  /* 0x0000e700ff287b82 */ /* 0x000e620000000800 */
[C-C-:B------:R-:W-:Y:S02]  /*bf6b0*/  LOP3.LUT R9, R0.reuse, 0x98, R90.reuse, 0xfe, !PT ;  /* 0x0000009800097812 */ /* 0x140fe400078efe5a */
[--C-:B------:R-:W-:Y:S02]  /*bf6c0*/  LOP3.LUT R8, R0, 0x9a, R90.reuse, 0xfe, !PT ;  /* 0x0000009a00087812 */ /* 0x100fe400078efe5a */
[C---:B------:R-:W-:Y:S01]  /*bf6d0*/  ISETP.LT.AND P4, PT, R9.reuse, R19, !P0 ;  /* 0x000000130900720c */ /* 0x040fe20004781270 */
[-C--:B------:R-:W-:Y:S01]  /*bf6e0*/  IMAD R9, R9, R93.reuse, RZ ;  /* 0x0000005d09097224 */ /* 0x080fe200078e02ff */
[----:B------:R4:W-:Y:S01]  /*bf6f0*/  @P2 STG.E.U16 desc[UR6][R10.64], R16 ;  /* 0x000000100a002986 */ /* 0x0009e2000c101506 */
[----:B---3--:R-:W-:Y:S01]  /*bf700*/  ISETP.LT.AND P3, PT, R8, R18, !P0 ;  /* 0x000000120800720c */ /* 0x008fe20004761270 */
[----:B------:R-:W3:Y:S01]  /*bf710*/  LDC R19, c[0x0][0x39c] ;  /* 0x0000e700ff137b82 */ /* 0x000ee20000000800 */
[----:B----4-:R-:W-:Y:S01]  /*bf720*/  LOP3.LUT R10, R0, 0x9c, R90, 0xfe, !PT ;  /* 0x0000009c000a7812 */ /* 0x010fe200078efe5a */
[----:B------:R-:W-:Y:S01]  /*bf730*/  IMAD R11, R8, R93, RZ ;  /* 0x0000005d080b7224 */ /* 0x000fe200078e02ff */
[----:B------:R-:W-:-:S02]  /*bf740*/  LEA R8, P6, R9, R92, 0x1 ;  /* 0x0000005c09087211 */ /* 0x000fc400078c08ff */
[C---:B------:R-:W-:Y:S01]  /*bf750*/  ISETP.LT.AND P2, PT, R10.reuse, R27, !P0 ;  /* 0x0000001b0a00720c */ /* 0x040fe20004741270 */
[----:B------:R-:W-:Y:S01]  /*bf760*/  IMAD R17, R10, R93, RZ ;  /* 0x0000005d0a117224 */ /* 0x000fe200078e02ff */
[-C--:B------:R-:W-:Y:S01]  /*bf770*/  LEA.HI.X.SX32 R9, R9, R3.reuse, 0x1, P6 ;  /* 0x0000000309097211 */ /* 0x080fe200030f0eff */
[----:B------:R-:W4:Y:S01]  /*bf780*/  LDC R27, c[0x0][0x39c] ;  /* 0x0000e700ff1b7b82 */ /* 0x000f220000000800 */
[CC--:B------:R-:W-:Y:S02]  /*bf790*/  LEA R10, P5, R11.reuse, R92.reuse, 0x1 ;  /* 0x0000005c0b0a7211 */ /* 0x0c0fe400078a08ff */
[----:B------:R-:W-:Y:S01]  /*bf7a0*/  PRMT R18, R42, 0x7632, R18 ;  /* 0x000076322a127816 */ /* 0x000fe20000000012 */
[----:B------:R0:W-:Y:S01]  /*bf7b0*/  @P4 STG.E.U16 desc[UR6][R8.64], R42 ;  /* 0x0000002a08004986 */ /* 0x0001e2000c101506 */
[----:B------:R-:W-:Y:S02]  /*bf7c0*/  LEA.HI.X.SX32 R11, R11, R3, 0x1, P5 ;  /* 0x000000030b0b7211 */ /* 0x000fe400028f0eff */
[----:B------:R-:W-:-:S03]  /*bf7d0*/  LEA R16, P6, R17, R92, 0x1 ;  /* 0x0000005c11107211 */ /* 0x000fc600078c08ff */
[----:B------:R1:W-:Y:S01]  /*bf7e0*/  @P3 STG.E.U16 desc[UR6][R10.64], R18 ;  /* 0x000000120a003986 */ /* 0x0003e2000c101506 */
[--C-:B0-----:R-:W-:Y:S01]  /*bf7f0*/  LOP3.LUT R8, R0, 0x9e, R90.reuse, 0xfe, !PT ;  /* 0x0000009e00087812 */ /* 0x101fe200078efe5a */
[----:B------:R-:W0:Y:S01]  /*bf800*/  LDC R42, c[0x0][0x39c] ;  /* 0x0000e700ff2a7b82 */ /* 0x000e220000000800 */
[----:B------:R-:W-:Y:S02]  /*bf810*/  LEA.HI.X.SX32 R17, R17, R3, 0x1, P6 ;  /* 0x0000000311117211 */ /* 0x000fe400030f0eff */
[C---:B------:R-:W-:Y:S01]  /*bf820*/  ISETP.LT.AND P4, PT, R8.reuse, R26, !P0 ;  /* 0x0000001a0800720c */ /* 0x040fe20004781270 */
[----:B------:R-:W-:Y:S01]  /*bf830*/  IMAD R9, R8, R93, RZ ;  /* 0x0000005d08097224 */ /* 0x000fe200078e02ff */
[----:B-1----:R-:W-:Y:S01]  /*bf840*/  LOP3.LUT R11, R0, 0xa0, R90, 0xfe, !PT ;  /* 0x000000a0000b7812 */ /* 0x002fe200078efe5a */
[----:B------:R1:W-:Y:S01]  /*bf850*/  @P2 STG.E.U16 desc[UR6][R16.64], R43 ;  /* 0x0000002b10002986 */ /* 0x0003e2000c101506 */
[----:B------:R-:W-:Y:S01]  /*bf860*/  PRMT R18, R43, 0x7632, R18 ;  /* 0x000076322b127816 */ /* 0x000fe20000000012 */
[----:B------:R-:W0:Y:S01]  /*bf870*/  LDC R26, c[0x0][0x39c] ;  /* 0x0000e700ff1a7b82 */ /* 0x000e220000000800 */
[C---:B------:R-:W-:Y:S01]  /*bf880*/  ISETP.LT.AND P3, PT, R11.reuse, R25, !P0 ;  /* 0x000000190b00720c */ /* 0x040fe20004761270 */
[----:B------:R-:W-:Y:S01]  /*bf890*/  IMAD R11, R11, R93, RZ ;  /* 0x0000005d0b0b7224 */ /* 0x000fe200078e02ff */
[----:B------:R-:W-:-:S04]  /*bf8a0*/  LEA R8, P6, R9, R92, 0x1 ;  /* 0x0000005c09087211 */ /* 0x000fc800078c08ff */
[-C--:B------:R-:W-:Y:S01]  /*bf8b0*/  LEA.HI.X.SX32 R9, R9, R3.reuse, 0x1, P6 ;  /* 0x0000000309097211 */ /* 0x080fe200030f0eff */
[----:B------:R-:W0:Y:S01]  /*bf8c0*/  LDC R25, c[0x0][0x39c] ;  /* 0x0000e700ff197b82 */ /* 0x000e220000000800 */
[C---:B------:R-:W-:Y:S02]  /*bf8d0*/  LEA R10, P5, R11.reuse, R92, 0x1 ;  /* 0x0000005c0b0a7211 */ /* 0x040fe400078a08ff */
[C-C-:B-1----:R-:W-:Y:S01]  /*bf8e0*/  LOP3.LUT R17, R0.reuse, 0xa2, R90.reuse, 0xfe, !PT ;  /* 0x000000a200117812 */ /* 0x142fe200078efe5a */
[----:B------:R1:W-:Y:S01]  /*bf8f0*/  @P4 STG.E.U16 desc[UR6][R8.64], R18 ;  /* 0x0000001208004986 */ /* 0x0003e2000c101506 */
[----:B------:R-:W-:Y:S02]  /*bf900*/  LEA.HI.X.SX32 R11, R11, R3, 0x1, P5 ;  /* 0x000000030b0b7211 */ /* 0x000fe400028f0eff */
[C---:B------:R-:W-:Y:S01]  /*bf910*/  ISETP.LT.AND P2, PT, R17.reuse, R24, !P0 ;  /* 0x000000181100720c */ /* 0x040fe20004741270 */
[----:B------:R-:W-:Y:S01]  /*bf920*/  IMAD R17, R17, R93, RZ ;  /* 0x0000005d11117224 */ /* 0x000fe200078e02ff */
[----:B------:R-:W2:Y:S01]  /*bf930*/  LDC R24, c[0x0][0x39c] ;  /* 0x0000e700ff187b82 */ /* 0x000ea20000000800 */
[----:B------:R3:W-:Y:S01]  /*bf940*/  @P3 STG.E.U16 desc[UR6][R10.64], R48 ;  /* 0x000000300a003986 */ /* 0x0007e2000c101506 */
[----:B-1----:R-:W-:-:S06]  /*bf950*/  LOP3.LUT R9, R0, 0xa4, R90, 0xfe, !PT ;  /* 0x000000a400097812 */ /* 0x002fcc00078efe5a */
[----:B------:R-:W1:Y:S01]  /*bf960*/  LDC R43, c[0x0][0x39c] ;  /* 0x0000e700ff2b7b82 */ /* 0x000e620000000800 */
[----:B------:R-:W-:Y:S02]  /*bf970*/  LEA R16, P6, R17, R92, 0x1 ;  /* 0x0000005c11107211 */ /* 0x000fe400078c08ff */
[----:B---3--:R-:W-:Y:S02]  /*bf980*/  ISETP.LT.AND P4, PT, R9, R19, !P0 ;  /* 0x000000130900720c */ /* 0x008fe40004781270 */
[----:B------:R-:W-:-:S03]  /*bf990*/  LOP3.LUT R10, R0, 0xa6, R90, 0xfe, !PT ;  /* 0x000000a6000a7812 */ /* 0x000fc600078efe5a */
[----:B------:R-:W3:Y:S01]  /*bf9a0*/  LDC R19, c[0x0][0x39c] ;  /* 0x0000e700ff137b82 */ /* 0x000ee20000000800 */
[----:B------:R-:W-:Y:S01]  /*bf9b0*/  LEA.HI.X.SX32 R17, R17, R3, 0x1, P6 ;  /* 0x0000000311117211 */ /* 0x000fe200030f0eff */
[-C--:B------:R-:W-:Y:S01]  /*bf9c0*/  IMAD R9, R9, R93.reuse, RZ ;  /* 0x0000005d09097224 */ /* 0x080fe200078e02ff */
[----:B------:R-:W-:Y:S01]  /*bf9d0*/  PRMT R8, R48, 0x7632, R8 ;  /* 0x0000763230087816 */ /* 0x000fe20000000008 */
[C---:B------:R-:W-:Y:S01]  /*bf9e0*/  IMAD R11, R10.reuse, R93, RZ ;  /* 0x0000005d0a0b7224 */ /* 0x040fe200078e02ff */
[----:B----4-:R-:W-:-:S03]  /*bf9f0*/  ISETP.LT.AND P3, PT, R10, R27, !P0 ;  /* 0x0000001b0a00720c */ /* 0x010fc60004761270 */
[----:B------:R4:W-:Y:S01]  /*bfa00*/  @P2 STG.E.U16 desc[UR6][R16.64], R8 ;  /* 0x0000000810002986 */ /* 0x0009e2000c101506 */
[-C--:B------:R-:W-:Y:S01]  /*bfa10*/  LEA R10, P5, R11, R92.reuse, 0x1 ;  /* 0x0000005c0b0a7211 */ /* 0x080fe200078a08ff */
[----:B------:R-:W1:Y:S01]  /*bfa20*/  LDC R48, c[0x0][0x39c] ;  /* 0x0000e700ff307b82 */ /* 0x000e620000000800 */
[----:B------:R-:W-:Y:S02]  /*bfa30*/  PRMT R18, R49, 0x7632, R18 ;  /* 0x0000763231127816 */ /* 0x000fe40000000012 */
[----:B------:R-:W-:Y:S02]  /*bfa40*/  LEA.HI.X.SX32 R11, R11, R3, 0x1, P5 ;  /* 0x000000030b0b7211 */ /* 0x000fe400028f0eff */
[----:B----4-:R-:W-:Y:S02]  /*bfa50*/  LOP3.LUT R16, R0, 0xa8, R90, 0xfe, !PT ;  /* 0x000000a800107812 */ /* 0x010fe400078efe5a */
[C---:B------:R-:W-:Y:S02]  /*bfa60*/  LEA R8, P6, R9.reuse, R92, 0x1 ;  /* 0x0000005c09087211 */ /* 0x040fe400078c08ff */
[C---:B0-----:R-:W-:Y:S01]  /*bfa70*/  ISETP.LT.AND P2, PT, R16.reuse, R26, !P0 ;  /* 0x0000001a1000720c */ /* 0x041fe20004741270 */
[----:B------:R-:W-:Y:S01]  /*bfa80*/  IMAD R17, R16, R93, RZ ;  /* 0x0000005d10117224 */ /* 0x000fe200078e02ff */
[----:B------:R-:W-:-:S04]  /*bfa90*/  LEA.HI.X.SX32 R9, R9, R3, 0x1, P6 ;  /* 0x0000000309097211 */ /* 0x000fc800030f0eff */
[C---:B------:R-:W-:Y:S01]  /*bfaa0*/  LEA R16, P6, R17.reuse, R92, 0x1 ;  /* 0x0000005c11107211 */ /* 0x040fe200078c08ff */
[----:B------:R0:W-:Y:S04]  /*bfab0*/  @P4 STG.E.U16 desc[UR6][R8.64], R49 ;  /* 0x0000003108004986 */ /* 0x0001e8000c101506 */
[----:B------:R4:W-:Y:S01]  /*bfac0*/  @P3 STG.E.U16 desc[UR6][R10.64], R18 ;  /* 0x000000120a003986 */ /* 0x0009e2000c101506 */
[----:B------:R-:W-:Y:S02]  /*bfad0*/  LEA.HI.X.SX32 R17, R17, R3, 0x1, P6 ;  /* 0x0000000311117211 */ /* 0x000fe400030f0eff */
[C-C-:B------:R-:W-:Y:S02]  /*bfae0*/  LOP3.LUT R26, R0.reuse, 0xac, R90.reuse, 0xfe, !PT ;  /* 0x000000ac001a7812 */ /* 0x140fe400078efe5a */
[----:B0-----:R-:W-:Y:S01]  /*bfaf0*/  LOP3.LUT R9, R0, 0xaa, R90, 0xfe, !PT ;  /* 0x000000aa00097812 */ /* 0x001fe200078efe5a */
[----:B----4-:R-:W0:Y:S03]  /*bfb00*/  LDC R18, c[0x0][0x39c] ;  /* 0x0000e700ff127b82 */ /* 0x010e260000000800 */
[C---:B---3--:R-:W-:Y:S01]  /*bfb10*/  ISETP.LT.AND P4, PT, R9.reuse, R19, !P0 ;  /* 0x000000130900720c */ /* 0x048fe20004781270 */
[----:B------:R-:W-:Y:S01]  /*bfb20*/  IMAD R9, R9, R93, RZ ;  /* 0x0000005d09097224 */ /* 0x000fe200078e02ff */
[----:B------:R3:W-:Y:S01]  /*bfb30*/  @P2 STG.E.U16 desc[UR6][R16.64], R50 ;  /* 0x0000003210002986 */ /* 0x0007e2000c101506 */
[C---:B------:R-:W-:Y:S01]  /*bfb40*/  ISETP.LT.AND P3, PT, R26.reuse, R25, !P0 ;  /* 0x000000191a00720c */ /* 0x040fe20004761270 */
[----:B------:R-:W-:-:S02]  /*bfb50*/  IMAD R11, R26, R93, RZ ;  /* 0x0000005d1a0b7224 */ /* 0x000fc400078e02ff */
[----:B------:R-:W-:Y:S01]  /*bfb60*/  LEA R8, P6, R9, R92, 0x1 ;  /* 0x0000005c09087211 */ /* 0x000fe200078c08ff */
[----:B------:R-:W4:Y:S01]  /*bfb70*/  LDC R26, c[0x0][0x39c] ;  /* 0x0000e700ff1a7b82 */ /* 0x000f220000000800 */
[----:B---3--:R-:W-:-:S07]  /*bfb80*/  LOP3.LUT R17, R0, 0xae, R90, 0xfe, !PT ;  /* 0x000000ae00117812 */ /* 0x008fce00078efe5a */
[----:B------:R-:W3:Y:S01]  /*bfb90*/  LDC R25, c[0x0][0x39c] ;  /* 0x0000e700ff197b82 */ /* 0x000ee20000000800 */
[----:B------:R-:W-:Y:S02]  /*bfba0*/  PRMT R50, R50, 0x7632, R50 ;  /* 0x0000763232327816 */ /* 0x000fe40000000032 */
[C---:B--2---:R-:W-:Y:S01]  /*bfbb0*/  ISETP.LT.AND P2, PT, R17.reuse, R24, !P0 ;  /* 0x000000181100720c */ /* 0x044fe20004741270 */
[----:B------:R-:W-:Y:S01]  /*bfbc0*/  IMAD R17, R17, R93, RZ ;  /* 0x0000005d11117224 */ /* 0x000fe200078e02ff */
[-C--:B------:R-:W-:Y:S02]  /*bfbd0*/  LEA.HI.X.SX32 R9, R9, R3.reuse, 0x1, P6 ;  /* 0x0000000309097211 */ /* 0x080fe400030f0eff */
[-C--:B------:R-:W-:Y:S01]  /*bfbe0*/  LEA R10, P5, R11, R92.reuse, 0x1 ;  /* 0x0000005c0b0a7211 */ /* 0x080fe200078a08ff */
[----:B------:R-:W2:Y:S01]  /*bfbf0*/  LDC R19, c[0x0][0x39c] ;  /* 0x0000e700ff137b82 */ /* 0x000ea20000000800 */
[----:B------:R-:W-:Y:S01]  /*bfc00*/  LEA R16, P6, R17, R92, 0x1 ;  /* 0x0000005c11107211 */ /* 0x000fe200078c08ff */
[----:B------:R1:W-:Y:S01]  /*bfc10*/  @P4 STG.E.U16 desc[UR6][R8.64], R50 ;  /* 0x0000003208004986 */ /* 0x0003e2000c101506 */
[----:B------:R-:W-:-:S02]  /*bfc20*/  LEA.HI.X.SX32 R11, R11, R3, 0x1, P5 ;  /* 0x000000030b0b7211 */ /* 0x000fc400028f0eff */
[----:B------:R-:W-:Y:S02]  /*bfc30*/  LEA.HI.X.SX32 R17, R17, R3, 0x1, P6 ;  /* 0x0000000311117211 */ /* 0x000fe400030f0eff */
[----:B------:R-:W-:Y:S01]  /*bfc40*/  PRMT R27, R51, 0x7632, R27 ;  /* 0x00007632331b7816 */ /* 0x000fe2000000001b */
[----:B------:R-:W2:Y:S01]  /*bfc50*/  LDC R24, c[0x0][0x39c] ;  /* 0x0000e700ff187b82 */ /* 0x000ea20000000800 */
[----:B-1----:R-:W-:Y:S01]  /*bfc60*/  LOP3.LUT R9, R0, 0xb0, R90, 0xfe, !PT ;  /* 0x000000b000097812 */ /* 0x002fe200078efe5a */
[----:B------:R1:W-:Y:S03]  /*bfc70*/  @P3 STG.E.U16 desc[UR6][R10.64], R51 ;  /* 0x000000330a003986 */ /* 0x0003e6000c101506 */
[----:B0-----:R-:W-:-:S03]  /*bfc80*/  ISETP.LT.AND P4, PT, R9, R18, !P0 ;  /* 0x000000120900720c */ /* 0x001fc60004781270 */
[----:B------:R-:W0:Y:S01]  /*bfc90*/  LDC R18, c[0x0][0x39c] ;  /* 0x0000e700ff127b82 */ /* 0x000e220000000800 */
[----:B------:R4:W-:Y:S01]  /*bfca0*/  @P2 STG.E.U16 desc[UR6][R16.64], R27 ;  /* 0x0000001b10002986 */ /* 0x0009e2000c101506 */
[-C--:B------:R-:W-:Y:S01]  /*bfcb0*/  IMAD R9, R9, R93.reuse, RZ ;  /* 0x0000005d09097224 */ /* 0x080fe200078e02ff */
[C-C-:B-1----:R-:W-:Y:S02]  /*bfcc0*/  LOP3.LUT R10, R0.reuse, 0xb2, R90.reuse, 0xfe, !PT ;  /* 0x000000b2000a7812 */ /* 0x142fe400078efe5a */
[----:B------:R-:W2:Y:S01]  /*bfcd0*/  LDL.LU R51, [R1+0xd0] ;  /* 0x0000d00001337983 */ /* 0x000ea20000300800 */
[----:B----4-:R-:W-:Y:S02]  /*bfce0*/  LOP3.LUT R16, R0, 0xb4, R90, 0xfe, !PT ;  /* 0x000000b400107812 */ /* 0x010fe400078efe5a */
[CC--:B------:R-:W-:Y:S01]  /*bfcf0*/  IMAD R11, R10.reuse, R93.reuse, RZ ;  /* 0x0000005d0a0b7224 */ /* 0x0c0fe200078e02ff */
[----:B------:R-:W-:Y:S01]  /*bfd00*/  LEA R8, P6, R9, R92, 0x1 ;  /* 0x0000005c09087211 */ /* 0x000fe200078c08ff */
[----:B------:R-:W4:Y:S01]  /*bfd10*/  LDL.LU R50, [R1+0xd4] ;  /* 0x0000d40001327983 */ /* 0x000f220000300800 */
[----:B------:R-:W-:Y:S01]  /*bfd20*/  ISETP.LT.AND P3, PT, R10, R26, !P0 ;  /* 0x0000001a0a00720c */ /* 0x000fe20004761270 */
[C---:B------:R-:W-:Y:S01]  /*bfd30*/  IMAD R17, R16.reuse, R93, RZ ;  /* 0x0000005d10117224 */ /* 0x040fe200078e02ff */
[----:B---3--:R-:W-:Y:S01]  /*bfd40*/  ISETP.LT.AND P2, PT, R16, R25, !P0 ;  /* 0x000000191000720c */ /* 0x008fe20004741270 */
[----:B------:R-:W3:Y:S01]  /*bfd50*/  LDL.LU R89, [R1+0xd8] ;  /* 0x0000d80001597983 */ /* 0x000ee20000300800 */
[----:B------:R-:W-:-:S02]  /*bfd60*/  LEA R10, P5, R11, R92, 0x1 ;  /* 0x0000005c0b0a7211 */ /* 0x000fc400078a08ff */
[-C--:B------:R-:W-:Y:S02]  /*bfd70*/  LEA.HI.X.SX32 R9, R9, R3.reuse, 0x1, P6 ;  /* 0x0000000309097211 */ /* 0x080fe400030f0eff */
[----:B------:R-:W-:Y:S02]  /*bfd80*/  LEA R16, P6, R17, R92, 0x1 ;  /* 0x0000005c11107211 */ /* 0x000fe400078c08ff */
[-C--:B------:R-:W-:Y:S02]  /*bfd90*/  LEA.HI.X.SX32 R11, R11, R3.reuse, 0x1, P5 ;  /* 0x000000030b0b7211 */ /* 0x080fe400028f0eff */
[----:B------:R-:W-:Y:S02]  /*bfda0*/  PRMT R25, R56, 0x7632, R25 ;  /* 0x0000763238197816 */ /* 0x000fe40000000019 */
[----:B------:R-:W-:Y:S02]  /*bfdb0*/  LEA.HI.X.SX32 R17, R17, R3, 0x1, P6 ;  /* 0x0000000311117211 */ /* 0x000fe400030f0eff */
[C-C-:B------:R-:W-:Y:S01]  /*bfdc0*/  LOP3.LUT R26, R0.reuse, 0xb6, R90.reuse, 0xfe, !PT ;  /* 0x000000b6001a7812 */ /* 0x140fe200078efe5a */
[----:B------:R-:W-:Y:S01]  /*bfdd0*/  @P4 STG.E.U16 desc[UR6][R8.64], R56 ;  /* 0x0000003808004986 */ /* 0x000fe2000c101506 */
[----:B------:R-:W-:-:S02]  /*bfde0*/  LOP3.LUT R27, R0, 0xba, R90, 0xfe, !PT ;  /* 0x000000ba001b7812 */ /* 0x000fc400078efe5a */
[----:B--2---:R-:W-:Y:S01]  /*bfdf0*/  ISETP.LT.AND P4, PT, R26, R19, !P0 ;  /* 0x000000131a00720c */ /* 0x004fe20004781270 */
[----:B------:R1:W-:Y:S01]  /*bfe00*/  @P3 STG.E.U16 desc[UR6][R10.64], R25 ;  /* 0x000000190a003986 */ /* 0x0003e2000c101506 */
[----:B------:R-:W-:Y:S01]  /*bfe10*/  LOP3.LUT R33, R0, 0xb8, R90, 0xfe, !PT ;  /* 0x000000b800217812 */ /* 0x000fe200078efe5a */
[----:B------:R-:W2:Y:S02]  /*bfe20*/  LDC R19, c[0x0][0x39c] ;  /* 0x0000e700ff137b82 */ /* 0x000ea40000000800 */
[----:B------:R1:W-:Y:S01]  /*bfe30*/  @P2 STG.E.U16 desc[UR6][R16.64], R57 ;  /* 0x0000003910002986 */ /* 0x0003e2000c101506 */
[----:B0-----:R-:W-:Y:S02]  /*bfe40*/  ISETP.LT.AND P2, PT, R27, R18, !P0 ;  /* 0x000000121b00720c */ /* 0x001fe40004741270 */
[----:B------:R-:W-:-:S03]  /*bfe50*/  ISETP.LT.AND P3, PT, R33, R24, !P0 ;  /* 0x000000182100720c */ /* 0x000fc60004761270 */
[----:B------:R-:W0:Y:S01]  /*bfe60*/  LDC R18, c[0x0][0x39c] ;  /* 0x0000e700ff127b82 */ /* 0x000e220000000800 */
[-C--:B-1----:R-:W-:Y:S02]  /*bfe70*/  IMAD R11, R26, R93.reuse, RZ ;  /* 0x0000005d1a0b7224 */ /* 0x082fe400078e02ff */
[----:B------:R-:W-:-:S05]  /*bfe80*/  IMAD R9, R33, R93, RZ ;  /* 0x0000005d21097224 */ /* 0x000fca00078e02ff */
[----:B------:R-:W1:Y:S01]  /*bfe90*/  LDC R24, c[0x0][0x39c] ;  /* 0x0000e700ff187b82 */ /* 0x000e620000000800 */
[-C--:B------:R-:W-:Y:S01]  /*bfea0*/  LEA R10, P6, R11, R92.reuse, 0x1 ;  /* 0x0000005c0b0a7211 */ /* 0x080fe200078c08ff */
[----:B------:R-:W-:Y:S01]  /*bfeb0*/  IMAD R17, R27, R93, RZ ;  /* 0x0000005d1b117224 */ /* 0x000fe200078e02ff */
[-C--:B------:R-:W-:Y:S02]  /*bfec0*/  LEA R8, P5, R9, R92.reuse, 0x1 ;  /* 0x0000005c09087211 */ /* 0x080fe400078a08ff */
[-C--:B------:R-:W-:Y:S02]  /*bfed0*/  LEA.HI.X.SX32 R11, R11, R3.reuse, 0x1, P6 ;  /* 0x000000030b0b7211 */ /* 0x080fe400030f0eff */
[----:B------:R-:W-:Y:S01]  /*bfee0*/  LEA R16, P6, R17, R92, 0x1 ;  /* 0x0000005c11107211 */ /* 0x000fe200078c08ff */
[----:B------:R-:W2:Y:S01]  /*bfef0*/  LDC R25, c[0x0][0x39c] ;  /* 0x0000e700ff197b82 */ /* 0x000ea20000000800 */
[----:B------:R-:W-:Y:S02]  /*bff00*/  PRMT R57, R57, 0x7632, R57 ;  /* 0x0000763239397816 */ /* 0x000fe40000000039 */
[----:B------:R-:W-:-:S02]  /*bff10*/  LEA.HI.X.SX32 R9, R9, R3, 0x1, P5 ;  /* 0x0000000309097211 */ /* 0x000fc400028f0eff */
[----:B------:R-:W-:Y:S02]  /*bff20*/  LEA.HI.X.SX32 R17, R17, R3, 0x1, P6 ;  /* 0x0000000311117211 */ /* 0x000fe400030f0eff */
[----:B------:R-:W-:Y:S02]  /*bff30*/  PRMT R32, R58, 0x7632, R32 ;  /* 0x000076323a207816 */ /* 0x000fe40000000020 */
[C-C-:B------:R-:W-:Y:S01]  /*bff40*/  LOP3.LUT R26, R0.reuse, 0xbc, R90.reuse, 0xfe, !PT ;  /* 0x000000bc001a7812 */ /* 0x140fe200078efe5a */
[----:B------:R-:W-:Y:S01]  /*bff50*/  @P4 STG.E.U16 desc[UR6][R10.64], R57 ;  /* 0x000000390a004986 */ /* 0x000fe2000c101506 */
[--C-:B------:R-:W-:Y:S02]  /*bff60*/  LOP3.LUT R27, R0, 0xc0, R90.reuse, 0xfe, !PT ;  /* 0x000000c0001b7812 */ /* 0x100fe400078efe5a */
[----:B--2---:R-:W-:Y:S01]  /*bff70*/  ISETP.LT.AND P4, PT, R26, R19, !P0 ;  /* 0x000000131a00720c */ /* 0x004fe20004781270 */
[----:B------:R2:W-:Y:S01]  /*bff80*/  @P3 STG.E.U16 desc[UR6][R8.64], R58 ;  /* 0x0000003a08003986 */ /* 0x0005e2000c101506 */
[----:B------:R-:W-:Y:S01]  /*bff90*/  LOP3.LUT R33, R0, 0xbe, R90, 0xfe, !PT ;  /* 0x000000be00217812 */ /* 0x000fe200078efe5a */
[----:B------:R-:W-:Y:S01]  /*bffa0*/  IMAD R26, R26, R93, RZ ;  /* 0x0000005d1a1a7224 */ /* 0x000fe200078e02ff */
[----:B------:R-:W2:Y:S01]  /*bffb0*/  LDC R19, c[0x0][0x39c] ;  /* 0x0000e700ff137b82 */ /* 0x000ea20000000800 */
[----:B------:R1:W-:Y:S01]  /*bffc0*/  @P2 STG.E.U16 desc[UR6][R16.64], R32 ;  /* 0x0000002010002986 */ /* 0x0003e2000c101506 */
[----:B0-----:R-:W-:-:S02]  /*bffd0*/  ISETP.LT.AND P2, PT, R27, R18, !P0 ;  /* 0x000000121b00720c */ /* 0x001fc40004741270 */
[----:B-1----:R-:W-:-:S04]  /*bffe0*/  ISETP.LT.AND P3, PT, R33, R24, !P0 ;  /* 0x000000182100720c */ /* 0x002fc80004761270 */
[----:B------:R-:W0:Y:S01]  /*bfff0*/  LDC R18, c[0x0][0x39c] ;  /* 0x0000e700ff127b82 */ /* 0x000e220000000800 */
[-C--:B------:R-:W-:Y:S01]  /*c0000*/  IMAD R24, R27, R93.reuse, RZ ;  /* 0x0000005d1b187224 */ /* 0x080fe200078e02ff */
[----:B--2---:R-:W-:Y:S01]  /*c0010*/  LEA R8, P6, R26, R92, 0x1 ;  /* 0x0000005c1a087211 */ /* 0x004fe200078c08ff */
[----:B------:R-:W-:-:S03]  /*c0020*/  IMAD R11, R33, R93, RZ ;  /* 0x0000005d210b7224 */ /* 0x000fc600078e02ff */
[-C--:B------:R-:W-:Y:S02]  /*c0030*/  LEA.HI.X.SX32 R9, R26, R3.reuse, 0x1, P6 ;  /* 0x000000031a097211 */ /* 0x080fe400030f0eff */
[CC--:B------:R-:W-:Y:S02]  /*c0040*/  LEA R16, P6, R24.reuse, R92.reuse, 0x1 ;  /* 0x0000005c18107211 */ /* 0x0c0fe400078c08ff */
[C---:B------:R-:W-:Y:S02]  /*c0050*/  LEA R10, P5, R11.reuse, R92, 0x1 ;  /* 0x0000005c0b0a7211 */ /* 0x040fe400078a08ff */
[-C--:B------:R-:W-:Y:S02]  /*c0060*/  LEA.HI.X.SX32 R17, R24, R3.reuse, 0x1, P6 ;  /* 0x0000000318117211 */ /* 0x080fe400030f0eff */
[----:B------:R-:W-:Y:S01]  /*c0070*/  LOP3.LUT R26, R0, 0xc2, R90, 0xfe, !PT ;  /* 0x000000c2001a7812 */ /* 0x000fe200078efe5a */
[----:B------:R-:W1:Y:S01]  /*c0080*/  LDC R24, c[0x0][0x39c] ;  /* 0x0000e700ff187b82 */ /* 0x000e620000000800 */
[----:B------:R2:W-:Y:S01]  /*c0090*/  @P4 STG.E.U16 desc[UR6][R8.64], R59 ;  /* 0x0000003b08004986 */ /* 0x0005e2000c101506 */
[----:B------:R-:W-:-:S02]  /*c00a0*/  LEA.HI.X.SX32 R11, R11, R3, 0x1, P5 ;  /* 0x000000030b0b7211 */ /* 0x000fc400028f0eff */
[----:B------:R-:W-:Y:S02]  /*c00b0*/  PRMT R33, R59, 0x7632, R33 ;  /* 0x000076323b217816 */ /* 0x000fe40000000021 */
[----:B------:R-:W-:Y:S02]  /*c00c0*/  ISETP.LT.AND P4, PT, R26, R25, !P0 ;  /* 0x000000191a00720c */ /* 0x000fe40004781270 */
[----:B------:R-:W2:Y:S01]  /*c00d0*/  LDC R25, c[0x0][0x39c] ;  /* 0x0000e700ff197b82 */ /* 0x000ea20000000800 */
[C-C-:B------:R-:W-:Y:S02]  /*c00e0*/  LOP3.LUT R32, R0.reuse, 0xc4, R90.reuse, 0xfe, !PT ;  /* 0x000000c400207812 */ /* 0x140fe400078efe5a */
[----:B------:R-:W-:Y:S01]  /*c00f0*/  LOP3.LUT R27, R0, 0xc6, R90, 0xfe, !PT ;  /* 0x000000c6001b7812 */ /* 0x000fe200078efe5a */
[----:B------:R0:W-:Y:S01]  /*c0100*/  @P3 STG.E.U16 desc[UR6][R10.64], R33 ;  /* 0x000000210a003986 */ /* 0x0001e2000c101506 */
[----:B------:R-:W-:Y:S01]  /*c0110*/  IMAD R26, R26, R93, RZ ;  /* 0x0000005d1a1a7224 */ /* 0x000fe200078e02ff */
[C---:B------:R-:W-:Y:S01]  /*c0120*/  ISETP.LT.AND P3, PT, R32.reuse, R19, !P0 ;  /* 0x000000132000720c */ /* 0x040fe20004761270 */
[----:B--2---:R-:W-:Y:S01]  /*c0130*/  IMAD R9, R32, R93, RZ ;  /* 0x0000005d20097224 */ /* 0x004fe200078e02ff */
[----:B------:R2:W-:Y:S01]  /*c0140*/  @P2 STG.E.U16 desc[UR6][R16.64], R64 ;  /* 0x0000004010002986 */ /* 0x0005e2000c101506 */
[----:B0-----:R-:W-:-:S02]  /*c0150*/  ISETP.LT.AND P2, PT, R27, R18, !P0 ;  /* 0x000000121b00720c */ /* 0x001fc40004741270 */
[----:B------:R-:W0:Y:S01]  /*c0160*/  LDC R18, c[0x0][0x39c] ;  /* 0x0000e700ff127b82 */ /* 0x000e220000000800 */
[CC--:B------:R-:W-:Y:S02]  /*c0170*/  LEA R8, P5, R9.reuse, R92.reuse, 0x1 ;  /* 0x0000005c09087211 */ /* 0x0c0fe400078a08ff */
[----:B------:R-:W-:Y:S02]  /*c0180*/  LEA R10, P6, R26, R92, 0x1 ;  /* 0x0000005c1a0a7211 */ /* 0x000fe400078c08ff */
[-C--:B------:R-:W-:Y:S02]  /*c0190*/  LEA.HI.X.SX32 R9, R9, R3.reuse, 0x1, P5 ;  /* 0x0000000309097211 */ /* 0x080fe400028f0eff */
[----:B--2---:R-:W-:Y:S02]  /*c01a0*/  PRMT R64, R64, 0x7632, R64 ;  /* 0x0000763240407816 */ /* 0x004fe40000000040 */
[----:B------:R-:W-:Y:S01]  /*c01b0*/  LEA.HI.X.SX32 R11, R26, R3, 0x1, P6 ;  /* 0x000000031a0b7211 */ /* 0x000fe200030f0eff */
[----:B------:R-:W-:Y:S01]  /*c01c0*/  IMAD R17, R27, R93, RZ ;  /* 0x0000005d1b117224 */ /* 0x000fe200078e02ff */
[----:B------:R-:W-:-:S03]  /*c01d0*/  LOP3.LUT R19, R0, 0xca, R90, 0xfe, !PT ;  /* 0x000000ca00137812 */ /* 0x000fc600078efe5a */
[----:B------:R2:W-:Y:S01]  /*c01e0*/  @P4 STG.E.U16 desc[UR6][R10.64], R64 ;  /* 0x000000400a004986 */ /* 0x0005e2000c101506 */
[----:B------:R-:W-:-:S03]  /*c01f0*/  LOP3.LUT R26, R0, 0xc8, R90, 0xfe, !PT ;  /* 0x000000c8001a7812 */ /* 0x000fc600078efe5a */
[----:B------:R2:W-:Y:S01]  /*c0200*/  @P3 STG.E.U16 desc[UR6][R8.64], R65 ;  /* 0x0000004108003986 */ /* 0x0005e2000c101506 */
[----:B-1----:R-:W-:Y:S02]  /*c0210*/  ISETP.LT.AND P3, PT, R19, R24, !P0 ;  /* 0x000000181300720c */ /* 0x002fe40004761270 */
[----:B------:R-:W-:Y:S01]  /*c0220*/  LEA R16, P6, R17, R92, 0x1 ;  /* 0x0000005c11107211 */ /* 0x000fe200078c08ff */
[----:B------:R-:W1:Y:S01]  /*c0230*/  LDC R24, c[0x0][0x39c] ;  /* 0x0000e700ff187b82 */ /* 0x000e620000000800 */
[----:B--2---:R-:W-:Y:S01]  /*c0240*/  IMAD R11, R19, R93, RZ ;  /* 0x0000005d130b7224 */ /* 0x004fe200078e02ff */
[----:B------:R-:W-:-:S06]  /*c0250*/  ISETP.LT.AND P4, PT, R26, R25, !P0 ;  /* 0x000000191a00720c */ /* 0x000fcc0004781270 */
[----:B------:R-:W2:Y:S01]  /*c0260*/  LDC R19, c[0x0][0x39c] ;  /* 0x0000e700ff137b82 */ /* 0x000ea20000000800 */
[----:B------:R-:W-:Y:S01]  /*c0270*/  LEA.HI.X.SX32 R17, R17, R3, 0x1, P6 ;  /* 0x0000000311117211 */ /* 0x000fe200030f0eff */
[----:B------:R-:W-:Y:S01]  /*c0280*/  IMAD R26, R26, R93, RZ ;  /* 0x0000005d1a1a7224 */ /* 0x000fe200078e02ff */
[----:B------:R-:W-:Y:S02]  /*c0290*/  PRMT R32, R65, 0x7632, R32 ;  /* 0x0000763241207816 */ /* 0x000fe40000000020 */
[----:B------:R-:W-:-:S03]  /*c02a0*/  LOP3.LUT R33, R0, 0xcc, R90, 0xfe, !PT ;  /* 0x000000cc00217812 */ /* 0x000fc600078efe5a */
[----:B------:R-:W2:Y:S01]  /*c02b0*/  LDC R25, c[0x0][0x39c] ;  /* 0x0000e700ff197b82 */ /* 0x000ea20000000800 */
[----:B------:R0:W-:Y:S01]  /*c02c0*/  @P2 STG.E.U16 desc[UR6][R16.64], R32 ;  /* 0x0000002010002986 */ /* 0x0001e2000c101506 */
[C---:B------:R-:W-:Y:S01]  /*c02d0*/  IMAD R27, R33.reuse, R93, RZ ;  /* 0x0000005d211b7224 */ /* 0x040fe200078e02ff */
[C---:B------:R-:W-:Y:S02]  /*c02e0*/  LEA R8, P6, R26.reuse, R92, 0x1 ;  /* 0x0000005c1a087211 */ /* 0x040fe400078c08ff */
[----:B0-----:R-:W-:Y:S02]  /*c02f0*/  ISETP.LT.AND P2, PT, R33, R18, !P0 ;  /* 0x000000122100720c */ /* 0x001fe40004741270 */
[----:B------:R-:W-:Y:S02]  /*c0300*/  LEA.HI.X.SX32 R9, R26, R3, 0x1, P6 ;  /* 0x000000031a097211 */ /* 0x000fe400030f0eff */
[-C--:B------:R-:W-:Y:S01]  /*c0310*/  LEA R10, P6, R27, R92.reuse, 0x1 ;  /* 0x0000005c1b0a7211 */ /* 0x080fe200078c08ff */
[----:B------:R-:W0:Y:S01]  /*c0320*/  LDC R26, c[0x0][0x39c] ;  /* 0x0000e700ff1a7b82 */ /* 0x000e220000000800 */
[----:B------:R-:W-:-:S02]  /*c0330*/  LEA R16, P5, R11, R92, 0x1 ;  /* 0x0000005c0b107211 */ /* 0x000fc400078a08ff */
[----:B------:R-:W-:Y:S02]  /*c0340*/  PRMT R35, R66, 0x7632, R35 ;  /* 0x0000763242237816 */ /* 0x000fe40000000023 */
[-C--:B------:R-:W-:Y:S02]  /*c0350*/  LEA.HI.X.SX32 R17, R11, R3.reuse, 0x1, P5 ;  /* 0x000000030b117211 */ /* 0x080fe400028f0eff */
[----:B------:R-:W-:Y:S02]  /*c0360*/  LEA.HI.X.SX32 R11, R27, R3, 0x1, P6 ;  /* 0x000000031b0b7211 */ /* 0x000fe400030f0eff */
[C-C-:B------:R-:W-:Y:S01]  /*c0370*/  LOP3.LUT R33, R0.reuse, 0xce, R90.reuse, 0xfe, !PT ;  /* 0x000000ce00217812 */ /* 0x140fe200078efe5a */
[----:B------:R2:W-:Y:S01]  /*c0380*/  @P4 STG.E.U16 desc[UR6][R8.64], R66 ;  /* 0x0000004208004986 */ /* 0x0005e2000c101506 */
[----:B------:R-:W-:-:S03]  /*c0390*/  LOP3.LUT R32, R0, 0xd2, R90, 0xfe, !PT ;  /* 0x000000d200207812 */ /* 0x000fc600078efe5a */
[----:B------:R2:W-:Y:S01]  /*c03a0*/  @P3 STG.E.U16 desc[UR6][R16.64], R35 ;  /* 0x0000002310003986 */ /* 0x0005e2000c101506 */
[C---:B------:R-:W-:Y:S01]  /*c03b0*/  IMAD R27, R33.reuse, R93, RZ ;  /* 0x0000005d211b7224 */ /* 0x040fe200078e02ff */
[----:B------:R-:W-:Y:S02]  /*c03c0*/  LOP3.LUT R34, R0, 0xd0, R90, 0xfe, !PT ;  /* 0x000000d000227812 */ /* 0x000fe400078efe5a */
[----:B------:R2:W-:Y:S01]  /*c03d0*/  @P2 STG.E.U16 desc[UR6][R10.64], R67 ;  /* 0x000000430a002986 */ /* 0x0005e2000c101506 */
[----:B-1----:R-:W-:Y:S02]  /*c03e0*/  ISETP.LT.AND P4, PT, R33, R24, !P0 ;  /* 0x000000182100720c */ /* 0x002fe40004781270 */
[----:B--2---:R-:W-:Y:S01]  /*c03f0*/  ISETP.LT.AND P2, PT, R32, R19, !P0 ;  /* 0x000000132000720c */ /* 0x004fe20004741270 */
[C---:B------:R-:W-:Y:S01]  /*c0400*/  IMAD R9, R34.reuse, R93, RZ ;  /* 0x0000005d22097224 */ /* 0x040fe200078e02ff */
[----:B------:R-:W1:Y:S01]  /*c0410*/  LDC R19, c[0x0][0x39c] ;  /* 0x0000e700ff137b82 */ /* 0x000e620000000800 */
[----:B------:R-:W-:-:S02]  /*c0420*/  ISETP.LT.AND P3, PT, R34, R25, !P0 ;  /* 0x000000192200720c */ /* 0x000fc40004761270 */
[----:B------:R-:W-:Y:S02]  /*c0430*/  LEA R16, P6, R27, R92, 0x1 ;  /* 0x0000005c1b107211 */ /* 0x000fe400078c08ff */
[----:B------:R-:W-:-:S03]  /*c0440*/  PRMT R18, R67, 0x7632, R18 ;  /* 0x0000763243127816 */ /* 0x000fc60000000012 */
[----:B------:R-:W2:Y:S01]  /*c0450*/  LDC R34, c[0x0][0x39c] ;  /* 0x0000e700ff227b82 */ /* 0x000ea20000000800 */
[----:B------:R-:W-:Y:S01]  /*c0460*/  LEA.HI.X.SX32 R17, R27, R3, 0x1, P6 ;  /* 0x000000031b117211 */ /* 0x000fe200030f0eff */
[----:B------:R-:W-:Y:S01]  /*c0470*/  IMAD R11, R32, R93, RZ ;  /* 0x0000005d200b7224 */ /* 0x000fe200078e02ff */
[----:B------:R-:W-:Y:S02]  /*c0480*/  LEA R8, P5, R9, R92, 0x1 ;  /* 0x0000005c09087211 */ /* 0x000fe400078a08ff */
[----:B------:R-:W-:-:S03]  /*c0490*/  LOP3.LUT R25, R0, 0xd4, R90, 0xfe, !PT ;  /* 0x000000d400197812 */ /* 0x000fc600078efe5a */
[----:B------:R-:W4:Y:S01]  /*c04a0*/  LDC R24, c[0x0][0x39c] ;  /* 0x0000e700ff187b82 */ /* 0x000f220000000800 */
[----:B------:R0:W-:Y:S01]  /*c04b0*/  @P4 STG.E.U16 desc[UR6][R16.64], R18 ;  /* 0x0000001210004986 */ /* 0x0001e2000c101506 */
[----:B------:R-:W-:Y:S02]  /*c04c0*/  LEA.HI.X.SX32 R9, R9, R3, 0x1, P5 ;  /* 0x0000000309097211 */ /* 0x000fe400028f0eff */
[C---:B0-----:R-:W-:Y:S01]  /*c04d0*/  ISETP.LT.AND P4, PT, R25.reuse, R26, !P0 ;  /* 0x0000001a1900720c */ /* 0x041fe20004781270 */
[----:B------:R-:W-:Y:S01]  /*c04e0*/  IMAD R26, R25, R93, RZ ;  /* 0x0000005d191a7224 */ /* 0x000fe200078e02ff */
[C---:B------:R-:W-:Y:S01]  /*c04f0*/  LEA R10, P6, R11.reuse, R92, 0x1 ;  /* 0x0000005c0b0a7211 */ /* 0x040fe200078c08ff */
[----:B------:R0:W-:Y:S01]  /*c0500*/  @P3 STG.E.U16 desc[UR6][R8.64], R72 ;  /* 0x0000004808003986 */ /* 0x0001e2000c101506 */
[----:B------:R-:W-:Y:S01]  /*c0510*/  LOP3.LUT R32, R0, 0xd6, R90, 0xfe, !PT ;  /* 0x000000d600207812 */ /* 0x000fe200078efe5a */
[----:B------:R-:W3:Y:S01]  /*c0520*/  LDC R25, c[0x0][0x39c] ;  /* 0x0000e700ff197b82 */ /* 0x000ee20000000800 */
[----:B------:R-:W-:-:S02]  /*c0530*/  LEA.HI.X.SX32 R11, R11, R3, 0x1, P6 ;  /* 0x000000030b0b7211 */ /* 0x000fc400030f0eff */
[----:B------:R-:W-:-:S05]  /*c0540*/  LOP3.LUT R33, R0, 0xd8, R90, 0xfe, !PT ;  /* 0x000000d800217812 */ /* 0x000fca00078efe5a */
[----:B------:R-:W3:Y:S01]  /*c0550*/  LDC R18, c[0x0][0x39c] ;  /* 0x0000e700ff127b82 */ /* 0x000ee20000000800 */
[-C--:B0-----:R-:W-:Y:S01]  /*c0560*/  LEA R8, P6, R26, R92.reuse, 0x1 ;  /* 0x0000005c1a087211 */ /* 0x081fe200078c08ff */
[-C--:B------:R-:W-:Y:S01]  /*c0570*/  IMAD R17, R32, R93.reuse, RZ ;  /* 0x0000005d20117224 */ /* 0x080fe200078e02ff */
[----:B------:R-:W-:Y:S01]  /*c0580*/  PRMT R35, R72, 0x7632, R35 ;  /* 0x0000763248237816 */ /* 0x000fe20000000023 */
[----:B------:R-:W-:Y:S01]  /*c0590*/  IMAD R27, R33, R93, RZ ;  /* 0x0000005d211b7224 */ /* 0x000fe200078e02ff */
[----:B------:R-:W-:Y:S02]  /*c05a0*/  LEA.HI.X.SX32 R9, R26, R3, 0x1, P6 ;  /* 0x000000031a097211 */ /* 0x000fe400030f0eff */
[----:B-1----:R-:W-:Y:S02]  /*c05b0*/  ISETP.LT.AND P3, PT, R32, R19, !P0 ;  /* 0x000000132000720c */ /* 0x002fe40004761270 */
[----:B------:R-:W-:Y:S01]  /*c05c0*/  LOP3.LUT R19, R0, 0xda, R90, 0xfe, !PT ;  /* 0x000000da00137812 */ /* 0x000fe200078efe5a */
[----:B------:R0:W-:Y:S01]  /*c05d0*/  @P2 STG.E.U16 desc[UR6][R10.64], R35 ;  /* 0x000000230a002986 */ /* 0x0001e2000c101506 */
[----:B------:R-:W-:-:S03]  /*c05e0*/  LEA R16, P6, R27, R92, 0x1 ;  /* 0x0000005c1b107211 */ /* 0x000fc600078c08ff */
[----:B------:R1:W-:Y:S01]  /*c05f0*/  @P4 STG.E.U16 desc[UR6][R8.64], R73 ;  /* 0x0000004908004986 */ /* 0x0003e2000c101506 */
[C---:B--2---:R-:W-:Y:S01]  /*c0600*/  ISETP.LT.AND P4, PT, R19.reuse, R34, !P0 ;  /* 0x000000221300720c */ /* 0x044fe20004781270 */
[----:B------:R-:W-:Y:S01]  /*c0610*/  IMAD R19, R19, R93, RZ ;  /* 0x0000005d13137224 */ /* 0x000fe200078e02ff */
[----:B----4-:R-:W-:Y:S01]  /*c0620*/  ISETP.LT.AND P2, PT, R33, R24, !P0 ;  /* 0x000000182100720c */ /* 0x010fe20004741270 */
[----:B------:R-:W2:Y:S01]  /*c0630*/  LDC R34, c[0x0][0x39c] ;  /* 0x0000e700ff227b82 */ /* 0x000ea20000000800 */
[----:B0-----:R-:W-:Y:S02]  /*c0640*/  LEA R10, P5, R17, R92, 0x1 ;  /* 0x0000005c110a7211 */ /* 0x001fe400078a08ff */
[----:B------:R-:W-:Y:S02]  /*c0650*/  PRMT R32, R73, 0x7632, R32 ;  /* 0x0000763249207816 */ /* 0x000fe40000000020 */
[----:B------:R-:W-:-:S03]  /*c0660*/  LEA.HI.X.SX32 R11, R17, R3, 0x1, P5 ;  /* 0x00000003110b7211 */ /* 0x000fc600028f0eff */
[----:B------:R-:W0:Y:S01]  /*c0670*/  LDC R33, c[0x0][0x39c] ;  /* 0x0000e700ff217b82 */ /* 0x000e220000000800 */
[-C--:B------:R-:W-:Y:S02]  /*c0680*/  LEA.HI.X.SX32 R17, R27, R3.reuse, 0x1, P6 ;  /* 0x000000031b117211 */ /* 0x080fe400030f0eff */
[C-C-:B------:R-:W-:Y:S02]  /*c0690*/  LOP3.LUT R27, R0.reuse, 0xdc, R90.reuse, 0xfe, !PT ;  /* 0x000000dc001b7812 */ /* 0x140fe400078efe5a */
[----:B-1----:R-:W-:Y:S01]  /*c06a0*/  LEA R8, P6, R19, R92, 0x1 ;  /* 0x0000005c13087211 */ /* 0x002fe200078c08ff */
[----:B------:R1:W-:Y:S01]  /*c06b0*/  @P3 STG.E.U16 desc[UR6][R10.64], R32 ;  /* 0x000000200a003986 */ /* 0x0003e2000c101506 */
[----:B---3--:R-:W-:Y:S02]  /*c06c0*/  ISETP.LT.AND P3, PT, R27, R18, !P0 ;  /* 0x000000121b00720c */ /* 0x008fe40004761270 */
[----:B------:R-:W3:Y:S01]  /*c06d0*/  LDC R18, c[0x0][0x39c] ;  /* 0x0000e700ff127b82 */ /* 0x000ee20000000800 */
[----:B------:R-:W-:Y:S01]  /*c06e0*/  LEA.HI.X.SX32 R9, R19, R3, 0x1, P6 ;  /* 0x0000000313097211 */ /* 0x000fe200030f0eff */
[----:B------:R-:W-:Y:S01]  /*c06f0*/  IMAD R24, R27, R93, RZ ;  /* 0x0000005d1b187224 */ /* 0x000fe200078e02ff */
[----:B------:R-:W-:-:S05]  /*c0700*/  LOP3.LUT R26, R0, 0xde, R90, 0xfe, !PT ;  /* 0x000000de001a7812 */ /* 0x000fca00078efe5a */
[----:B------:R-:W4:Y:S01]  /*c0710*/  LDC R19, c[0x0][0x39c] ;  /* 0x0000e700ff137b82 */ /* 0x000f220000000800 */
[----:B------:R2:W-:Y:S01]  /*c0720*/  @P2 STG.E.U16 desc[UR6][R16.64], R74 ;  /* 0x0000004a10002986 */ /* 0x0005e2000c101506 */
[-C--:B-1----:R-:W-:Y:S02]  /*c0730*/  LEA R10, P5, R24, R92.reuse, 0x1 ;  /* 0x0000005c180a7211 */ /* 0x082fe400078a08ff */
[----:B------:R-:W-:Y:S02]  /*c0740*/  ISETP.LT.AND P2, PT, R26, R25, !P0 ;  /* 0x000000191a00720c */ /* 0x000fe40004741270 */
[----:B------:R-:W-:Y:S02]  /*c0750*/  PRMT R25, R74, 0x7632, R25 ;  /* 0x000076324a197816 */ /* 0x000fe40000000019 */
[----:B------:R-:W-:Y:S01]  /*c0760*/  LEA.HI.X.SX32 R11, R24, R3, 0x1, P5 ;  /* 0x00000003180b7211 */ /* 0x000fe200028f0eff */
[----:B--2---:R-:W-:Y:S01]  /*c0770*/  IMAD R17, R26, R93, RZ ;  /* 0x0000005d1a117224 */ /* 0x004fe200078e02ff */
[----:B------:R-:W-:Y:S01]  /*c0780*/  LOP3.LUT R24, R0, 0xe0, R90, 0xfe, !PT ;  /* 0x000000e000187812 */ /* 0x000fe200078efe5a */
[----:B------:R1:W-:Y:S03]  /*c0790*/  @P4 STG.E.U16 desc[UR6][R8.64], R25 ;  /* 0x0000001908004986 */ /* 0x0003e6000c101506 */
[----:B------:R-:W-:-:S02]  /*c07a0*/  LEA R16, P6, R17, R92, 0x1 ;  /* 0x0000005c11107211 */ /* 0x000fc400078c08ff */
[C---:B0-----:R-:W-:Y:S01]  /*c07b0*/  ISETP.LT.AND P4, PT, R24.reuse, R33, !P0 ;  /* 0x000000211800720c */ /* 0x041fe20004781270 */
[----:B------:R-:W-:Y:S01]  /*c07c0*/  IMAD R24, R24, R93, RZ ;  /* 0x0000005d18187224 */ /* 0x000fe200078e02ff */
[C-C-:B------:R-:W-:Y:S02]  /*c07d0*/  LOP3.LUT R27, R0.reuse, 0xe2, R90.reuse, 0xfe, !PT ;  /* 0x000000e2001b7812 */ /* 0x140fe400078efe5a */
[----:B------:R-:W-:Y:S02]  /*c07e0*/  LEA.HI.X.SX32 R17, R17, R3, 0x1, P6 ;  /* 0x0000000311117211 */ /* 0x000fe400030f0eff */
[----:B------:R-:W-:Y:S02]  /*c07f0*/  LOP3.LUT R32, R0, 0xe4, R90, 0xfe, !PT ;  /* 0x000000e400207812 */ /* 0x000fe400078efe5a */
[----:B-1----:R-:W-:Y:S01]  /*c0800*/  PRMT R9, R75, 0x7632, R9 ;  /* 0x000076324b097816 */ /* 0x002fe20000000009 */
[----:B------:R0:W-:Y:S01]  /*c0810*/  @P3 STG.E.U16 desc[UR6][R10.64], R75 ;  /* 0x0000004b0a003986 */ /* 0x0001e2000c101506 */
[CC--:B------:R-:W-:Y:S01]  /*c0820*/  IMAD R25, R27.reuse, R93.reuse, RZ ;  /* 0x0000005d1b197224 */ /* 0x0c0fe200078e02ff */
[----:B------:R-:W-:Y:S01]  /*c0830*/  LEA R8, P6, R24, R92, 0x1 ;  /* 0x0000005c18087211 */ /* 0x000fe200078c08ff */
[----:B------:R-:W-:Y:S01]  /*c0840*/  IMAD R26, R32, R93, RZ ;  /* 0x0000005d201a7224 */ /* 0x000fe200078e02ff */
[----:B------:R1:W-:Y:S01]  /*c0850*/  @P2 STG.E.U16 desc[UR6][R16.64], R9 ;  /* 0x0000000910002986 */ /* 0x0003e2000c101506 */
[----:B---3--:R-:W-:-:S02]  /*c0860*/  ISETP.LT.AND P3, PT, R27, R18, !P0 ;  /* 0x000000121b00720c */ /* 0x008fc40004761270 */
[----:B----4-:R-:W-:Y:S01]  /*c0870*/  ISETP.LT.AND P2, PT, R32, R19, !P0 ;  /* 0x000000132000720c */ /* 0x010fe20004741270 */
[----:B------:R-:W2:Y:S01]  /*c0880*/  LDC R27, c[0x0][0x39c] ;  /* 0x0000e700ff1b7b82 */ /* 0x000ea20000000800 */
[----:B0-----:R-:W-:Y:S02]  /*c0890*/  LEA R10, P5, R25, R92, 0x1 ;  /* 0x0000005c190a7211 */ /* 0x001fe400078a08ff */
[----:B-1----:R-:W-:-:S05]  /*c08a0*/  LEA.HI.X.SX32 R9, R24, R3, 0x1, P6 ;  /* 0x0000000318097211 */ /* 0x002fca00030f0eff */
[----:B------:R-:W0:Y:S01]  /*c08b0*/  LDC R32, c[0x0][0x39c] ;  /* 0x0000e700ff207b82 */ /* 0x000e220000000800 */
[----:B------:R-:W-:Y:S02]  /*c08c0*/  LEA R18, P6, R26, R92, 0x1 ;  /* 0x0000005c1a127211 */ /* 0x000fe400078c08ff */
[----:B------:R-:W-:Y:S01]  /*c08d0*/  LOP3.LUT R17, R0, 0xe6, R90, 0xfe, !PT ;  /* 0x000000e600117812 */ /* 0x000fe200078efe5a */
[----:B------:R-:W-:Y:S01]  /*c08e0*/  @P4 STG.E.U16 desc[UR6][R8.64], R80 ;  /* 0x0000005008004986 */ /* 0x000fe2000c101506 */
[-C--:B------:R-:W-:Y:S02]  /*c08f0*/  LEA.HI.X.SX32 R11, R25, R3.reuse, 0x1, P5 ;  /* 0x00000003190b7211 */ /* 0x080fe400028f0eff */
[----:B------:R-:W-:Y:S02]  /*c0900*/  PRMT R16, R80, 0x7632, R16 ;  /* 0x0000763250107816 */ /* 0x000fe40000000010 */
[----:B------:R-:W-:Y:S02]  /*c0910*/  LEA.HI.X.SX32 R19, R26, R3, 0x1, P6 ;  /* 0x000000031a137211 */ /* 0x000fe400030f0eff */
[C---:B------:R-:W-:Y:S01]  /*c0920*/  ISETP.LT.AND P4, PT, R17.reuse, R34, !P0 ;  /* 0x000000221100720c */ /* 0x040fe20004781270 */
[----:B------:R-:W-:Y:S01]  /*c0930*/  IMAD R17, R17, R93, RZ ;  /* 0x0000005d11117224 */ /* 0x000fe200078e02ff */
[----:B------:R-:W-:-:S02]  /*c0940*/  LOP3.LUT R25, R0, 0xe8, R90, 0xfe, !PT ;  /* 0x000000e800197812 */ /* 0x000fc400078efe5a */
[----:B------:R-:W-:Y:S01]  /*c0950*/  LOP3.LUT R33, R0, 0xea, R90, 0xfe, !PT ;  /* 0x000000ea00217812 */ /* 0x000fe200078efe5a */
[----:B------:R1:W-:Y:S01]  /*c0960*/  @P3 STG.E.U16 desc[UR6][R10.64], R16 ;  /* 0x000000100a003986 */ /* 0x0003e2000c101506 */
[C---:B------:R-:W-:Y:S01]  /*c0970*/  ISETP.LT.AND P3, PT, R25.reuse, R40, !P0 ;  /* 0x000000281900720c */ /* 0x040fe20004761270 */
[----:B------:R-:W3:Y:S01]  /*c0980*/  LDC R26, c[0x0][0x39c] ;  /* 0x0000e700ff1a7b82 */ /* 0x000ee20000000800 */
[-C--:B------:R-:W-:Y:S01]  /*c0990*/  IMAD R25, R25, R93.reuse, RZ ;  /* 0x0000005d19197224 */ /* 0x080fe200078e02ff */
[----:B------:R4:W-:Y:S01]  /*c09a0*/  @P2 STG.E.U16 desc[UR6][R18.64], R81 ;  /* 0x0000005112002986 */ /* 0x0009e2000c101506 */
[C---:B------:R-:W-:Y:S01]  /*c09b0*/  ISETP.LT.AND P2, PT, R33.reuse, R42, !P0 ;  /* 0x0000002a2100720c */ /* 0x040fe20004741270 */
[----:B------:R-:W-:Y:S02]  /*c09c0*/  IMAD R33, R33, R93, RZ ;  /* 0x0000005d21217224 */ /* 0x000fe400078e02ff */
[----:B------:R-:W2:Y:S01]  /*c09d0*/  LDS.128 R8, [R91] ;  /* 0x000000005b087984 */ /* 0x000ea20000000c00 */
[----:B-1----:R-:W-:-:S02]  /*c09e0*/  LEA R16, P6, R17, R92, 0x1 ;  /* 0x0000005c11107211 */ /* 0x002fc400078c08ff */
[-C--:B----4-:R-:W-:Y:S02]  /*c09f0*/  LEA R18, P5, R25, R92.reuse, 0x1 ;  /* 0x0000005c19127211 */ /* 0x090fe400078a08ff */
[-C--:B------:R-:W-:Y:S02]  /*c0a00*/  LEA.HI.X.SX32 R17, R17, R3.reuse, 0x1, P6 ;  /* 0x0000000311117211 */ /* 0x080fe400030f0eff */
[----:B------:R-:W-:Y:S02]  /*c0a10*/  LEA R24, P6, R33, R92, 0x1 ;  /* 0x0000005c21187211 */ /* 0x000fe400078c08ff */
[----:B------:R-:W-:Y:S02]  /*c0a20*/  PRMT R35, R81, 0x7632, R35 ;  /* 0x0000763251237816 */ /* 0x000fe40000000023 */
[-C--:B------:R-:W-:Y:S02]  /*c0a30*/  LEA.HI.X.SX32 R19, R25, R3.reuse, 0x1, P5 ;  /* 0x0000000319137211 */ /* 0x080fe400028f0eff */
[----:B------:R-:W-:-:S02]  /*c0a40*/  LEA.HI.X.SX32 R25, R33, R3, 0x1, P6 ;  /* 0x0000000321197211 */ /* 0x000fc400030f0eff */
[C-C-:B------:R-:W-:Y:S01]  /*c0a50*/  LOP3.LUT R33, R0.reuse, 0xec, R90.reuse, 0xfe, !PT ;  /* 0x000000ec00217812 */ /* 0x140fe200078efe5a */
[----:B------:R1:W-:Y:S01]  /*c0a60*/  @P4 STG.E.U16 desc[UR6][R16.64], R35 ;  /* 0x0000002310004986 */ /* 0x0003e2000c101506 */
[C-C-:B------:R-:W-:Y:S02]  /*c0a70*/  LOP3.LUT R42, R0.reuse, 0xf0, R90.reuse, 0xfe, !PT ;  /* 0x000000f0002a7812 */ /* 0x140fe400078efe5a */
[C---:B0-----:R-:W-:Y:S01]  /*c0a80*/  ISETP.LT.AND P4, PT, R33.reuse, R32, !P0 ;  /* 0x000000202100720c */ /* 0x041fe20004781270 */
[-C--:B------:R-:W-:Y:S01]  /*c0a90*/  IMAD R34, R33, R93.reuse, RZ ;  /* 0x0000005d21227224 */ /* 0x080fe200078e02ff */
[----:B------:R-:W0:Y:S01]  /*c0aa0*/  LDC R32, c[0x0][0x39c] ;  /* 0x0000e700ff207b82 */ /* 0x000e220000000800 */
[----:B------:R-:W-:Y:S01]  /*c0ab0*/  LOP3.LUT R41, R0, 0xee, R90, 0xfe, !PT ;  /* 0x000000ee00297812 */ /* 0x000fe200078efe5a */
[-C--:B------:R-:W-:Y:S01]  /*c0ac0*/  IMAD R40, R42, R93.reuse, RZ ;  /* 0x0000005d2a287224 */ /* 0x080fe200078e02ff */
[----:B------:R4:W-:Y:S05]  /*c0ad0*/  @P3 STG.E.U16 desc[UR6][R18.64], R82 ;  /* 0x0000005212003986 */ /* 0x0009ea000c101506 */
[----:B------:R-:W0:Y:S01]  /*c0ae0*/  LDC R33, c[0x0][0x39c] ;  /* 0x0000e700ff217b82 */ /* 0x000e220000000800 */
[----:B-1----:R-:W-:Y:S01]  /*c0af0*/  PRMT R17, R82, 0x7632, R17 ;  /* 0x0000763252117816 */ /* 0x002fe20000000011 */
[----:B------:R-:W-:Y:S01]  /*c0b00*/  IMAD R35, R41, R93, RZ ;  /* 0x0000005d29237224 */ /* 0x000fe200078e02ff */
[----:B------:R-:W-:-:S02]  /*c0b10*/  LEA R16, P6, R34, R92, 0x1 ;  /* 0x0000005c22107211 */ /* 0x000fc400078c08ff */
[----:B---3--:R-:W-:Y:S01]  /*c0b20*/  ISETP.LT.AND P3, PT, R41, R26, !P0 ;  /* 0x0000001a2900720c */ /* 0x008fe20004761270 */
[----:B------:R1:W-:Y:S01]  /*c0b30*/  @P2 STG.E.U16 desc[UR6][R24.64], R17 ;  /* 0x0000001118002986 */ /* 0x0003e2000c101506 */
[----:B--2---:R-:W-:Y:S01]  /*c0b40*/  ISETP.LT.AND P2, PT, R42, R27, !P0 ;  /* 0x0000001b2a00720c */ /* 0x004fe20004741270 */
[----:B------:R-:W2:Y:S01]  /*c0b50*/  LDC R41, c[0x0][0x39c] ;  /* 0x0000e700ff297b82 */ /* 0x000ea20000000800 */
[CC--:B----4-:R-:W-:Y:S02]  /*c0b60*/  LEA R18, P5, R35.reuse, R92.reuse, 0x1 ;  /* 0x0000005c23127211 */ /* 0x0d0fe400078a08ff */
[----:B------:R-:W-:Y:S02]  /*c0b70*/  LOP3.LUT R27, R0, 0xf2, R90, 0xfe, !PT ;  /* 0x000000f2001b7812 */ /* 0x000fe400078efe5a */
[-C--:B-1----:R-:W-:Y:S02]  /*c0b80*/  LEA.HI.X.SX32 R17, R34, R3.reuse, 0x1, P6 ;  /* 0x0000000322117211 */ /* 0x082fe400030f0eff */
[C---:B------:R-:W-:Y:S01]  /*c0b90*/  LEA R24, P6, R40.reuse, R92, 0x1 ;  /* 0x0000005c28187211 */ /* 0x040fe200078c08ff */
[----:B------:R-:W1:Y:S01]  /*c0ba0*/  LDC R34, c[0x0][0x39c] ;  /* 0x0000e700ff227b82 */ /* 0x000e620000000800 */
[-C--:B------:R-:W-:Y:S01]  /*c0bb0*/  LEA.HI.X.SX32 R19, R35, R3.reuse, 0x1, P5 ;  /* 0x0000000323137211 */ /* 0x080fe200028f0eff */
[----:B------:R-:W-:Y:S01]  /*c0bc0*/  @P4 STG.E.U16 desc[UR6][R16.64], R83 ;  /* 0x0000005310004986 */ /* 0x000fe2000c101506 */
[----:B------:R-:W-:-:S02]  /*c0bd0*/  LEA.HI.X.SX32 R25, R40, R3, 0x1, P6 ;  /* 0x0000000328197211 */ /* 0x000fc400030f0eff */
[----:B------:R-:W-:Y:S02]  /*c0be0*/  PRMT R40, R83, 0x7632, R40 ;  /* 0x0000763253287816 */ /* 0x000fe40000000028 */
[C---:B------:R-:W-:Y:S01]  /*c0bf0*/  ISETP.LT.AND P4, PT, R27.reuse, R48, !P0 ;  /* 0x000000301b00720c */ /* 0x040fe20004781270 */
[----:B------:R-:W-:Y:S01]  /*c0c00*/  IMAD R27, R27, R93, RZ ;  /* 0x0000005d1b1b7224 */ /* 0x000fe200078e02ff */
[C-C-:B------:R-:W-:Y:S01]  /*c0c10*/  LOP3.LUT R35, R0.reuse, 0xf6, R90.reuse, 0xfe, !PT ;  /* 0x000000f600237812 */ /* 0x140fe200078efe5a */
[----:B------:R3:W-:Y:S01]  /*c0c20*/  @P3 STG.E.U16 desc[UR6][R18.64], R40 ;  /* 0x0000002812003986 */ /* 0x0007e2000c101506 */
[----:B------:R-:W-:-:S03]  /*c0c30*/  LOP3.LUT R26, R0, 0xf4, R90, 0xfe, !PT ;  /* 0x000000f4001a7812 */ /* 0x000fc600078efe5a */
[----:B------:R4:W-:Y:S01]  /*c0c40*/  @P2 STG.E.U16 desc[UR6][R24.64], R8 ;  /* 0x0000000818002986 */ /* 0x0009e2000c101506 */
[----:B0-----:R-:W-:Y:S02]  /*c0c50*/  ISETP.LT.AND P2, PT, R35, R32, !P0 ;  /* 0x000000202300720c */ /* 0x001fe40004741270 */
[----:B------:R-:W-:Y:S02]  /*c0c60*/  ISETP.LT.AND P3, PT, R26, R33, !P0 ;  /* 0x000000211a00720c */ /* 0x000fe40004761270 */
[C---:B---3--:R-:W-:Y:S02]  /*c0c70*/  LEA R18, P6, R27.reuse, R92, 0x1 ;  /* 0x0000005c1b127211 */ /* 0x048fe400078c08ff */
[----:B------:R-:W-:Y:S02]  /*c0c80*/  PRMT R32, R8, 0x7632, R32 ;  /* 0x0000763208207816 */ /* 0x000fe40000000020 */
[----:B------:R-:W-:Y:S02]  /*c0c90*/  LEA.HI.X.SX32 R19, R27, R3, 0x1, P6 ;  /* 0x000000031b137211 */ /* 0x000fe400030f0eff */
[----:B------:R-:W-:-:S02]  /*c0ca0*/  LOP3.LUT R27, R0, 0xf8, R90, 0xfe, !PT ;  /* 0x000000f8001b7812 */ /* 0x000fc400078efe5a */
[C-C-:B----4-:R-:W-:Y:S02]  /*c0cb0*/  LOP3.LUT R8, R0.reuse, 0xfa, R90.reuse, 0xfe, !PT ;  /* 0x000000fa00087812 */ /* 0x150fe400078efe5a */
[C-C-:B------:R-:W-:Y:S02]  /*c0cc0*/  LOP3.LUT R33, R0.reuse, 0xfc, R90.reuse, 0xfe, !PT ;  /* 0x000000fc00217812 */ /* 0x140fe400078efe5a */
[----:B------:R-:W-:Y:S02]  /*c0cd0*/  LOP3.LUT R0, R0, 0xfe, R90, 0xfe, !PT ;  /* 0x000000fe00007812 */ /* 0x000fe400078efe5a */
[----:B------:R-:W3:Y:S01]  /*c0ce0*/  LDL.LU R90, [R1+0xdc] ;  /* 0x0000dc00015a7983 */ /* 0x000ee20000300800 */
[-C--:B------:R-:W-:Y:S02]  /*c0cf0*/  IMAD R17, R26, R93.reuse, RZ ;  /* 0x0000005d1a117224 */ /* 0x080fe400078e02ff */
[----:B------:R-:W0:Y:S01]  /*c0d00*/  LDC R26, c[0x0][0x39c] ;  /* 0x0000e700ff1a7b82 */ /* 0x000e220000000800 */
[----:B------:R-:W-:Y:S01]  /*c0d10*/  IMAD R25, R35, R93, RZ ;  /* 0x0000005d23197224 */ /* 0x000fe200078e02ff */
[----:B------:R4:W-:Y:S01]  /*c0d20*/  @P4 STG.E.U16 desc[UR6][R18.64], R32 ;  /* 0x0000002012004986 */ /* 0x0009e2000c101506 */
[----:B------:R-:W-:-:S02]  /*c0d30*/  LEA R16, P5, R17, R92, 0x1 ;  /* 0x0000005c11107211 */ /* 0x000fc400078a08ff */
[----:B------:R-:W-:Y:S01]  /*c0d40*/  PRMT R40, R9, 0x7632, R40 ;  /* 0x0000763209287816 */ /* 0x000fe20000000028 */
[----:B------:R-:W3:Y:S02]  /*c0d50*/  LDL.LU R49, [R1+0x40] ;  /* 0x0000400001317983 */ /* 0x000ee40000300800 */
[----:B------:R-:W0:Y:S01]  /*c0d60*/  LDC R35, c[0x0][0x39c] ;  /* 0x0000e700ff237b82 */ /* 0x000e220000000800 */
[----:B------:R-:W-:Y:S01]  /*c0d70*/  LEA.HI.X.SX32 R17, R17, R3, 0x1, P5 ;  /* 0x0000000311117211 */ /* 0x000fe200028f0eff */
[----:B------:R-:W3:Y:S01]  /*c0d80*/  LDL.LU R88, [R1+0x44] ;  /* 0x0000440001587983 */ /* 0x000ee20000300800 */
[C---:B-1----:R-:W-:Y:S01]  /*c0d90*/  ISETP.LT.AND P4, PT, R27.reuse, R34, !P0 ;  /* 0x000000221b00720c */ /* 0x042fe20004781270 */
[-C--:B------:R-:W-:Y:S01]  /*c0da0*/  IMAD R27, R27, R93.reuse, RZ ;  /* 0x0000005d1b1b7224 */ /* 0x080fe200078e02ff */
[----:B------:R-:W-:Y:S01]  /*c0db0*/  LEA R24, P6, R25, R92, 0x1 ;  /* 0x0000005c19187211 */ /* 0x000fe200078c08ff */
[----:B------:R1:W-:Y:S02]  /*c0dc0*/  @P3 STG.E.U16 desc[UR6][R16.64], R9 ;  /* 0x0000000910003986 */ /* 0x0003e4000c101506 */
[----:B------:R-:W0:Y:S01]  /*c0dd0*/  LDC R34, c[0x0][0x39c] ;  /* 0x0000e700ff227b82 */ /* 0x000e220000000800 */
[C---:B----4-:R-:W-:Y:S01]  /*c0de0*/  IMAD R19, R8.reuse, R93, RZ ;  /* 0x0000005d08137224 */ /* 0x050fe200078e02ff */
[----:B--2---:R-:W-:-:S02]  /*c0df0*/  ISETP.LT.AND P3, PT, R8, R41, !P0 ;  /* 0x000000290800720c */ /* 0x004fc40004761270 */
[----:B------:R-:W-:Y:S02]  /*c0e00*/  LEA.HI.X.SX32 R25, R25, R3, 0x1, P6 ;  /* 0x0000000319197211 */ /* 0x000fe400030f0eff */
[-C--:B------:R-:W-:Y:S01]  /*c0e10*/  LEA R8, P6, R27, R92.reuse, 0x1 ;  /* 0x0000005c1b087211 */ /* 0x080fe200078c08ff */
[----:B------:R-:W-:Y:S01]  /*c0e20*/  IMAD R32, R33, R93, RZ ;  /* 0x0000005d21207224 */ /* 0x000fe200078e02ff */
[----:B-1----:R-:W-:Y:S01]  /*c0e30*/  LEA R16, P5, R19, R92, 0x1 ;  /* 0x0000005c13107211 */ /* 0x002fe200078a08ff */
[----:B------:R1:W-:Y:S01]  /*c0e40*/  @P2 STG.E.U16 desc[UR6][R24.64], R40 ;  /* 0x0000002818002986 */ /* 0x0003e2000c101506 */
[-C--:B------:R-:W-:Y:S02]  /*c0e50*/  LEA.HI.X.SX32 R9, R27, R3.reuse, 0x1, P6 ;  /* 0x000000031b097211 */ /* 0x080fe400030f0eff */
[----:B0-----:R-:W-:Y:S01]  /*c0e60*/  ISETP.LT.AND P2, PT, R33, R26, !P0 ;  /* 0x0000001a2100720c */ /* 0x001fe20004741270 */
[----:B------:R-:W0:Y:S01]  /*c0e70*/  LDC R27, c[0x0][0x39c] ;  /* 0x0000e700ff1b7b82 */ /* 0x000e220000000800 */
[----:B------:R-:W-:-:S02]  /*c0e80*/  LEA.HI.X.SX32 R17, R19, R3, 0x1, P5 ;  /* 0x0000000313117211 */ /* 0x000fc400028f0eff */
[----:B------:R-:W-:Y:S01]  /*c0e90*/  PRMT R33, R10, 0x7632, R33 ;  /* 0x000076320a217816 */ /* 0x000fe20000000021 */
[----:B------:R-:W-:Y:S01]  /*c0ea0*/  @P4 STG.E.U16 desc[UR6][R8.64], R10 ;  /* 0x0000000a08004986 */ /* 0x000fe2000c101506 */
[----:B------:R-:W-:Y:S02]  /*c0eb0*/  LEA R18, P6, R32, R92, 0x1 ;  /* 0x0000005c20127211 */ /* 0x000fe400078c08ff */
[C---:B------:R-:W-:Y:S01]  /*c0ec0*/  ISETP.LT.AND P4, PT, R0.reuse, R35, !P0 ;  /* 0x000000230000720c */ /* 0x040fe20004781270 */
[----:B------:R2:W-:Y:S01]  /*c0ed0*/  @P3 STG.E.U16 desc[UR6][R16.64], R33 ;  /* 0x0000002110003986 */ /* 0x0005e2000c101506 */
[----:B------:R-:W-:Y:S01]  /*c0ee0*/  IMAD R0, R0, R93, RZ ;  /* 0x0000005d00007224 */ /* 0x000fe200078e02ff */
[----:B------:R-:W-:Y:S01]  /*c0ef0*/  LOP3.LUT R26, R2, 0x100, RZ, 0xfc, !PT ;  /* 0x00000100021a7812 */ /* 0x000fe200078efcff */
[----:B------:R-:W4:Y:S01]  /*c0f00*/  LDC R35, c[0x0][0x39c] ;  /* 0x0000e700ff237b82 */ /* 0x000f220000000800 */
[----:B------:R-:W-:Y:S02]  /*c0f10*/  LEA.HI.X.SX32 R19, R32, R3, 0x1, P6 ;  /* 0x0000000320137211 */ /* 0x000fe400030f0eff */
[----:B-1----:R-:W-:-:S02]  /*c0f20*/  LOP3.LUT R25, R2, 0x102, RZ, 0xfc, !PT ;  /* 0x0000010202197812 */ /* 0x002fc400078efcff */
[----:B------:R-:W-:-:S03]  /*c0f30*/  ISETP.LT.AND P3, PT, R26, R43, !P0 ;  /* 0x0000002b1a00720c */ /* 0x000fc60004761270 */
[----:B--2---:R-:W1:Y:S01]  /*c0f40*/  LDC R33, c[0x0][0x39c] ;  /* 0x0000e700ff217b82 */ /* 0x004e620000000800 */
[----:B------:R-:W-:Y:S01]  /*c0f50*/  LEA R24, P5, R0, R92, 0x1 ;  /* 0x0000005c00187211 */ /* 0x000fe200078a08ff */
[----:B------:R-:W-:Y:S01]  /*c0f60*/  IMAD R26, R26, R93, RZ ;  /* 0x0000005d1a1a7224 */ /* 0x000fe200078e02ff */
[----:B------:R2:W-:Y:S01]  /*c0f70*/  @P2 STG.E.U16 desc[UR6][R18.64], R11 ;  /* 0x0000000b12002986 */ /* 0x0005e2000c101506 */
[----:B------:R-:W-:-:S04]  /*c0f80*/  ISETP.LT.AND P2, PT, R25, R34, !P0 ;  /* 0x000000221900720c */ /* 0x000fc80004741270 */
[----:B------:R-:W4:Y:S01]  /*c0f90*/  LDC R32, c[0x0][0x39c] ;  /* 0x0000e700ff207b82 */ /* 0x000f220000000800 */
[----:B------:R-:W-:Y:S01]  /*c0fa0*/  LEA.HI.X.SX32 R25, R0, R3, 0x1, P5 ;  /* 0x0000000300197211 */ /* 0x000fe200028f0eff */
[----:B------:R-:W-:Y:S01]  /*c0fb0*/  IMAD R0, R93, 0x2, R26 ;  /* 0x000000025d007824 */ /* 0x000fe200078e021a */
[----:B------:R-:W-:Y:S02]  /*c0fc0*/  LEA R8, P5, R26, R92, 0x1 ;  /* 0x0000005c1a087211 */ /* 0x000fe400078a08ff */
[----:B--2---:R-:W-:-:S03]  /*c0fd0*/  PRMT R11, R11, 0x7632, R11 ;  /* 0x000076320b0b7816 */ /* 0x004fc6000000000b */
[----:B------:R-:W2:Y:S01]  /*c0fe0*/  LDC R19, c[0x0][0x39c] ;  /* 0x0000e700ff137b82 */ /* 0x000ea20000000800 */
[----:B------:R-:W-:Y:S02]  /*c0ff0*/  LEA R10, P6, R0, R92, 0x1 ;  /* 0x0000005c000a7211 */ /* 0x000fe400078c08ff */
[----:B------:R-:W-:Y:S01]  /*c1000*/  LOP3.LUT R16, R2, 0x104, RZ, 0xfc, !PT ;  /* 0x0000010402107812 */ /* 0x000fe200078efcff */
[----:B------:R0:W-:Y:S01]  /*c1010*/  @P4 STG.E.U16 desc[UR6][R24.64], R11 ;  /* 0x0000000b18004986 */ /* 0x0001e2000c101506 */
[----:B------:R-:W-:Y:S02]  /*c1020*/  LEA.HI.X.SX32 R9, R26, R3, 0x1, P5 ;  /* 0x000000031a097211 */ /* 0x000fe400028f0eff */
[----:B------:R-:W-:Y:S01]  /*c1030*/  PRMT R18, R51, 0x7632, R18 ;  /* 0x0000763233127816 */ /* 0x000fe20000000012 */
[----:B------:R-:W2:Y:S01]  /*c1040*/  LDC R26, c[0x0][0x39c] ;  /* 0x0000e700ff1a7b82 */ /* 0x000ea20000000800 */
[----:B0-----:R-:W-:Y:S02]  /*c1050*/  ISETP.LT.AND P4, PT, R16, R27, !P0 ;  /* 0x0000001b1000720c */ /* 0x001fe40004781270 */
[----:B------:R-:W-:Y:S01]  /*c1060*/  LOP3.LUT R16, R2, 0x108, RZ, 0xfc, !PT ;  /* 0x0000010802107812 */ /* 0x000fe200078efcff */
[----:B------:R0:W-:Y:S01]  /*c1070*/  @P3 STG.E.U16 desc[UR6][R8.64], R51 ;  /* 0x0000003308003986 */ /* 0x0001e2000c101506 */
[----:B------:R-:W-:Y:S01]  /*c1080*/  LEA.HI.X.SX32 R11, R0, R3, 0x1, P6 ;  /* 0x00000003000b7211 */ /* 0x000fe200030f0eff */
[----:B------:R-:W-:Y:S01]  /*c1090*/  IMAD R0, R93, 0x2, R0 ;  /* 0x000000025d007824 */ /* 0x000fe200078e0200 */
[----:B------:R-:W-:Y:S01]  /*c10a0*/  LOP3.LUT R17, R2, 0x106, RZ, 0xfc, !PT ;  /* 0x0000010602117812 */ /* 0x000fe200078efcff */
[----:B------:R-:W2:Y:S02]  /*c10b0*/  LDC R25, c[0x0][0x39c] ;  /* 0x0000e700ff197b82 */ /* 0x000ea40000000800 */
[----:B------:R0:W-:Y:S01]  /*c10c0*/  @P2 STG.E.U16 desc[UR6][R10.64], R18 ;  /* 0x000000120a002986 */ /* 0x0001e2000c101506 */
[----:B-1----:R-:W-:-:S02]  /*c10d0*/  ISETP.LT.AND P2, PT, R16, R33, !P0 ;  /* 0x000000211000720c */ /* 0x002fc40004741270 */
[C---:B------:R-:W-:Y:S01]  /*c10e0*/  LEA R16, P5, R0.reuse, R92, 0x1 ;  /* 0x0000005c00107211 */ /* 0x040fe200078a08ff */
[----:B0-----:R-:W-:Y:S01]  /*c10f0*/  IMAD R9, R93, 0x2, R0 ;  /* 0x000000025d097824 */ /* 0x001fe200078e0200 */
[----:B----4-:R-:W-:Y:S01]  /*c1100*/  ISETP.LT.AND P3, PT, R17, R32, !P0 ;  /* 0x000000201100720c */ /* 0x010fe20004761270 */
[----:B------:R-:W0:Y:S01]  /*c1110*/  LDC R27, c[0x0][0x39c] ;  /* 0x0000e700ff1b7b82 */ /* 0x000e220000000800 */
[----:B------:R-:W-:Y:S01]  /*c1120*/  LEA.HI.X.SX32 R17, R0, R3, 0x1, P5 ;  /* 0x0000000300117211 */ /* 0x000fe200028f0eff */
[----:B------:R-:W-:Y:S01]  /*c1130*/  IMAD R0, R93, 0x2, R9 ;  /* 0x000000025d007824 */ /* 0x000fe200078e0209 */
[----:B------:R-:W-:-:S04]  /*c1140*/  LEA R8, P5, R9, R92, 0x1 ;  /* 0x0000005c09087211 */ /* 0x000fc800078a08ff */
[----:B------:R-:W-:Y:S01]  /*c1150*/  LEA R10, P6, R0, R92, 0x1 ;  /* 0x0000005c000a7211 */ /* 0x000fe200078c08ff */
[----:B------:R-:W1:Y:S01]  /*c1160*/  LDC R33, c[0x0][0x39c] ;  /* 0x0000e700ff217b82 */ /* 0x000e620000000800 */
[-C--:B------:R-:W-:Y:S02]  /*c1170*/  LEA.HI.X.SX32 R9, R9, R3.reuse, 0x1, P5 ;  /* 0x0000000309097211 */ /* 0x080fe400028f0eff */
[----:B------:R-:W-:Y:S02]  /*c1180*/  PRMT R32, R50, 0x7632, R32 ;  /* 0x0000763232207816 */ /* 0x000fe40000000020 */
[----:B------:R-:W-:Y:S01]  /*c1190*/  LEA.HI.X.SX32 R11, R0, R3, 0x1, P6 ;  /* 0x00000003000b7211 */ /* 0x000fe200030f0eff */
[----:B------:R4:W-:Y:S01]  /*c11a0*/  @P4 STG.E.U16 desc[UR6][R16.64], R50 ;  /* 0x0000003210004986 */ /* 0x0009e2000c101506 */
[----:B------:R-:W-:Y:S01]  /*c11b0*/  IMAD R0, R93, 0x2, R0 ;  /* 0x000000025d007824 */ /* 0x000fe200078e0200 */
[C---:B------:R-:W-:Y:S02]  /*c11c0*/  LOP3.LUT R18, R2.reuse, 0x10a, RZ, 0xfc, !PT ;  /* 0x0000010a02127812 */ /* 0x040fe400078efcff */
[----:B------:R4:W-:Y:S01]  /*c11d0*/  @P3 STG.E.U16 desc[UR6][R8.64], R32 ;  /* 0x0000002008003986 */ /* 0x0009e2000c101506 */
[----:B------:R-:W-:-:S03]  /*c11e0*/  LOP3.LUT R24, R2, 0x10c, RZ, 0xfc, !PT ;  /* 0x0000010c02187812 */ /* 0x000fc600078efcff */
[----:B------:R4:W-:Y:S01]  /*c11f0*/  @P2 STG.E.U16 desc[UR6][R10.64], R89 ;  /* 0x000000590a002986 */ /* 0x0009e2000c101506 */
[----:B--2---:R-:W-:Y:S02]  /*c1200*/  ISETP.LT.AND P6, PT, R18, R19, !P0 ;  /* 0x000000131200720c */ /* 0x004fe400047c1270 */
[----:B------:R-:W-:Y:S02]  /*c1210*/  ISETP.LT.AND P4, PT, R24, R25, !P0 ;  /* 0x000000191800720c */ /* 0x000fe40004781270 */
[C---:B----4-:R-:W-:Y:S01]  /*c1220*/  LEA R16, P5, R0.reuse, R92, 0x1 ;  /* 0x0000005c00107211 */ /* 0x050fe200078a08ff */
[----:B------:R-:W2:Y:S01]  /*c1230*/  LDC R25, c[0x0][0x39c] ;  /* 0x0000e700ff197b82 */ /* 0x000ea20000000800 */
[----:B------:R-:W-:Y:S01]  /*c1240*/  IMAD R9, R93, 0x2, R0 ;  /* 0x000000025d097824 */ /* 0x000fe200078e0200 */
[----:B------:R-:W-:Y:S02]  /*c1250*/  PRMT R11, R89, 0x7632, R11 ;  /* 0x00007632590b7816 */ /* 0x000fe4000000000b */
[----:B------:R-:W4:Y:S01]  /*c1260*/  LDL.LU R89, [R1+0x48] ;  /* 0x0000480001597983 */ /* 0x000f220000300800 */
[----:B------:R-:W-:-:S02]  /*c1270*/  LEA.HI.X.SX32 R17, R0, R3, 0x1, P5 ;  /* 0x0000000300117211 */ /* 0x000fc400028f0eff */
[----:B------:R-:W-:Y:S01]  /*c1280*/  LEA R8, P5, R9, R92, 0x1 ;  /* 0x0000005c09087211 */ /* 0x000fe200078a08ff */
[----:B------:R-:W-:-:S03]  /*c1290*/  IMAD R0, R93, 0x2, R9 ;  /* 0x000000025d007824 */ /* 0x000fc600078e0209 */
[----:B------:R-:W-:Y:S01]  /*c12a0*/  LEA.HI.X.SX32 R9, R9, R3, 0x1, P5 ;  /* 0x0000000309097211 */ /* 0x000fe200028f0eff */
[----:B------:R-:W-:Y:S01]  /*c12b0*/  @P6 STG.E.U16 desc[UR6][R16.64], R11 ;  /* 0x0000000b10006986 */ /* 0x000fe2000c101506 */
[----:B---3--:R-:W-:-:S03]  /*c12c0*/  PRMT R32, R90, 0x7632, R32 ;  /* 0x000076325a207816 */ /* 0x008fc60000000020 */
[----:B------:R3:W-:Y:S04]  /*c12d0*/  @P4 STG.E.U16 desc[UR6][R8.64], R90 ;  /* 0x0000005a08004986 */ /* 0x0007e8000c101506 */
[----:B---3--:R-:W3:Y:S01]  /*c12e0*/  LDL.LU R90, [R1+0x4c] ;  /* 0x00004c00015a7983 */ /* 0x008ee20000300800 */
[C---:B------:R-:W-:Y:S02]  /*c12f0*/  LOP3.LUT R19, R2.reuse, 0x10e, RZ, 0xfc, !PT ;  /* 0x0000010e02137812 */ /* 0x040fe400078efcff */
[----:B------:R-:W-:Y:S01]  /*c1300*/  LOP3.LUT R18, R2, 0x110, RZ, 0xfc, !PT ;  /* 0x0000011002127812 */ /* 0x000fe200078efcff */
[----:B------:R-:W-:Y:S01]  /*c1310*/  IMAD R24, R93, 0x2, R0 ;  /* 0x000000025d187824 */ /* 0x000fe200078e0200 */
[----:B------:R-:W-:Y:S01]  /*c1320*/  ISETP.LT.AND P3, PT, R19, R26, !P0 ;  /* 0x0000001a1300720c */ /* 0x000fe20004761270 */
[----:B------:R-:W3:Y:S01]  /*c1330*/  LDL.LU R51, [R1+0x20] ;  /* 0x0000200001337983 */ /* 0x000ee20000300800 */
[----:B0-----:R-:W-:Y:S01]  /*c1340*/  ISETP.LT.AND P2, PT, R18, R27, !P0 ;  /* 0x0000001b1200720c */ /* 0x001fe20004741270 */
[----:B------:R-:W0:Y:S01]  /*c1350*/  LDC R26, c[0x0][0x39c] ;  /* 0x0000e700ff1a7b82 */ /* 0x000e220000000800 */
[-C--:B------:R-:W-:Y:S01]  /*c1360*/  LEA R10, P6, R0, R92.reuse, 0x1 ;  /* 0x0000005c000a7211 */ /* 0x080fe200078c08ff */
[----:B------:R-:W3:Y:S06]  /*c1370*/  LDL.LU R50, [R1+0x24] ;  /* 0x0000240001327983 */ /* 0x000eec0000300800 */
[----:B------:R-:W1:Y:S01]  /*c1380*/  LDC R27, c[0x0][0x39c] ;  /* 0x0000e700ff1b7b82 */ /* 0x000e620000000800 */
[----:B------:R-:W-:-:S02]  /*c1390*/  LEA R18, P5, R24, R92, 0x1 ;  /* 0x0000005c18127211 */ /* 0x000fc400078a08ff */
[-C--:B------:R-:W-:Y:S02]  /*c13a0*/  LEA.HI.X.SX32 R11, R0, R3.reuse, 0x1, P6 ;  /* 0x00000003000b7211 */ /* 0x080fe400030f0eff */
[----:B------:R-:W-:Y:S01]  /*c13b0*/  LEA.HI.X.SX32 R19, R24, R3, 0x1, P5 ;  /* 0x0000000318137211 */ /* 0x000fe200028f0eff */
[----:B------:R-:W-:Y:S01]  /*c13c0*/  IMAD R24, R93, 0x2, R24 ;  /* 0x000000025d187824 */ /* 0x000fe200078e0218 */
[C---:B------:R-:W-:Y:S02]  /*c13d0*/  LOP3.LUT R17, R2.reuse, 0x112, RZ, 0xfc, !PT ;  /* 0x0000011202117812 */ /* 0x040fe400078efcff */
[----:B------:R-:W-:Y:S01]  /*c13e0*/  LOP3.LUT R0, R2, 0x116, RZ, 0xfc, !PT ;  /* 0x0000011602007812 */ /* 0x000fe200078efcff */
[----:B------:R0:W-:Y:S01]  /*c13f0*/  @P3 STG.E.U16 desc[UR6][R10.64], R32 ;  /* 0x000000200a003986 */ /* 0x0001e2000c101506 */
[----:B------:R-:W-:-:S03]  /*c1400*/  LEA R8, P5, R24, R92, 0x1 ;  /* 0x0000005c18087211 */ /* 0x000fc600078a08ff */
[----:B------:R0:W-:Y:S02]  /*c1410*/  @P2 STG.E.U16 desc[UR6][R18.64], R49 ;  /* 0x0000003112002986 */ /* 0x0001e4000c101506 */
[----:B0-----:R-:W-:Y:S02]  /*c1420*/  ISETP.LT.AND P4, PT, R17, R26, !P0 ;  /* 0x0000001a1100720c */ /* 0x001fe40004781270 */
[----:B------:R-:W-:Y:S01]  /*c1430*/  LOP3.LUT R16, R2, 0x114, RZ, 0xfc, !PT ;  /* 0x0000011402107812 */ /* 0x000fe200078efcff */
[----:B------:R-:W0:Y:S01]  /*c1440*/  LDC R26, c[0x0][0x39c] ;  /* 0x0000e700ff1a7b82 */ /* 0x000e220000000800 */
[----:B-1----:R-:W-:Y:S01]  /*c1450*/  ISETP.LT.AND P2, PT, R0, R27, !P0 ;  /* 0x0000001b0000720c */ /* 0x002fe20004741270 */
[----:B------:R-:W-:-:S06]  /*c1460*/  IMAD R0, R93, 0x2, R24 ;  /* 0x000000025d007824 */ /* 0x000fcc00078e0218 */
[----:B------:R-:W1:Y:S01]  /*c1470*/  LDC R32, c[0x0][0x39c] ;  /* 0x0000e700ff207b82 */ /* 0x000e620000000800 */
[----:B------:R-:W-:Y:S01]  /*c1480*/  LEA.HI.X.SX32 R9, R24, R3, 0x1, P5 ;  /* 0x0000000318097211 */ /* 0x000fe200028f0eff */
[----:B------:R-:W-:Y:S01]  /*c1490*/  IMAD R18, R93, 0x2, R0 ;  /* 0x000000025d127824 */ /* 0x000fe200078e0200 */
[-C--:B------:R-:W-:Y:S02]  /*c14a0*/  LEA R10, P5, R0, R92.reuse, 0x1 ;  /* 0x0000005c000a7211 */ /* 0x080fe400078a08ff */
[----:B--2---:R-:W-:Y:S02]  /*c14b0*/  ISETP.LT.AND P3, PT, R16, R25, !P0 ;  /* 0x000000191000720c */ /* 0x004fe40004761270 */
[----:B------:R-:W-:Y:S01]  /*c14c0*/  PRMT R17, R49, 0x7632, R17 ;  /* 0x0000763231117816 */ /* 0x000fe20000000011 */
[----:B------:R-:W2:Y:S01]  /*c14d0*/  LDC R27, c[0x0][0x39c] ;  /* 0x0000e700ff1b7b82 */ /* 0x000ea20000000800 */
[----:B------:R-:W-:Y:S02]  /*c14e0*/  LEA R16, P6, R18, R92, 0x1 ;  /* 0x0000005c12107211 */ /* 0x000fe400078c08ff */
[----:B------:R-:W-:Y:S01]  /*c14f0*/  LEA.HI.X.SX32 R11, R0, R3, 0x1, P5 ;  /* 0x00000003000b7211 */ /* 0x000fe200028f0eff */
[----:B------:R0:W-:Y:S01]  /*c1500*/  @P4 STG.E.U16 desc[UR6][R8.64], R17 ;  /* 0x0000001108004986 */ /* 0x0001e2000c101506 */
[----:B------:R-:W-:-:S02]  /*c1510*/  LOP3.LUT R0, R2, 0x118, RZ, 0xfc, !PT ;  /* 0x0000011802007812 */ /* 0x000fc400078efcff */
[----:B------:R-:W-:Y:S01]  /*c1520*/  PRMT R24, R88, 0x7632, R24 ;  /* 0x0000763258187816 */ /* 0x000fe20000000018 */
[----:B------:R-:W2:Y:S01]  /*c1530*/  LDC R25, c[0x0][0x39c] ;  /* 0x0000e700ff197b82 */ /* 0x000ea20000000800 */
[----:B------:R-:W-:Y:S02]  /*c1540*/  ISETP.LT.AND P4, PT, R0, R33, !P0 ;  /* 0x000000210000720c */ /* 0x000fe40004781270 */
[----:B0-----:R-:W-:Y:S01]  /*c1550*/  LEA.HI.X.SX32 R17, R18, R3, 0x1, P6 ;  /* 0x0000000312117211 */ /* 0x001fe200030f0eff */
[----:B------:R-:W-:Y:S01]  /*c1560*/  IMAD R18, R93, 0x2, R18 ;  /* 0x000000025d127824 */ /* 0x000fe200078e0212 */
[C---:B------:R-:W-:Y:S01]  /*c1570*/  LOP3.LUT R9, R2.reuse, 0x11c, RZ, 0xfc, !PT ;  /* 0x0000011c02097812 */ /* 0x040fe200078efcff */
[----:B------:R0:W-:Y:S01]  /*c1580*/  @P3 STG.E.U16 desc[UR6][R10.64], R88 ;  /* 0x000000580a003986 */ /* 0x0001e2000c101506 */
[----:B------:R-:W-:Y:S01]  /*c1590*/  LOP3.LUT R19, R2, 0x11a, RZ, 0xfc, !PT ;  /* 0x0000011a02137812 */ /* 0x000fe200078efcff */
[----:B------:R-:W2:Y:S01]  /*c15a0*/  LDC R33, c[0x0][0x39c] ;  /* 0x0000e700ff217b82 */ /* 0x000ea20000000800 */
[----:B------:R-:W-:Y:S01]  /*c15b0*/  LEA R8, P6, R18, R92, 0x1 ;  /* 0x0000005c12087211 */ /* 0x000fe200078c08ff */
[----:B------:R0:W-:Y:S01]  /*c15c0*/  @P2 STG.E.U16 desc[UR6][R16.64], R24 ;  /* 0x0000001810002986 */ /* 0x0001e2000c101506 */
[----:B-1----:R-:W-:-:S02]  /*c15d0*/  ISETP.LT.AND P2, PT, R9, R32, !P0 ;  /* 0x000000200900720c */ /* 0x002fc40004741270 */
[----:B------:R-:W-:Y:S01]  /*c15e0*/  LEA.HI.X.SX32 R9, R18, R3, 0x1, P6 ;  /* 0x0000000312097211 */ /* 0x000fe200030f0eff */
[----:B------:R-:W-:Y:S01]  /*c15f0*/  IMAD R0, R93, 0x2, R18 ;  /* 0x000000025d007824 */ /* 0x000fe200078e0212 */
[----:B------:R-:W-:-:S03]  /*c1600*/  ISETP.LT.AND P3, PT, R19, R26, !P0 ;  /* 0x0000001a1300720c */ /* 0x000fc60004761270 */
[----:B------:R-:W-:Y:S01]  /*c1610*/  IMAD R19, R93, 0x2, R0 ;  /* 0x000000025d137824 */ /* 0x000fe200078e0200 */
[----:B0-----:R-:W-:-:S04]  /*c1620*/  LEA R10, P5, R0, R92, 0x1 ;  /* 0x0000005c000a7211 */ /* 0x001fc800078a08ff */
[C---:B------:R-:W-:Y:S02]  /*c1630*/  LEA R16, P6, R19.reuse, R92, 0x1 ;  /* 0x0000005c13107211 */ /* 0x040fe400078c08ff */
[-C--:B------:R-:W-:Y:S02]  /*c1640*/  LEA.HI.X.SX32 R11, R0, R3.reuse, 0x1, P5 ;  /* 0x00000003000b7211 */ /* 0x080fe400028f0eff */
[----:B------:R-:W-:Y:S02]  /*c1650*/  LEA.HI.X.SX32 R17, R19, R3, 0x1, P6 ;  /* 0x0000000313117211 */ /* 0x000fe400030f0eff */
[----:B----4-:R-:W-:Y:S01]  /*c1660*/  PRMT R26, R89, 0x7632, R26 ;  /* 0x00007632591a7816 */ /* 0x010fe2000000001a */
[----:B------:R0:W-:Y:S04]  /*c1670*/  @P4 STG.E.U16 desc[UR6][R8.64], R89 ;  /* 0x0000005908004986 */ /* 0x0001e8000c101506 */
[----:B0-----:R-:W4:Y:S04]  /*c1680*/  LDL.LU R89, [R1+0x28] ;  /* 0x0000280001597983 */ /* 0x001f280000300800 */
[----:B------:R0:W-:Y:S01]  /*c1690*/  @P3 STG.E.U16 desc[UR6][R10.64], R26 ;  /* 0x0000001a0a003986 */ /* 0x0001e2000c101506 */
[----:B---3--:R-:W-:-:S03]  /*c16a0*/  PRMT R32, R90, 0x7632, R32 ;  /* 0x000076325a207816 */ /* 0x008fc60000000020 */
[----:B------:R1:W-:Y:S01]  /*c16b0*/  @P2 STG.E.U16 desc[UR6][R16.64], R90 ;  /* 0x0000005a10002986 */ /* 0x0003e2000c101506 */
[C---:B------:R-:W-:Y:S02]  /*c16c0*/  LOP3.LUT R18, R2.reuse, 0x120, RZ, 0xfc, !PT ;  /* 0x0000012002127812 */ /* 0x040fe400078efcff */
[C---:B------:R-:W-:Y:S01]  /*c16d0*/  LOP3.LUT R24, R2.reuse, 0x11e, RZ, 0xfc, !PT ;  /* 0x0000011e02187812 */ /* 0x040fe200078efcff */
[----:B------:R-:W-:Y:S01]  /*c16e0*/  IMAD R19, R93, 0x2, R19 ;  /* 0x000000025d137824 */ /* 0x000fe200078e0213 */
[----:B------:R-:W-:Y:S01]  /*c16f0*/  LOP3.LUT R0, R2, 0x122, RZ, 0xfc, !PT ;  /* 0x0000012202007812 */ /* 0x000fe200078efcff */
[----:B0-----:R-:W0:Y:S01]  /*c1700*/  LDC R26, c[0x0][0x39c] ;  /* 0x0000e700ff1a7b82 */ /* 0x001e220000000800 */
[----:B-1----:R-:W3:Y:S01]  /*c1710*/  LDL.LU R90, [R1+0x2c] ;  /* 0x00002c00015a7983 */ /* 0x002ee20000300800 */
[----:B--2---:R-:W-:-:S06]  /*c1720*/  ISETP.LT.AND P3, PT, R18, R27, !P0 ;  /* 0x0000001b1200720c */ /* 0x004fcc0004761270 */
[----:B------:R-:W1:Y:S01]  /*c1730*/  LDC R27, c[0x0][0x39c] ;  /* 0x0000e700ff1b7b82 */ /* 0x000e620000000800 */
[----:B------:R-:W-:Y:S01]  /*c1740*/  ISETP.LT.AND P4, PT, R24, R25, !P0 ;  /* 0x000000191800720c */ /* 0x000fe20004781270 */
[----:B------:R-:W2:Y:S01]  /*c1750*/  LDL.LU R49, [R1] ;  /* 0x0000000001317983 */ /* 0x000ea20000300800 */
[----:B------:R-:W-:Y:S01]  /*c1760*/  ISETP.LT.AND P2, PT, R0, R33, !P0 ;  /* 0x000000210000720c */ /* 0x000fe20004741270 */
[----:B------:R-:W-:Y:S01]  /*c1770*/  IMAD R0, R93, 0x2, R19 ;  /* 0x000000025d007824 */ /* 0x000fe200078e0213 */
[----:B------:R-:W-:Y:S01]  /*c1780*/  LEA R8, P5, R19, R92, 0x1 ;  /* 0x0000005c13087211 */ /* 0x000fe200078a08ff */
[----:B------:R-:W2:Y:S02]  /*c1790*/  LDL.LU R88, [R1+0x4] ;  /* 0x0000040001587983 */ /* 0x000ea40000300800 */
[----:B------:R-:W0:Y:S01]  /*c17a0*/  LDC R25, c[0x0][0x39c] ;  /* 0x0000e700ff197b82 */ /* 0x000e220000000800 */
[----:B------:R-:W-:Y:S01]  /*c17b0*/  IMAD R18, R93, 0x2, R0 ;  /* 0x000000025d127824 */ /* 0x000fe200078e0200 */
[----:B------:R-:W-:-:S02]  /*c17c0*/  LEA.HI.X.SX32 R9, R19, R3, 0x1, P5 ;  /* 0x0000000313097211 */ /* 0x000fc400028f0eff */
[-C--:B------:R-:W-:Y:S02]  /*c17d0*/  LEA R10, P5, R0, R92.reuse, 0x1 ;  /* 0x0000005c000a7211 */ /* 0x080fe400078a08ff */
[----:B------:R-:W-:Y:S02]  /*c17e0*/  LEA R16, P6, R18, R92, 0x1 ;  /* 0x0000005c12107211 */ /* 0x000fe400078c08ff */
[-C--:B------:R-:W-:Y:S01]  /*c17f0*/  LEA.HI.X.SX32 R11, R0, R3.reuse, 0x1, P5 ;  /* 0x00000003000b7211 */ /* 0x080fe200028f0eff */
[----:B------:R-:W0:Y:S01]  /*c1800*/  LDC R33, c[0x0][0x39c] ;  /* 0x0000e700ff217b82 */ /* 0x000e220000000800 */
[----:B------:R-:W-:Y:S01]  /*c1810*/  LEA.HI.X.SX32 R17, R18, R3, 0x1, P6 ;  /* 0x0000000312117211 */ /* 0x000fe200030f0eff */
[----:B------:R-:W-:Y:S01]  /*c1820*/  IMAD R18, R93, 0x2, R18 ;  /* 0x000000025d127824 */ /* 0x000fe200078e0212 */
[----:B------:R-:W-:Y:S01]  /*c1830*/  LOP3.LUT R0, R2, 0x126, RZ, 0xfc, !PT ;  /* 0x0000012602007812 */ /* 0x000fe200078efcff */
[----:B------:R0:W-:Y:S01]  /*c1840*/  @P4 STG.E.U16 desc[UR6][R8.64], R32 ;  /* 0x0000002008004986 */ /* 0x0001e2000c101506 */
[----:B------:R-:W-:-:S02]  /*c1850*/  PRMT R34, R51, 0x7632, R34 ;  /* 0x0000763233227816 */ /* 0x000fc40000000022 */
[C---:B------:R-:W-:Y:S01]  /*c1860*/  LOP3.LUT R24, R2.reuse, 0x124, RZ, 0xfc, !PT ;  /* 0x0000012402187812 */ /* 0x040fe200078efcff */
[----:B------:R0:W-:Y:S01]  /*c1870*/  @P3 STG.E.U16 desc[UR6][R10.64], R51 ;  /* 0x000000330a003986 */ /* 0x0001e2000c101506 */
[----:B------:R-:W-:Y:S02]  /*c1880*/  LOP3.LUT R19, R2, 0x128, RZ, 0xfc, !PT ;  /* 0x0000012802137812 */ /* 0x000fe400078efcff */
[----:B-1----:R-:W-:Y:S01]  /*c1890*/  ISETP.LT.AND P3, PT, R0, R27, !P0 ;  /* 0x0000001b0000720c */ /* 0x002fe20004761270 */
[----:B------:R-:W-:Y:S01]  /*c18a0*/  IMAD R0, R93, 0x2, R18 ;  /* 0x000000025d007824 */ /* 0x000fe200078e0212 */
[----:B------:R1:W-:Y:S01]  /*c18b0*/  @P2 STG.E.U16 desc[UR6][R16.64], R34 ;  /* 0x0000002210002986 */ /* 0x0003e2000c101506 */
[----:B0-----:R-:W-:Y:S01]  /*c18c0*/  ISETP.LT.AND P2, PT, R19, R26, !P0 ;  /* 0x0000001a1300720c */ /* 0x001fe20004741270 */
[----:B------:R-:W0:Y:S01]  /*c18d0*/  LDC R27, c[0x0][0x39c] ;  /* 0x0000e700ff1b7b82 */ /* 0x000e220000000800 */
[----:B------:R-:W-:Y:S01]  /*c18e0*/  ISETP.LT.AND P4, PT, R24, R25, !P0 ;  /* 0x000000191800720c */ /* 0x000fe20004781270 */
[----:B------:R-:W-:Y:S01]  /*c18f0*/  IMAD R19, R93, 0x2, R0 ;  /* 0x000000025d137824 */ /* 0x000fe200078e0200 */
[----:B------:R-:W-:-:S02]  /*c1900*/  LEA R8, P5, R18, R92, 0x1 ;  /* 0x0000005c12087211 */ /* 0x000fc400078a08ff */
[-C--:B------:R-:W-:Y:S02]  /*c1910*/  LEA R10, P6, R0, R92.reuse, 0x1 ;  /* 0x0000005c000a7211 */ /* 0x080fe400078c08ff */
[-C--:B------:R-:W-:Y:S01]  /*c1920*/  LEA.HI.X.SX32 R9, R18, R3.reuse, 0x1, P5 ;  /* 0x0000000312097211 */ /* 0x080fe200028f0eff */
[----:B------:R-:W0:Y:S01]  /*c1930*/  LDC R25, c[0x0][0x39c] ;  /* 0x0000e700ff197b82 */ /* 0x000e220000000800 */
[C---:B-1----:R-:W-:Y:S02]  /*c1940*/  LEA R16, P5, R19.reuse, R92, 0x1 ;  /* 0x0000005c13107211 */ /* 0x042fe400078a08ff */
[-C--:B------:R-:W-:Y:S02]  /*c1950*/  LEA.HI.X.SX32 R11, R0, R3.reuse, 0x1, P6 ;  /* 0x00000003000b7211 */ /* 0x080fe400030f0eff */
[----:B------:R-:W-:Y:S02]  /*c1960*/  PRMT R26, R50, 0x7632, R26 ;  /* 0x00007632321a7816 */ /* 0x000fe4000000001a */
[----:B------:R-:W-:Y:S01]  /*c1970*/  LEA.HI.X.SX32 R17, R19, R3, 0x1, P5 ;  /* 0x0000000313117211 */ /* 0x000fe200028f0eff */
[C---:B------:R-:W-:Y:S01]  /*c1980*/  IMAD R19, R93.reuse, 0x2, R19 ;  /* 0x000000025d137824 */ /* 0x040fe200078e0213 */
[C---:B------:R-:W-:Y:S01]  /*c1990*/  LOP3.LUT R0, R2.reuse, 0x12c, RZ, 0xfc, !PT ;  /* 0x0000012c02007812 */ /* 0x040fe200078efcff */
[----:B------:R1:W-:Y:S01]  /*c19a0*/  @P4 STG.E.U16 desc[UR6][R8.64], R50 ;  /* 0x0000003208004986 */ /* 0x0003e2000c101506 */
[----:B------:R-:W-:Y:S01]  /*c19b0*/  LOP3.LUT R18, R2, 0x12a, RZ, 0xfc, !PT ;  /* 0x0000012a02127812 */ /* 0x000fe200078efcff */
[----:B------:R-:W0:Y:S02]  /*c19c0*/  LDC R24, c[0x0][0x39c] ;  /* 0x0000e700ff187b82 */ /* 0x000e240000000800 */
[----:B------:R1:W-:Y:S01]  /*c19d0*/  @P3 STG.E.U16 desc[UR6][R10.64], R26 ;  /* 0x0000001a0a003986 */ /* 0x0003e2000c101506 */
[----:B------:R-:W-:Y:S01]  /*c19e0*/  ISETP.LT.AND P3, PT, R0, R35, !P0 ;  /* 0x000000230000720c */ /* 0x000fe20004761270 */
[----:B------:R-:W-:Y:S01]  /*c19f0*/  IMAD R0, R93, 0x2, R19 ;  /* 0x000000025d007824 */ /* 0x000fe200078e0213 */
[----:B------:R-:W-:-:S02]  /*c1a00*/  ISETP.LT.AND P4, PT, R18, R33, !P0 ;  /* 0x000000211200720c */ /* 0x000fc40004781270 */
[CC--:B-1----:R-:W-:Y:S01]  /*c1a10*/  LEA R8, P5, R19.reuse, R92.reuse, 0x1 ;  /* 0x0000005c13087211 */ /* 0x0c2fe200078a08ff */
[----:B------:R-:W1:Y:S03]  /*c1a20*/  LDC R33, c[0x0][0x39c] ;  /* 0x0000e700ff217b82 */ /* 0x000e660000000800 */
[----:B------:R-:W-:Y:S02]  /*c1a30*/  LEA.HI.X.SX32 R9, R19, R3, 0x1, P5 ;  /* 0x0000000313097211 */ /* 0x000fe400028f0eff */
[----:B------:R-:W-:-:S03]  /*c1a40*/  LEA R10, P5, R0, R92, 0x1 ;  /* 0x0000005c000a7211 */ /* 0x000fc600078a08ff */
[----:B------:R-:W0:Y:S01]  /*c1a50*/  LDC R26, c[0x0][0x39c] ;  /* 0x0000e700ff1a7b82 */ /* 0x000e220000000800 */
[----:B------:R-:W-:Y:S01]  /*c1a60*/  LEA.HI.X.SX32 R11, R0, R3, 0x1, P5 ;  /* 0x00000003000b7211 */ /* 0x000fe200028f0eff */
[----:B----4-:R4:W-:Y:S01]  /*c1a70*/  @P2 STG.E.U16 desc[UR6][R16.64], R89 ;  /* 0x0000005910002986 */ /* 0x0109e2000c101506 */
[----:B---3--:R-:W-:-:S05]  /*c1a80*/  PRMT R32, R90, 0x7632, R32 ;  /* 0x000076325a207816 */ /* 0x008fca0000000020 */
[----:B------:R-:W3:Y:S01]  /*c1a90*/  LDC R35, c[0x0][0x39c] ;  /* 0x0000e700ff237b82 */ /* 0x000ee20000000800 */
[----:B----4-:R-:W-:Y:S02]  /*c1aa0*/  PRMT R17, R89, 0x7632, R17 ;  /* 0x0000763259117816 */ /* 0x010fe40000000011 */
[----:B------:R-:W4:Y:S04]  /*c1ab0*/  LDL.LU R89, [R1+0x8] ;  /* 0x0000080001597983 */ /* 0x000f280000300800 */
[----:B------:R-:W-:Y:S04]  /*c1ac0*/  @P4 STG.E.U16 desc[UR6][R8.64], R17 ;  /* 0x0000001108004986 */ /* 0x000fe8000c101506 */
[----:B------:R0:W-:Y:S04]  /*c1ad0*/  @P3 STG.E.U16 desc[UR6][R10.64], R90 ;  /* 0x0000005a0a003986 */ /* 0x0001e8000c101506 */
[----:B0-----:R-:W3:Y:S01]  /*c1ae0*/  LDL.LU R90, [R1+0xc] ;  /* 0x00000c00015a7983 */ /* 0x001ee20000300800 */
[----:B------:R-:W-:-:S04]  /*c1af0*/  LOP3.LUT R18, R2, 0x12e, RZ, 0xfc, !PT ;  /* 0x0000012e02127812 */ /* 0x000fc800078efcff */
[----:B------:R-:W-:Y:S01]  /*c1b00*/  ISETP.LT.AND P2, PT, R18, R25, !P0 ;  /* 0x000000191200720c */ /* 0x000fe20004741270 */
[C---:B------:R-:W-:Y:S01]  /*c1b10*/  IMAD R18, R93.reuse, 0x2, R0 ;  /* 0x000000025d127824 */ /* 0x040fe200078e0200 */
[----:B------:R-:W-:Y:S01]  /*c1b20*/  LOP3.LUT R0, R2, 0x132, RZ, 0xfc, !PT ;  /* 0x0000013202007812 */ /* 0x000fe200078efcff */
[----:B------:R-:W0:Y:S03]  /*c1b30*/  LDC R25, c[0x0][0x39c] ;  /* 0x0000e700ff197b82 */ /* 0x000e260000000800 */
[----:B------:R-:W-:Y:S02]  /*c1b40*/  LEA R16, P6, R18, R92, 0x1 ;  /* 0x0000005c12107211 */ /* 0x000fe400078c08ff */
[----:B------:R-:W-:Y:S02]  /*c1b50*/  ISETP.LT.AND P3, PT, R0, R27, !P0 ;  /* 0x0000001b0000720c */ /* 0x000fe40004761270 */
[----:B------:R-:W-:Y:S01]  /*c1b60*/  LEA.HI.X.SX32 R17, R18, R3, 0x1, P6 ;  /* 0x0000000312117211 */ /* 0x000fe200030f0eff */
[----:B------:R-:W1:Y:S01]  /*c1b70*/  LDC R27, c[0x0][0x39c] ;  /* 0x0000e700ff1b7b82 */ /* 0x000e620000000800 */
[----:B------:R-:W-:Y:S01]  /*c1b80*/  LOP3.LUT R19, R2, 0x130, RZ, 0xfc, !PT ;  /* 0x0000013002137812 */ /* 0x000fe200078efcff */
[----:B------:R-:W-:-:S03]  /*c1b90*/  IMAD R18, R93, 0x2, R18 ;  /* 0x000000025d127824 */ /* 0x000fc600078e0212 */
[----:B------:R-:W-:Y:S01]  /*c1ba0*/  ISETP.LT.AND P4, PT, R19, R24, !P0 ;  /* 0x000000181300720c */ /* 0x000fe20004781270 */
[----:B------:R-:W-:Y:S01]  /*c1bb0*/  IMAD R0, R93, 0x2, R18 ;  /* 0x000000025d007824 */ /* 0x000fe200078e0212 */
[----:B------:R-:W-:Y:S01]  /*c1bc0*/  LOP3.LUT R9, R2, 0x134, RZ, 0xfc, !PT ;  /* 0x0000013402097812 */ /* 0x000fe200078efcff */
[----:B------:R2:W-:Y:S01]  /*c1bd0*/  @P2 STG.E.U16 desc[UR6][R16.64], R32 ;  /* 0x0000002010002986 */ /* 0x0005e2000c101506 */
[-C--:B------:R-:W-:Y:S01]  /*c1be0*/  LEA R8, P5, R18, R92.reuse, 0x1 ;  /* 0x0000005c12087211 */ /* 0x080fe200078a08ff */
[----:B------:R-:W1:Y:S01]  /*c1bf0*/  LDC R24, c[0x0][0x39c] ;  /* 0x0000e700ff187b82 */ /* 0x000e620000000800 */
[----:B------:R-:W-:Y:S02]  /*c1c00*/  LEA R10, P6, R0, R92, 0x1 ;  /* 0x0000005c000a7211 */ /* 0x000fe400078c08ff */
[----:B------:R-:W-:Y:S01]  /*c1c10*/  ISETP.LT.AND P2, PT, R9, R26, !P0 ;  /* 0x0000001a0900720c */ /* 0x000fe20004741270 */
[----:B------:R-:W-:Y:S01]  /*c1c20*/  IMAD R19, R93, 0x2, R0 ;  /* 0x000000025d137824 */ /* 0x000fe200078e0200 */
[----:B------:R-:W-:-:S02]  /*c1c30*/  LEA.HI.X.SX32 R9, R18, R3, 0x1, P5 ;  /* 0x0000000312097211 */ /* 0x000fc400028f0eff */
[----:B------:R-:W-:Y:S02]  /*c1c40*/  LEA.HI.X.SX32 R11, R0, R3, 0x1, P6 ;  /* 0x00000003000b7211 */ /* 0x000fe400030f0eff */
[----:B------:R-:W-:Y:S01]  /*c1c50*/  LOP3.LUT R0, R2, 0x136, RZ, 0xfc, !PT ;  /* 0x0000013602007812 */ /* 0x000fe200078efcff */
[----:B--2---:R2:W-:Y:S01]  /*c1c60*/  @P4 STG.E.U16 desc[UR6][R8.64], R49 ;  /* 0x0000003108004986 */ /* 0x0045e2000c101506 */
[----:B------:R-:W-:Y:S02]  /*c1c70*/  PRMT R26, R49, 0x7632, R26 ;  /* 0x00007632311a7816 */ /* 0x000fe4000000001a */
[C---:B------:R-:W-:Y:S02]  /*c1c80*/  LEA R16, P5, R19.reuse, R92, 0x1 ;  /* 0x0000005c13107211 */ /* 0x040fe400078a08ff */
[----:B0-----:R-:W-:Y:S02]  /*c1c90*/  ISETP.LT.AND P4, PT, R0, R25, !P0 ;  /* 0x000000190000720c */ /* 0x001fe40004781270 */
[----:B------:R-:W-:Y:S01]  /*c1ca0*/  LOP3.LUT R18, R2, 0x138, RZ, 0xfc, !PT ;  /* 0x0000013802127812 */ /* 0x000fe200078efcff */
[----:B------:R-:W0:Y:S01]  /*c1cb0*/  LDC R25, c[0x0][0x39c] ;  /* 0x0000e700ff197b82 */ /* 0x000e220000000800 */
[----:B------:R-:W-:Y:S01]  /*c1cc0*/  LEA.HI.X.SX32 R17, R19, R3, 0x1, P5 ;  /* 0x0000000313117211 */ /* 0x000fe200028f0eff */
[----:B------:R1:W-:Y:S02]  /*c1cd0*/  @P3 STG.E.U16 desc[UR6][R10.64], R26 ;  /* 0x0000001a0a003986 */ /* 0x0003e4000c101506 */
[----:B-1----:R-:W-:Y:S01]  /*c1ce0*/  ISETP.LT.AND P3, PT, R18, R27, !P0 ;  /* 0x0000001b1200720c */ /* 0x002fe20004761270 */
[----:B------:R-:W-:Y:S01]  /*c1cf0*/  IMAD R19, R93, 0x2, R19 ;  /* 0x000000025d137824 */ /* 0x000fe200078e0213 */
[----:B------:R-:W-:-:S02]  /*c1d00*/  LOP3.LUT R0, R2, 0x13a, RZ, 0xfc, !PT ;  /* 0x0000013a02007812 */ /* 0x000fc400078efcff */
[----:B------:R-:W1:Y:S01]  /*c1d10*/  LDC R27, c[0x0][0x39c] ;  /* 0x0000e700ff1b7b82 */ /* 0x000e620000000800 */
[----:B------:R2:W-:Y:S01]  /*c1d20*/  @P2 STG.E.U16 desc[UR6][R16.64], R88 ;  /* 0x0000005810002986 */ /* 0x0005e2000c101506 */
[----:B------:R-:W-:Y:S01]  /*c1d30*/  ISETP.LT.AND P2, PT, R0, R33, !P0 ;  /* 0x000000210000720c */ /* 0x000fe20004741270 */
[----:B------:R-:W-:Y:S01]  /*c1d40*/  IMAD R0, R93, 0x2, R19 ;  /* 0x000000025d007824 */ /* 0x000fe200078e0213 */
[----:B--2---:R-:W-:-:S04]  /*c1d50*/  LEA R8, P5, R19, R92, 0x1 ;  /* 0x0000005c13087211 */ /* 0x004fc800078a08ff */
[----:B------:R-:W2:Y:S01]  /*c1d60*/  LDC R26, c[0x0][0x39c] ;  /* 0x0000e700ff1a7b82 */ /* 0x000ea20000000800 */
[-C--:B------:R-:W-:Y:S01]  /*c1d70*/  LEA.HI.X.SX32 R9, R19, R3.reuse, 0x1, P5 ;  /* 0x0000000313097211 */ /* 0x080fe200028f0eff */
[----:B------:R-:W-:Y:S01]  /*c1d80*/  IMAD R18, R93, 0x2, R0 ;  /* 0x000000025d127824 */ /* 0x000fe200078e0200 */
[-C--:B------:R-:W-:Y:S02]  /*c1d90*/  LEA R10, P5, R0, R92.reuse, 0x1 ;  /* 0x0000005c000a7211 */ /* 0x080fe400078a08ff */
[----:B------:R-:W-:Y:S02]  /*c1da0*/  PRMT R17, R88, 0x7632, R17 ;  /* 0x0000763258117816 */ /* 0x000fe40000000011 */
[----:B------:R-:W-:Y:S01]  /*c1db0*/  LEA R16, P6, R18, R92, 0x1 ;  /* 0x0000005c12107211 */ /* 0x000fe200078c08ff */
[----:B------:R-:W1:Y:S01]  /*c1dc0*/  LDC R33, c[0x0][0x39c] ;  /* 0x0000e700ff217b82 */ /* 0x000e620000000800 */
[----:B------:R-:W-:Y:S02]  /*c1dd0*/  LEA.HI.X.SX32 R11, R0, R3, 0x1, P5 ;  /* 0x00000003000b7211 */ /* 0x000fe400028f0eff */
[C---:B------:R-:W-:Y:S01]  /*c1de0*/  LOP3.LUT R0, R2.reuse, 0x13c, RZ, 0xfc, !PT ;  /* 0x0000013c02007812 */ /* 0x040fe200078efcff */
[----:B------:R0:W-:Y:S01]  /*c1df0*/  @P4 STG.E.U16 desc[UR6][R8.64], R17 ;  /* 0x0000001108004986 */ /* 0x0001e2000c101506 */
[----:B------:R-:W-:-:S02]  /*c1e00*/  LOP3.LUT R19, R2, 0x13e, RZ, 0xfc, !PT ;  /* 0x0000013e02137812 */ /* 0x000fc400078efcff */
[----:B0-----:R-:W-:Y:S02]  /*c1e10*/  LEA.HI.X.SX32 R17, R18, R3, 0x1, P6 ;  /* 0x0000000312117211 */ /* 0x001fe400030f0eff */
[----:B------:R-:W-:Y:S01]  /*c1e20*/  ISETP.LT.AND P6, PT, R0, R25, !P0 ;  /* 0x000000190000720c */ /* 0x000fe200047c1270 */
[----:B------:R-:W-:Y:S01]  /*c1e30*/  IMAD R18, R93, 0x2, R18 ;  /* 0x000000025d127824 */ /* 0x000fe200078e0212 */
[C---:B------:R-:W-:Y:S01]  /*c1e40*/  LOP3.LUT R0, R2.reuse, 0x140, RZ, 0xfc, !PT ;  /* 0x0000014002007812 */ /* 0x040fe200078efcff */
[----:B------:R-:W0:Y:S01]  /*c1e50*/  LDC R25, c[0x0][0x39c] ;  /* 0x0000e700ff197b82 */ /* 0x000e220000000800 */
[----:B------:R-:W-:Y:S02]  /*c1e60*/  LOP3.LUT R9, R2, 0x142, RZ, 0xfc, !PT ;  /* 0x0000014202097812 */ /* 0x000fe400078efcff */
[----:B------:R-:W-:Y:S02]  /*c1e70*/  LEA R8, P5, R18, R92, 0x1 ;  /* 0x0000005c12087211 */ /* 0x000fe400078a08ff */
[----:B------:R-:W-:-:S02]  /*c1e80*/  ISETP.LT.AND P4, PT, R19, R24, !P0 ;  /* 0x000000181300720c */ /* 0x000fc40004781270 */
[----:B------:R-:W-:Y:S02]  /*c1e90*/  PRMT R34, R4, 0x7632, R34 ;  /* 0x0000763204227816 */ /* 0x000fe40000000022 */
[----:B----4-:R-:W-:Y:S01]  /*c1ea0*/  PRMT R32, R89, 0x7632, R32 ;  /* 0x0000763259207816 */ /* 0x010fe20000000020 */
[----:B------:R4:W-:Y:S01]  /*c1eb0*/  @P3 STG.E.U16 desc[UR6][R10.64], R89 ;  /* 0x000000590a003986 */ /* 0x0009e2000c101506 */
[----:B-1----:R-:W-:Y:S01]  /*c1ec0*/  ISETP.LT.AND P3, PT, R0, R27, !P0 ;  /* 0x0000001b0000720c */ /* 0x002fe20004761270 */
[----:B------:R-:W-:Y:S01]  /*c1ed0*/  IMAD R0, R93, 0x2, R18 ;  /* 0x000000025d007824 */ /* 0x000fe200078e0212 */
[----:B------:R-:W1:Y:S01]  /*c1ee0*/  LDC R27, c[0x0][0x39c] ;  /* 0x0000e700ff1b7b82 */ /* 0x000e620000000800 */
[----:B------:R0:W-:Y:S01]  /*c1ef0*/  @P2 STG.E.U16 desc[UR6][R16.64], R32 ;  /* 0x0000002010002986 */ /* 0x0001e2000c101506 */
[----:B--2---:R-:W-:Y:S02]  /*c1f00*/  ISETP.LT.AND P2, PT, R9, R26, !P0 ;  /* 0x0000001a0900720c */ /* 0x004fe40004741270 */
[----:B------:R-:W-:-:S04]  /*c1f10*/  LEA.HI.X.SX32 R9, R18, R3, 0x1, P5 ;  /* 0x0000000312097211 */ /* 0x000fc800028f0eff */
[----:B------:R-:W2:Y:S01]  /*c1f20*/  LDC R26, c[0x0][0x39c] ;  /* 0x0000e700ff1a7b82 */ /* 0x000ea20000000800 */
[----:B----4-:R-:W-:Y:S01]  /*c1f30*/  LEA R10, P5, R0, R92, 0x1 ;  /* 0x0000005c000a7211 */ /* 0x010fe200078a08ff */
[----:B0-----:R-:W-:-:S04]  /*c1f40*/  IMAD R17, R93, 0x2, R0 ;  /* 0x000000025d117824 */ /* 0x001fc800078e0200 */
[----:B------:R-:W-:Y:S01]  /*c1f50*/  IMAD R24, R93, 0x2, R17 ;  /* 0x000000025d187824 */ /* 0x000fe200078e0211 */
[----:B---3--:R0:W-:Y:S01]  /*c1f60*/  @P6 STG.E.U16 desc[UR6][R8.64], R90 ;  /* 0x0000005a08006986 */ /* 0x0081e2000c101506 */
[CC--:B------:R-:W-:Y:S02]  /*c1f70*/  LEA R16, P6, R17.reuse, R92.reuse, 0x1 ;  /* 0x0000005c11107211 */ /* 0x0c0fe400078c08ff */
[-C--:B------:R-:W-:Y:S02]  /*c1f80*/  LEA.HI.X.SX32 R11, R0, R3.reuse, 0x1, P5 ;  /* 0x00000003000b7211 */ /* 0x080fe400028f0eff */
[----:B------:R-:W-:Y:S02]  /*c1f90*/  LEA R18, P5, R24, R92, 0x1 ;  /* 0x0000005c18127211 */ /* 0x000fe400078a08ff */
[----:B------:R-:W-:Y:S02]  /*c1fa0*/  PRMT R32, R90, 0x7632, R32 ;  /* 0x000076325a207816 */ /* 0x000fe40000000020 */
[----:B------:R-:W-:-:S02]  /*c1fb0*/  LEA.HI.X.SX32 R17, R17, R3, 0x1, P6 ;  /* 0x0000000311117211 */ /* 0x000fc400030f0eff */
[----:B------:R-:W-:Y:S01]  /*c1fc0*/  LEA.HI.X.SX32 R19, R24, R3, 0x1, P5 ;  /* 0x0000000318137211 */ /* 0x000fe200028f0eff */
[----:B------:R-:W-:Y:S01]  /*c1fd0*/  @P4 STG.E.U16 desc[UR6][R10.64], R32 ;  /* 0x000000200a004986 */ /* 0x000fe2000c101506 */
[C---:B------:R-:W-:Y:S01]  /*c1fe0*/  LOP3.LUT R0, R2.reuse, 0x146, RZ, 0xfc, !PT ;  /* 0x0000014602007812 */ /* 0x040fe200078efcff */
[----:B------:R-:W-:Y:S02]  /*c1ff0*/  IMAD R24, R93, 0x2, R24 ;  /* 0x000000025d187824 */ /* 0x000fe400078e0218 */
[----:B------:R-:W-:Y:S01]  /*c2000*/  @P3 STG.E.U16 desc[UR6][R16.64], R4 ;  /* 0x0000000410003986 */ /* 0x000fe2000c101506 */
[----:B0-----:R-:W-:-:S03]  /*c2010*/  LOP3.LUT R9, R2, 0x144, RZ, 0xfc, !PT ;  /* 0x0000014402097812 */ /* 0x001fc600078efcff */
[----:B------:R0:W-:Y:S01]  /*c2020*/  @P2 STG.E.U16 desc[UR6][R18.64], R34 ;  /* 0x0000002212002986 */ /* 0x0001e2000c101506 */
[----:B------:R-:W-:Y:S02]  /*c2030*/  LOP3.LUT R8, R2, 0x148, RZ, 0xfc, !PT ;  /* 0x0000014802087812 */ /* 0x000fe400078efcff */
[----:B------:R-:W-:Y:S01]  /*c2040*/  ISETP.LT.AND P3, PT, R0, R25, !P0 ;  /* 0x000000190000720c */ /* 0x000fe20004761270 */
[----:B------:R-:W-:Y:S01]  /*c2050*/  IMAD R0, R93, 0x2, R24 ;  /* 0x000000025d007824 */ /* 0x000fe200078e0218 */
[----:B--2---:R-:W-:Y:S01]  /*c2060*/  ISETP.LT.AND P4, PT, R9, R26, !P0 ;  /* 0x0000001a0900720c */ /* 0x004fe20004781270 */
[----:B------:R-:W2:Y:S01]  /*c2070*/  LDC R25, c[0x0][0x39c] ;  /* 0x0000e700ff197b82 */ /* 0x000ea20000000800 */
[----:B-1----:R-:W-:-:S07]  /*c2080*/  ISETP.LT.AND P2, PT, R8, R27, !P0 ;  /* 0x0000001b0800720c */ /* 0x002fce0004741270 */
[----:B0-----:R-:W0:Y:S01]  /*c2090*/  LDC R19, c[0x0][0x39c] ;  /* 0x0000e700ff137b82 */ /* 0x001e220000000800 */
[-C--:B------:R-:W-:Y:S01]  /*c20a0*/  LEA R8, P5, R24, R92.reuse, 0x1 ;  /* 0x0000005c18087211 */ /* 0x080fe200078a08ff */
[----:B------:R-:W-:Y:S01]  /*c20b0*/  IMAD R4, R93, 0x2, R0 ;  /* 0x000000025d047824 */ /* 0x000fe200078e0200 */
[-C--:B------:R-:W-:Y:S02]  /*c20c0*/  LEA R10, P6, R0, R92.reuse, 0x1 ;  /* 0x0000005c000a7211 */ /* 0x080fe400078c08ff */
[-C--:B------:R-:W-:Y:S02]  /*c20d0*/  LEA.HI.X.SX32 R9, R24, R3.reuse, 0x1, P5 ;  /* 0x0000000318097211 */ /* 0x080fe400028f0eff */
[----:B------:R-:W-:Y:S01]  /*c20e0*/  LEA.HI.X.SX32 R11, R0, R3, 0x1, P6 ;  /* 0x00000003000b7211 */ /* 0x000fe200030f0eff */
[----:B------:R-:W1:Y:S01]  /*c20f0*/  LDC R27, c[0x0][0x39c] ;  /* 0x0000e700ff1b7b82 */ /* 0x000e620000000800 */
[----:B------:R-:W-:Y:S02]  /*c2100*/  PRMT R24, R5, 0x7632, R24 ;  /* 0x0000763205187816 */ /* 0x000fe40000000018 */
[----:B------:R-:W-:-:S02]  /*c2110*/  LEA R16, P5, R4, R92, 0x1 ;  /* 0x0000005c04107211 */ /* 0x000fc400078a08ff */
[C---:B------:R-:W-:Y:S02]  /*c2120*/  LOP3.LUT R18, R2.reuse, 0x14a, RZ, 0xfc, !PT ;  /* 0x0000014a02127812 */ /* 0x040fe400078efcff */
[----:B------:R-:W-:Y:S01]  /*c2130*/  LOP3.LUT R0, R2, 0x14c, RZ, 0xfc, !PT ;  /* 0x0000014c02007812 */ /* 0x000fe200078efcff */
[----:B------:R3:W-:Y:S01]  /*c2140*/  @P4 STG.E.U16 desc[UR6][R8.64], R5 ;  /* 0x0000000508004986 */ /* 0x0007e2000c101506 */
[----:B------:R-:W-:Y:S02]  /*c2150*/  LEA.HI.X.SX32 R17, R4, R3, 0x1, P5 ;  /* 0x0000000304117211 */ /* 0x000fe400028f0eff */
[----:B------:R-:W-:Y:S01]  /*c2160*/  ISETP.LT.AND P4, PT, R18, R33, !P0 ;  /* 0x000000211200720c */ /* 0x000fe20004781270 */
[----:B------:R4:W-:Y:S01]  /*c2170*/  @P3 STG.E.U16 desc[UR6][R10.64], R24 ;  /* 0x000000180a003986 */ /* 0x0009e2000c101506 */
[----:B------:R-:W-:Y:S01]  /*c2180*/  ISETP.LT.AND P3, PT, R0, R35, !P0 ;  /* 0x000000230000720c */ /* 0x000fe20004761270 */
[C---:B------:R-:W-:Y:S01]  /*c2190*/  IMAD R0, R93.reuse, 0x2, R4 ;  /* 0x000000025d007824 */ /* 0x040fe200078e0204 */
[----:B------:R-:W-:Y:S01]  /*c21a0*/  LOP3.LUT R18, R2, 0x14e, RZ, 0xfc, !PT ;  /* 0x0000014e02127812 */ /* 0x000fe200078efcff */
[----:B------:R0:W-:Y:S03]  /*c21b0*/  @P2 STG.E.U16 desc[UR6][R16.64], R6 ;  /* 0x0000000610002986 */ /* 0x0001e6000c101506 */
[----:B0-----:R-:W-:Y:S01]  /*c21c0*/  ISETP.LT.AND P2, PT, R18, R19, !P0 ;  /* 0x000000131200720c */ /* 0x001fe20004741270 */
[C---:B---3--:R-:W-:Y:S01]  /*c21d0*/  IMAD R9, R93.reuse, 0x2, R0 ;  /* 0x000000025d097824 */ /* 0x048fe200078e0200 */
[C---:B------:R-:W-:Y:S01]  /*c21e0*/  LEA R4, P5, R0.reuse, R92, 0x1 ;  /* 0x0000005c00047211 */ /* 0x040fe200078a08ff */
[----:B------:R-:W0:Y:S03]  /*c21f0*/  LDC R18, c[0x0][0x39c] ;  /* 0x0000e700ff127b82 */ /* 0x000e260000000800 */
[----:B------:R-:W-:Y:S01]  /*c2200*/  LEA.HI.X.SX32 R5, R0, R3, 0x1, P5 ;  /* 0x0000000300057211 */ /* 0x000fe200028f0eff */
[----:B------:R-:W-:Y:S01]  /*c2210*/  IMAD R0, R93, 0x2, R9 ;  /* 0x000000025d007824 */ /* 0x000fe200078e0209 */
[----:B----4-:R-:W-:-:S03]  /*c2220*/  PRMT R11, R6, 0x7632, R11 ;  /* 0x00007632060b7816 */ /* 0x010fc6000000000b */
[----:B------:R-:W3:Y:S01]  /*c2230*/  LDC R17, c[0x0][0x39c] ;  /* 0x0000e700ff117b82 */ /* 0x000ee20000000800 */
[-C--:B------:R-:W-:Y:S01]  /*c2240*/  LEA R10, P6, R0, R92.reuse, 0x1 ;  /* 0x0000005c000a7211 */ /* 0x080fe200078c08ff */
[----:B------:R4:W-:Y:S01]  /*c2250*/  @P4 STG.E.U16 desc[UR6][R4.64], R11 ;  /* 0x0000000b04004986 */ /* 0x0009e2000c101506 */
[----:B------:R-:W-:Y:S02]  /*c2260*/  LEA R8, P5, R9, R92, 0x1 ;  /* 0x0000005c09087211 */ /* 0x000fe400078a08ff */
[----:B------:R-:W-:-:S03]  /*c2270*/  LOP3.LUT R16, R2, 0x150, RZ, 0xfc, !PT ;  /* 0x0000015002107812 */ /* 0x000fc600078efcff */
[----:B------:R-:W3:Y:S01]  /*c2280*/  LDC R19, c[0x0][0x39c] ;  /* 0x0000e700ff137b82 */ /* 0x000ee20000000800 */
[-C--:B------:R-:W-:Y:S02]  /*c2290*/  LEA.HI.X.SX32 R9, R9, R3.reuse, 0x1, P5 ;  /* 0x0000000309097211 */ /* 0x080fe400028f0eff */
[----:B------:R-:W-:Y:S02]  /*c22a0*/  PRMT R26, R7, 0x7632, R26 ;  /* 0x00007632071a7816 */ /* 0x000fe4000000001a */
[----:B----4-:R-:W-:Y:S01]  /*c22b0*/  LEA.HI.X.SX32 R11, R0, R3, 0x1, P6 ;  /* 0x00000003000b7211 */ /* 0x010fe200030f0eff */
[C---:B------:R-:W-:Y:S01]  /*c22c0*/  IMAD R0, R93.reuse, 0x2, R0 ;  /* 0x000000025d007824 */ /* 0x040fe200078e0200 */
[----:B--2---:R-:W-:Y:S01]  /*c22d0*/  ISETP.LT.AND P4, PT, R16, R25, !P0 ;  /* 0x000000191000720c */ /* 0x004fe20004781270 */
[----:B------:R-:W2:Y:S01]  /*c22e0*/  LDC R24, c[0x0][0x39c] ;  /* 0x0000e700ff187b82 */ /* 0x000ea20000000800 */
[C---:B------:R-:W-:Y:S01]  /*c22f0*/  LOP3.LUT R6, R2.reuse, 0x152, RZ, 0xfc, !PT ;  /* 0x0000015202067812 */ /* 0x040fe200078efcff */
[----:B------:R-:W-:Y:S01]  /*c2300*/  IMAD R16, R93, 0x2, R0 ;  /* 0x000000025d107824 */ /* 0x000fe200078e0200 */
[----:B------:R-:W-:Y:S01]  /*c2310*/  LOP3.LUT R5, R2, 0x154, RZ, 0xfc, !PT ;  /* 0x0000015402057812 */ /* 0x000fe200078efcff */
[----:B------:R-:W-:Y:S01]  /*c2320*/  @P3 STG.E.U16 desc[UR6][R8.64], R7 ;  /* 0x0000000708003986 */ /* 0x000fe2000c101506 */
[----:B-1----:R-:W-:-:S02]  /*c2330*/  ISETP.LT.AND P3, PT, R6, R27, !P0 ;  /* 0x0000001b0600720c */ /* 0x002fc40004761270 */
[----:B------:R-:W-:Y:S01]  /*c2340*/  LEA R4, P5, R0, R92, 0x1 ;  /* 0x0000005c00047211 */ /* 0x000fe200078a08ff */
[----:B------:R1:W-:Y:S01]  /*c2350*/  @P2 STG.E.U16 desc[UR6][R10.64], R26 ;  /* 0x0000001a0a002986 */ /* 0x0003e2000c101506 */
[----:B0-----:R-:W-:Y:S02]  /*c2360*/  ISETP.LT.AND P2, PT, R5, R18, !P0 ;  /* 0x000000120500720c */ /* 0x001fe40004741270 */
[----:B------:R-:W-:Y:S02]  /*c2370*/  LEA R6, P6, R16, R92, 0x1 ;  /* 0x0000005c10067211 */ /* 0x000fe400078c08ff */
[-C--:B------:R-:W-:Y:S01]  /*c2380*/  LEA.HI.X.SX32 R5, R0, R3.reuse, 0x1, P5 ;  /* 0x0000000300057211 */ /* 0x080fe200028f0eff */
[----:B-1----:R-:W-:Y:S01]  /*c2390*/  IMAD R10, R93, 0x2, R16 ;  /* 0x000000025d0a7824 */ /* 0x002fe200078e0210 */
[----:B------:R-:W-:Y:S02]  /*c23a0*/  LOP3.LUT R0, R2, 0x156, RZ, 0xfc, !PT ;  /* 0x0000015602007812 */ /* 0x000fe400078efcff */
[----:B------:R-:W-:-:S02]  /*c23b0*/  LEA.HI.X.SX32 R7, R16, R3, 0x1, P6 ;  /* 0x0000000310077211 */ /* 0x000fc400030f0eff */
[----:B------:R-:W-:Y:S01]  /*c23c0*/  LEA R8, P5, R10, R92, 0x1 ;  /* 0x0000005c0a087211 */ /* 0x000fe200078a08ff */
[----:B------:R0:W-:Y:S01]  /*c23d0*/  @P4 STG.E.U16 desc[UR6][R4.64], R12 ;  /* 0x0000000c04004986 */ /* 0x0001e2000c101506 */
[----:B------:R-:W-:Y:S02]  /*c23e0*/  PRMT R16, R12, 0x7632, R16 ;  /* 0x000076320c107816 */ /* 0x000fe40000000010 */
[----:B------:R-:W-:Y:S02]  /*c23f0*/  LEA.HI.X.SX32 R9, R10, R3, 0x1, P5 ;  /* 0x000000030a097211 */ /* 0x000fe400028f0eff */
[----:B---3--:R-:W-:Y:S02]  /*c2400*/  ISETP.LT.AND P4, PT, R0, R17, !P0 ;  /* 0x000000110000720c */ /* 0x008fe40004781270 */
[----:B------:R-:W-:Y:S01]  /*c2410*/  LOP3.LUT R0, R2, 0x15a, RZ, 0xfc, !PT ;  /* 0x0000015a02007812 */ /* 0x000fe200078efcff */
[----:B------:R-:W1:Y:S01]  /*c2420*/  LDC R17, c[0x0][0x39c] ;  /* 0x0000e700ff117b82 */ /* 0x000e620000000800 */
[----:B------:R3:W-:Y:S01]  /*c2430*/  @P3 STG.E.U16 desc[UR6][R6.64], R16 ;  /* 0x0000001006003986 */ /* 0x0007e2000c101506 */
[----:B------:R-:W-:-:S03]  /*c2440*/  IMAD R10, R93, 0x2, R10 ;  /* 0x000000025d0a7824 */ /* 0x000fc600078e020a */
[----:B------:R4:W-:Y:S01]  /*c2450*/  @P2 STG.E.U16 desc[UR6][R8.64], R13 ;  /* 0x0000000d08002986 */ /* 0x0009e2000c101506 */
[----:B------:R-:W-:Y:S02]  /*c2460*/  ISETP.LT.AND P2, PT, R0, R19, !P0 ;  /* 0x000000130000720c */ /* 0x000fe40004741270 */
[----:B------:R-:W1:Y:S01]  /*c2470*/  LDC R19, c[0x0][0x39c] ;  /* 0x0000e700ff137b82 */ /* 0x000e620000000800 */
[----:B0-----:R-:W-:Y:S01]  /*c2480*/  LEA R4, P5, R10, R92, 0x1 ;  /* 0x0000005c0a047211 */ /* 0x001fe200078a08ff */
[----:B------:R-:W-:Y:S01]  /*c2490*/  IMAD R0, R93, 0x2, R10 ;  /* 0x000000025d007824 */ /* 0x000fe200078e020a */
[----:B------:R-:W-:Y:S02]  /*c24a0*/  LOP3.LUT R11, R2, 0x158, RZ, 0xfc, !PT ;  /* 0x00000158020b7812 */ /* 0x000fe400078efcff */
[----:B------:R-:W-:-:S03]  /*c24b0*/  LEA.HI.X.SX32 R5, R10, R3, 0x1, P5 ;  /* 0x000000030a057211 */ /* 0x000fc600028f0eff */
[----:B---3--:R-:W0:Y:S01]  /*c24c0*/  LDC R16, c[0x0][0x39c] ;  /* 0x0000e700ff107b82 */ /* 0x008e220000000800 */
[----:B------:R-:W-:Y:S01]  /*c24d0*/  IMAD R10, R93, 0x2, R0 ;  /* 0x000000025d0a7824 */ /* 0x000fe200078e0200 */
[----:B--2---:R-:W-:Y:S02]  /*c24e0*/  ISETP.LT.AND P3, PT, R11, R24, !P0 ;  /* 0x000000180b00720c */ /* 0x004fe40004761270 */
[----:B------:R-:W-:-:S04]  /*c24f0*/  LEA R6, P5, R0, R92, 0x1 ;  /* 0x0000005c00067211 */ /* 0x000fc800078a08ff */
[----:B------:R-:W2:Y:S01]  /*c2500*/  LDC R12, c[0x0][0x39c] ;  /* 0x0000e700ff0c7b82 */ /* 0x000ea20000000800 */
[----:B----4-:R-:W-:Y:S02]  /*c2510*/  LEA R8, P6, R10, R92, 0x1 ;  /* 0x0000005c0a087211 */ /* 0x010fe400078c08ff */
[-C--:B------:R-:W-:Y:S02]  /*c2520*/  LEA.HI.X.SX32 R7, R0, R3.reuse, 0x1, P5 ;  /* 0x0000000300077211 */ /* 0x080fe400028f0eff */
[----:B------:R-:W-:Y:S02]  /*c2530*/  LOP3.LUT R0, R2, 0x15c, RZ, 0xfc, !PT ;  /* 0x0000015c02007812 */ /* 0x000fe400078efcff */
[----:B------:R-:W-:Y:S02]  /*c2540*/  PRMT R13, R13, 0x7632, R13 ;  /* 0x000076320d0d7816 */ /* 0x000fe4000000000d */
[----:B------:R-:W-:Y:S02]  /*c2550*/  LEA.HI.X.SX32 R9, R10, R3, 0x1, P6 ;  /* 0x000000030a097211 */ /* 0x000fe400030f0eff */
[----:B-1----:R-:W-:Y:S01]  /*c2560*/  ISETP.LT.AND P6, PT, R0, R17, !P0 ;  /* 0x000000110000720c */ /* 0x002fe200047c1270 */
[----:B------:R1:W-:Y:S01]  /*c2570*/  @P4 STG.E.U16 desc[UR6][R4.64], R13 ;  /* 0x0000000d04004986 */ /* 0x0003e2000c101506 */
[----:B------:R-:W-:Y:S01]  /*c2580*/  LOP3.LUT R0, R2, 0x160, RZ, 0xfc, !PT ;  /* 0x0000016002007812 */ /* 0x000fe200078efcff */
[C---:B------:R-:W-:Y:S01]  /*c2590*/  IMAD R10, R93.reuse, 0x2, R10 ;  /* 0x000000025d0a7824 */ /* 0x040fe200078e020a */
[----:B------:R-:W-:Y:S01]  /*c25a0*/  PRMT R18, R14, 0x7632, R18 ;  /* 0x000076320e127816 */ /* 0x000fe20000000012 */
[----:B------:R3:W-:Y:S01]  /*c25b0*/  @P3 STG.E.U16 desc[UR6][R6.64], R14 ;  /* 0x0000000e06003986 */ /* 0x0007e2000c101506 */
[----:B------:R-:W-:Y:S01]  /*c25c0*/  ISETP.LT.AND P3, PT, R0, R19, !P0 ;  /* 0x000000130000720c */ /* 0x000fe20004761270 */
[----:B------:R-:W-:Y:S01]  /*c25d0*/  IMAD R0, R93, 0x2, R10 ;  /* 0x000000025d007824 */ /* 0x000fe200078e020a */
[----:B------:R-:W4:Y:S01]  /*c25e0*/  LDC R17, c[0x0][0x39c] ;  /* 0x0000e700ff117b82 */ /* 0x000f220000000800 */
[C---:B------:R-:W-:Y:S01]  /*c25f0*/  LOP3.LUT R11, R2.reuse, 0x15e, RZ, 0xfc, !PT ;  /* 0x0000015e020b7812 */ /* 0x040fe200078efcff */
[----:B------:R2:W-:Y:S01]  /*c2600*/  @P2 STG.E.U16 desc[UR6][R8.64], R18 ;  /* 0x0000001208002986 */ /* 0x0005e2000c101506 */
[----:B-1----:R-:W-:-:S05]  /*c2610*/  LOP3.LUT R5, R2, 0x162, RZ, 0xfc, !PT ;  /* 0x0000016202057812 */ /* 0x002fca00078efcff */
[----:B------:R-:W1:Y:S01]  /*c2620*/  LDC R13, c[0x0][0x39c] ;  /* 0x0000e700ff0d7b82 */ /* 0x000e620000000800 */
[----:B------:R-:W-:Y:S02]  /*c2630*/  LEA R4, P5, R10, R92, 0x1 ;  /* 0x0000005c0a047211 */ /* 0x000fe400078a08ff */
[----:B0-----:R-:W-:-:S05]  /*c2640*/  ISETP.LT.AND P2, PT, R5, R16, !P0 ;  /* 0x000000100500720c */ /* 0x001fca0004741270 */
[----:B---3--:R-:W0:Y:S01]  /*c2650*/  LDC R14, c[0x0][0x39c] ;  /* 0x0000e700ff0e7b82 */ /* 0x008e220000000800 */
[----:B--2---:R-:W-:Y:S01]  /*c2660*/  IMAD R9, R93, 0x2, R0 ;  /* 0x000000025d097824 */ /* 0x004fe200078e0200 */
[-C--:B------:R-:W-:Y:S02]  /*c2670*/  LEA.HI.X.SX32 R5, R10, R3.reuse, 0x1, P5 ;  /* 0x000000030a057211 */ /* 0x080fe400028f0eff */
[----:B------:R-:W-:Y:S01]  /*c2680*/  ISETP.LT.AND P4, PT, R11, R12, !P0 ;  /* 0x0000000c0b00720c */ /* 0x000fe20004781270 */
[----:B------:R-:W-:Y:S01]  /*c2690*/  IMAD R12, R93, 0x2, R9 ;  /* 0x000000025d0c7824 */ /* 0x000fe200078e0209 */
[CC--:B------:R-:W-:Y:S01]  /*c26a0*/  LEA R6, P5, R0.reuse, R92.reuse, 0x1 ;  /* 0x0000005c00067211 */ /* 0x0c0fe200078a08ff */
[----:B------:R2:W-:Y:S01]  /*c26b0*/  @P6 STG.E.U16 desc[UR6][R4.64], R15 ;  /* 0x0000000f04006986 */ /* 0x0005e2000c101506 */
[----:B------:R-:W-:Y:S01]  /*c26c0*/  LEA R8, P6, R9, R92, 0x1 ;  /* 0x0000005c09087211 */ /* 0x000fe200078c08ff */
[----:B------:R-:W3:Y:S01]  /*c26d0*/  LDC R16, c[0x0][0x39c] ;  /* 0x0000e700ff107b82 */ /* 0x000ee20000000800 */
[----:B------:R-:W-:-:S02]  /*c26e0*/  LEA.HI.X.SX32 R7, R0, R3, 0x1, P5 ;  /* 0x0000000300077211 */ /* 0x000fc400028f0eff */
[C---:B------:R-:W-:Y:S02]  /*c26f0*/  LEA R10, P5, R12.reuse, R92, 0x1 ;  /* 0x0000005c0c0a7211 */ /* 0x040fe400078a08ff */
[----:B------:R-:W-:Y:S02]  /*c2700*/  PRMT R18, R15, 0x7632, R18 ;  /* 0x000076320f127816 */ /* 0x000fe40000000012 */
[-C--:B------:R-:W-:Y:S02]  /*c2710*/  LEA.HI.X.SX32 R9, R9, R3.reuse, 0x1, P6 ;  /* 0x0000000309097211 */ /* 0x080fe400030f0eff */
[----:B------:R-:W-:Y:S01]  /*c2720*/  LEA.HI.X.SX32 R11, R12, R3, 0x1, P5 ;  /* 0x000000030c0b7211 */ /* 0x000fe200028f0eff */
[----:B--2---:R-:W2:Y:S01]  /*c2730*/  LDC R15, c[0x0][0x39c] ;  /* 0x0000e700ff0f7b82 */ /* 0x004ea20000000800 */
[----:B------:R-:W-:Y:S01]  /*c2740*/  LOP3.LUT R0, R2, 0x166, RZ, 0xfc, !PT ;  /* 0x0000016602007812 */ /* 0x000fe200078efcff */
[----:B------:R-:W-:Y:S01]  /*c2750*/  IMAD R12, R93, 0x2, R12 ;  /* 0x000000025d0c7824 */ /* 0x000fe200078e020c */
[----:B------:R-:W-:Y:S01]  /*c2760*/  PRMT R19, R20, 0x7632, R19 ;  /* 0x0000763214137816 */ /* 0x000fe20000000013 */
[----:B------:R0:W-:Y:S01]  /*c2770*/  @P4 STG.E.U16 desc[UR6][R6.64], R18 ;  /* 0x0000001206004986 */ /* 0x0001e2000c101506 */
[----:B------:R-:W-:-:S02]  /*c2780*/  LOP3.LUT R5, R2, 0x164, RZ, 0xfc, !PT ;  /* 0x0000016402057812 */ /* 0x000fc400078efcff */
[----:B------:R-:W-:Y:S01]  /*c2790*/  LOP3.LUT R4, R2, 0x168, RZ, 0xfc, !PT ;  /* 0x0000016802047812 */ /* 0x000fe200078efcff */
[----:B------:R-:W-:Y:S01]  /*c27a0*/  @P3 STG.E.U16 desc[UR6][R8.64], R20 ;  /* 0x0000001408003986 */ /* 0x000fe2000c101506 */
[----:B-1----:R-:W-:Y:S01]  /*c27b0*/  ISETP.LT.AND P3, PT, R0, R13, !P0 ;  /* 0x0000000d0000720c */ /* 0x002fe20004761270 */
[----:B------:R-:W-:Y:S01]  /*c27c0*/  IMAD R0, R93, 0x2, R12 ;  /* 0x000000025d007824 */ /* 0x000fe200078e020c */
[----:B0-----:R-:W-:Y:S01]  /*c27d0*/  ISETP.LT.AND P4, PT, R5, R14, !P0 ;  /* 0x0000000e0500720c */ /* 0x001fe20004781270 */
[----:B------:R0:W-:Y:S01]  /*c27e0*/  @P2 STG.E.U16 desc[UR6][R10.64], R19 ;  /* 0x000000130a002986 */ /* 0x0001e2000c101506 */
[----:B------:R-:W1:Y:S01]  /*c27f0*/  LDC R14, c[0x0][0x39c] ;  /* 0x0000e700ff0e7b82 */ /* 0x000e620000000800 */
[----:B----4-:R-:W-:Y:S02]  /*c2800*/  ISETP.LT.AND P2, PT, R4, R17, !P0 ;  /* 0x000000110400720c */ /* 0x010fe40004741270 */
[-C--:B------:R-:W-:Y:S02]  /*c2810*/  LEA R4, P5, R12, R92.reuse, 0x1 ;  /* 0x0000005c0c047211 */ /* 0x080fe400078a08ff */
[----:B------:R-:W-:-:S02]  /*c2820*/  LEA R6, P6, R0, R92, 0x1 ;  /* 0x0000005c00067211 */ /* 0x000fc400078c08ff */
[-C--:B------:R-:W-:Y:S01]  /*c2830*/  LEA.HI.X.SX32 R5, R12, R3.reuse, 0x1, P5 ;  /* 0x000000030c057211 */ /* 0x080fe200028f0eff */
[----:B------:R-:W4:Y:S01]  /*c2840*/  LDC R13, c[0x0][0x39c] ;  /* 0x0000e700ff0d7b82 */ /* 0x000f220000000800 */
[----:B0-----:R-:W-:Y:S01]  /*c2850*/  IMAD R10, R93, 0x2, R0 ;  /* 0x000000025d0a7824 */ /* 0x001fe200078e0200 */
[----:B------:R-:W-:-:S04]  /*c2860*/  LEA.HI.X.SX32 R7, R0, R3, 0x1, P6 ;  /* 0x0000000300077211 */ /* 0x000fc800030f0eff */
[C---:B------:R-:W-:Y:S02]  /*c2870*/  LEA R8, P5, R10.reuse, R92, 0x1 ;  /* 0x0000005c0a087211 */ /* 0x040fe400078a08ff */
[----:B------:R-:W0:Y:S01]  /*c2880*/  LDC R12, c[0x0][0x39c] ;  /* 0x0000e700ff0c7b82 */ /* 0x000e220000000800 */
        /* <DEDUP_REMOVED lines=8> */
[----:B--2---:R-:W-:Y:S01]  /*c2910*/  ISETP.LT.AND P3, PT, R0, R15, !P0 ;  /* 0x0000000f0000720c */ /* 0x004fe20004761270 */
[----:B------:R-:W-:Y:S01]  /*c2920*/  IMAD R0, R93, 0x2, R10 ;  /* 0x000000025d007824 */ /* 0x000fe200078e020a */
[----:B---3--:R-:W-:-:S02]  /*c2930*/  ISETP.LT.AND P4, PT, R11, R16, !P0 ;  /* 0x000000100b00720c */ /* 0x008fc40004781270 */
[----:B------:R-:W-:Y:S02]  /*c2940*/  LOP3.LUT R11, R2, 0x16e, RZ, 0xfc, !PT ;  /* 0x0000016e020b7812 */ /* 0x000fe400078efcff */
[CC--:B------:R-:W-:Y:S01]  /*c2950*/  LEA R4, P5, R10.reuse, R92.reuse, 0x1 ;  /* 0x0000005c0a047211 */ /* 0x0c0fe200078a08ff */
[----:B------:R2:W-:Y:S01]  /*c2960*/  @P2 STG.E.U16 desc[UR6][R8.64], R22 ;  /* 0x0000001608002986 */ /* 0x0005e2000c101506 */
[----:B------:R-:W3:Y:S02]  /*c2970*/  LDC R15, c[0x0][0x39c] ;  /* 0x0000e700ff0f7b82 */ /* 0x000ee40000000800 */
[----:B------:R-:W-:Y:S02]  /*c2980*/  LEA.HI.X.SX32 R5, R10, R3, 0x1, P5 ;  /* 0x000000030a057211 */ /* 0x000fe400028f0eff */
[----:B------:R-:W-:Y:S02]  /*c2990*/  LEA R6, P5, R0, R92, 0x1 ;  /* 0x0000005c00067211 */ /* 0x000fe400078a08ff */
[----:B-1----:R-:W-:-:S02]  /*c29a0*/  ISETP.LT.AND P2, PT, R11, R14, !P0 ;  /* 0x0000000e0b00720c */ /* 0x002fc40004741270 */
[----:B------:R-:W1:Y:S01]  /*c29b0*/  LDC R14, c[0x0][0x39c] ;  /* 0x0000e700ff0e7b82 */ /* 0x000e620000000800 */
[----:B------:R-:W-:Y:S02]  /*c29c0*/  LEA.HI.X.SX32 R7, R0, R3, 0x1, P5 ;  /* 0x0000000300077211 */ /* 0x000fe400028f0eff */
[----:B--2---:R-:W-:Y:S02]  /*c29d0*/  PRMT R22, R22, 0x7632, R22 ;  /* 0x0000763216167816 */ /* 0x004fe40000000016 */
[----:B------:R-:W-:Y:S02]  /*c29e0*/  LEA R10, R93, R0, 0x1 ;  /* 0x000000005d0a7211 */ /* 0x000fe400078e08ff */
[----:B------:R-:W-:Y:S01]  /*c29f0*/  LOP3.LUT R0, R2, 0x172, RZ, 0xfc, !PT ;  /* 0x0000017202007812 */ /* 0x000fe200078efcff */
[----:B------:R2:W-:Y:S01]  /*c2a00*/  @P4 STG.E.U16 desc[UR6][R4.64], R22 ;  /* 0x0000001604004986 */ /* 0x0005e2000c101506 */
[----:B------:R-:W-:Y:S01]  /*c2a10*/  LEA R8, P6, R10, R92, 0x1 ;  /* 0x0000005c0a087211 */ /* 0x000fe200078c08ff */
[----:B------:R-:W3:Y:S02]  /*c2a20*/  LDC R17, c[0x0][0x39c] ;  /* 0x0000e700ff117b82 */ /* 0x000ee40000000800 */
[----:B------:R0:W-:Y:S01]  /*c2a30*/  @P3 STG.E.U16 desc[UR6][R6.64], R23 ;  /* 0x0000001706003986 */ /* 0x0001e2000c101506 */
[----:B----4-:R-:W-:-:S05]  /*c2a40*/  ISETP.LT.AND P3, PT, R0, R13, !P0 ;  /* 0x0000000d0000720c */ /* 0x010fca0004761270 */
[----:B------:R-:W4:Y:S01]  /*c2a50*/  LDC R13, c[0x0][0x39c] ;  /* 0x0000e700ff0d7b82 */ /* 0x000f220000000800 */
[----:B------:R-:W-:Y:S01]  /*c2a60*/  LEA.HI.X.SX32 R9, R10, R3, 0x1, P6 ;  /* 0x000000030a097211 */ /* 0x000fe200030f0eff */
[----:B------:R-:W-:Y:S01]  /*c2a70*/  IMAD R10, R93, 0x2, R10 ;  /* 0x000000025d0a7824 */ /* 0x000fe200078e020a */
[C---:B------:R-:W-:Y:S02]  /*c2a80*/  LOP3.LUT R11, R2.reuse, 0x170, RZ, 0xfc, !PT ;  /* 0x00000170020b7812 */ /* 0x040fe400078efcff */
[----:B------:R-:W-:Y:S01]  /*c2a90*/  PRMT R16, R23, 0x7632, R16 ;  /* 0x0000763217107816 */ /* 0x000fe20000000010 */
[----:B------:R-:W-:Y:S01]  /*c2aa0*/  IMAD R0, R93, 0x2, R10 ;  /* 0x000000025d007824 */ /* 0x000fe200078e020a */
[----:B0-----:R-:W-:Y:S01]  /*c2ab0*/  ISETP.LT.AND P4, PT, R11, R12, !P0 ;  /* 0x0000000c0b00720c */ /* 0x001fe20004781270 */
[----:B--2---:R-:W0:Y:S01]  /*c2ac0*/  LDC R22, c[0x0][0x39c] ;  /* 0x0000e700ff167b82 */ /* 0x004e220000000800 */
[----:B------:R-:W-:Y:S02]  /*c2ad0*/  LOP3.LUT R5, R2, 0x174, RZ, 0xfc, !PT ;  /* 0x0000017402057812 */ /* 0x000fe400078efcff */
[-C--:B------:R-:W-:Y:S01]  /*c2ae0*/  LEA R4, P5, R10, R92.reuse, 0x1 ;  /* 0x0000005c0a047211 */ /* 0x080fe200078a08ff */
[----:B------:R2:W-:Y:S01]  /*c2af0*/  @P2 STG.E.U16 desc[UR6][R8.64], R16 ;  /* 0x0000001008002986 */ /* 0x0005e2000c101506 */
[----:B------:R-:W-:-:S02]  /*c2b00*/  LEA R6, P6, R0, R92, 0x1 ;  /* 0x0000005c00067211 */ /* 0x000fc400078c08ff */
[----:B-1----:R-:W-:Y:S01]  /*c2b10*/  ISETP.LT.AND P2, PT, R5, R14, !P0 ;  /* 0x0000000e0500720c */ /* 0x002fe20004741270 */
[----:B------:R-:W-:Y:S01]  /*c2b20*/  IMAD R11, R93, 0x2, R0 ;  /* 0x000000025d0b7824 */ /* 0x000fe200078e0200 */
[-C--:B------:R-:W-:Y:S01]  /*c2b30*/  LEA.HI.X.SX32 R5, R10, R3.reuse, 0x1, P5 ;  /* 0x000000030a057211 */ /* 0x080fe200028f0eff */
[----:B------:R-:W1:Y:S01]  /*c2b40*/  LDC R12, c[0x0][0x39c] ;  /* 0x0000e700ff0c7b82 */ /* 0x000e620000000800 */
[----:B------:R-:W-:Y:S02]  /*c2b50*/  LEA.HI.X.SX32 R7, R0, R3, 0x1, P6 ;  /* 0x0000000300077211 */ /* 0x000fe400030f0eff */
[----:B------:R-:W-:Y:S02]  /*c2b60*/  PRMT R14, R28, 0x7632, R14 ;  /* 0x000076321c0e7816 */ /* 0x000fe4000000000e */
[----:B------:R-:W-:Y:S01]  /*c2b70*/  LOP3.LUT R10, R2, 0x178, RZ, 0xfc, !PT ;  /* 0x00000178020a7812 */ /* 0x000fe200078efcff */
[----:B------:R-:W-:Y:S01]  /*c2b80*/  @P4 STG.E.U16 desc[UR6][R4.64], R28 ;  /* 0x0000001c04004986 */ /* 0x000fe2000c101506 */
[----:B--2---:R-:W-:-:S02]  /*c2b90*/  LEA R8, P5, R11, R92, 0x1 ;  /* 0x0000005c0b087211 */ /* 0x004fc400078a08ff */
[----:B------:R-:W-:Y:S01]  /*c2ba0*/  LOP3.LUT R0, R2, 0x176, RZ, 0xfc, !PT ;  /* 0x0000017602007812 */ /* 0x000fe200078efcff */
[----:B------:R2:W-:Y:S01]  /*c2bb0*/  @P3 STG.E.U16 desc[UR6][R6.64], R14 ;  /* 0x0000000e06003986 */ /* 0x0005e2000c101506 */
[----:B----4-:R-:W-:Y:S02]  /*c2bc0*/  ISETP.LT.AND P3, PT, R10, R13, !P0 ;  /* 0x0000000d0a00720c */ /* 0x010fe40004761270 */
[----:B------:R-:W4:Y:S01]  /*c2bd0*/  LDC R13, c[0x0][0x39c] ;  /* 0x0000e700ff0d7b82 */ /* 0x000f220000000800 */
[----:B------:R-:W-:Y:S02]  /*c2be0*/  LEA.HI.X.SX32 R9, R11, R3, 0x1, P5 ;  /* 0x000000030b097211 */ /* 0x000fe400028f0eff */
[----:B---3--:R-:W-:Y:S01]  /*c2bf0*/  ISETP.LT.AND P4, PT, R0, R15, !P0 ;  /* 0x0000000f0000720c */ /* 0x008fe20004781270 */
[C---:B------:R-:W-:Y:S01]  /*c2c00*/  IMAD R11, R93.reuse, 0x2, R11 ;  /* 0x000000025d0b7824 */ /* 0x040fe200078e020b */
[----:B------:R-:W-:Y:S01]  /*c2c10*/  LOP3.LUT R0, R2, 0x17a, RZ, 0xfc, !PT ;  /* 0x0000017a02007812 */ /* 0x000fe200078efcff */
[----:B------:R3:W-:Y:S02]  /*c2c20*/  @P2 STG.E.U16 desc[UR6][R8.64], R29 ;  /* 0x0000001d08002986 */ /* 0x0007e4000c101506 */
[----:B------:R-:W0:Y:S01]  /*c2c30*/  LDC R15, c[0x0][0x39c] ;  /* 0x0000e700ff0f7b82 */ /* 0x000e220000000800 */
[----:B------:R-:W-:Y:S01]  /*c2c40*/  ISETP.LT.AND P2, PT, R0, R17, !P0 ;  /* 0x000000110000720c */ /* 0x000fe20004741270 */
[----:B------:R-:W-:-:S06]  /*c2c50*/  IMAD R0, R93, 0x2, R11 ;  /* 0x000000025d007824 */ /* 0x000fcc00078e020b */
[----:B--2---:R-:W2:Y:S01]  /*c2c60*/  LDC R14, c[0x0][0x39c] ;  /* 0x0000e700ff0e7b82 */ /* 0x004ea20000000800 */
[----:B------:R-:W-:Y:S01]  /*c2c70*/  LEA R4, P5, R11, R92, 0x1 ;  /* 0x0000005c0b047211 */ /* 0x000fe200078a08ff */
[----:B------:R-:W-:-:S03]  /*c2c80*/  IMAD R10, R93, 0x2, R0 ;  /* 0x000000025d0a7824 */ /* 0x000fc600078e0200 */
[-C--:B------:R-:W-:Y:S02]  /*c2c90*/  LEA.HI.X.SX32 R5, R11, R3.reuse, 0x1, P5 ;  /* 0x000000030b057211 */ /* 0x080fe400028f0eff */
[-C--:B------:R-:W-:Y:S01]  /*c2ca0*/  LEA R6, P5, R0, R92.reuse, 0x1 ;  /* 0x0000005c00067211 */ /* 0x080fe200078a08ff */
[----:B------:R-:W1:Y:S01]  /*c2cb0*/  LDC R17, c[0x0][0x39c] ;  /* 0x0000e700ff117b82 */ /* 0x000e620000000800 */
[----:B---3--:R-:W-:Y:S02]  /*c2cc0*/  PRMT R29, R29, 0x7632, R29 ;  /* 0x000076321d1d7816 */ /* 0x008fe4000000001d */
[----:B------:R-:W-:Y:S02]  /*c2cd0*/  LEA R8, P6, R10, R92, 0x1 ;  /* 0x0000005c0a087211 */ /* 0x000fe400078c08ff */
[-C--:B------:R-:W-:Y:S02]  /*c2ce0*/  LEA.HI.X.SX32 R7, R0, R3.reuse, 0x1, P5 ;  /* 0x0000000300077211 */ /* 0x080fe400028f0eff */
[----:B------:R-:W-:Y:S01]  /*c2cf0*/  LOP3.LUT R0, R2, 0x17c, RZ, 0xfc, !PT ;  /* 0x0000017c02007812 */ /* 0x000fe200078efcff */
[----:B------:R3:W-:Y:S01]  /*c2d00*/  @P4 STG.E.U16 desc[UR6][R4.64], R29 ;  /* 0x0000001d04004986 */ /* 0x0007e2000c101506 */
[----:B------:R-:W-:-:S02]  /*c2d10*/  LEA.HI.X.SX32 R9, R10, R3, 0x1, P6 ;  /* 0x000000030a097211 */ /* 0x000fc400030f0eff */
[----:B------:R-:W-:Y:S02]  /*c2d20*/  PRMT R16, R30, 0x7632, R16 ;  /* 0x000076321e107816 */ /* 0x000fe40000000010 */
[----:B----4-:R-:W-:Y:S01]  /*c2d30*/  ISETP.LT.AND P6, PT, R0, R13, !P0 ;  /* 0x0000000d0000720c */ /* 0x010fe200047c1270 */
[----:B------:R-:W-:Y:S01]  /*c2d40*/  @P3 STG.E.U16 desc[UR6][R6.64], R30 ;  /* 0x0000001e06003986 */ /* 0x000fe2000c101506 */
[C---:B------:R-:W-:Y:S01]  /*c2d50*/  LOP3.LUT R0, R2.reuse, 0x180, RZ, 0xfc, !PT ;  /* 0x0000018002007812 */ /* 0x040fe200078efcff */
[----:B------:R-:W-:Y:S01]  /*c2d60*/  IMAD R10, R93, 0x2, R10 ;  /* 0x000000025d0a7824 */ /* 0x000fe200078e020a */
[----:B------:R-:W4:Y:S01]  /*c2d70*/  LDC R13, c[0x0][0x39c] ;  /* 0x0000e700ff0d7b82 */ /* 0x000f220000000800 */
[----:B---3--:R-:W-:Y:S01]  /*c2d80*/  LOP3.LUT R5, R2, 0x182, RZ, 0xfc, !PT ;  /* 0x0000018202057812 */ /* 0x008fe200078efcff */
[----:B------:R3:W-:Y:S01]  /*c2d90*/  @P2 STG.E.U16 desc[UR6][R8.64], R16 ;  /* 0x0000001008002986 */ /* 0x0007e2000c101506 */
[----:B0-----:R-:W-:Y:S02]  /*c2da0*/  ISETP.LT.AND P3, PT, R0, R15, !P0 ;  /* 0x0000000f0000720c */ /* 0x001fe40004761270 */
[----:B--2---:R-:W-:Y:S01]  /*c2db0*/  ISETP.LT.AND P2, PT, R5, R14, !P0 ;  /* 0x0000000e0500720c */ /* 0x004fe20004741270 */
[----:B------:R-:W-:-:S02]  /*c2dc0*/  IMAD R0, R93, 0x2, R10 ;  /* 0x000000025d007824 */ /* 0x000fc400078e020a */
[----:B------:R-:W0:Y:S01]  /*c2dd0*/  LDC R14, c[0x0][0x39c] ;  /* 0x0000e700ff0e7b82 */ /* 0x000e220000000800 */
[----:B------:R-:W-:Y:S02]  /*c2de0*/  LEA R4, P5, R10, R92, 0x1 ;  /* 0x0000005c0a047211 */ /* 0x000fe400078a08ff */
[----:B------:R-:W-:-:S05]  /*c2df0*/  LOP3.LUT R11, R2, 0x17e, RZ, 0xfc, !PT ;  /* 0x0000017e020b7812 */ /* 0x000fca00078efcff */
[----:B------:R-:W2:Y:S01]  /*c2e00*/  LDC R15, c[0x0][0x39c] ;  /* 0x0000e700ff0f7b82 */ /* 0x000ea20000000800 */
[----:B---3--:R-:W-:Y:S01]  /*c2e10*/  IMAD R9, R93, 0x2, R0 ;  /* 0x000000025d097824 */ /* 0x008fe200078e0200 */
[-C--:B------:R-:W-:Y:S02]  /*c2e20*/  LEA.HI.X.SX32 R5, R10, R3.reuse, 0x1, P5 ;  /* 0x000000030a057211 */ /* 0x080fe400028f0eff */
[----:B-1----:R-:W-:Y:S01]  /*c2e30*/  ISETP.LT.AND P4, PT, R11, R12, !P0 ;  /* 0x0000000c0b00720c */ /* 0x002fe20004781270 */
        /* <DEDUP_REMOVED lines=10> */
[----:B------:R-:W-:Y:S01]  /*c2ee0*/  IMAD R12, R93, 0x2, R12 ;  /* 0x000000025d0c7824 */ /* 0x000fe200078e020c */
[----:B------:R-:W-:Y:S01]  /*c2ef0*/  LOP3.LUT R0, R2, 0x186, RZ, 0xfc, !PT ;  /* 0x0000018602007812 */ /* 0x000fe200078efcff */
[----:B------:R0:W-:Y:S01]  /*c2f00*/  @P4 STG.E.U16 desc[UR6][R6.64], R18 ;  /* 0x0000001206004986 */ /* 0x0001e2000c101506 */
[----:B------:R-:W-:-:S02]  /*c2f10*/  PRMT R19, R36, 0x7632, R19 ;  /* 0x0000763224137816 */ /* 0x000fc40000000013 */
[C---:B-1----:R-:W-:Y:S01]  /*c2f20*/  LOP3.LUT R5, R2.reuse, 0x184, RZ, 0xfc, !PT ;  /* 0x0000018402057812 */ /* 0x042fe200078efcff */
[----:B------:R-:W-:Y:S01]  /*c2f30*/  @P3 STG.E.U16 desc[UR6][R8.64], R36 ;  /* 0x0000002408003986 */ /* 0x000fe2000c101506 */
[----:B------:R-:W-:Y:S02]  /*c2f40*/  LOP3.LUT R4, R2, 0x188, RZ, 0xfc, !PT ;  /* 0x0000018802047812 */ /* 0x000fe400078efcff */
[----:B----4-:R-:W-:Y:S01]  /*c2f50*/  ISETP.LT.AND P3, PT, R0, R13, !P0 ;  /* 0x0000000d0000720c */ /* 0x010fe20004761270 */
[----:B------:R-:W-:Y:S01]  /*c2f60*/  IMAD R0, R93, 0x2, R12 ;  /* 0x000000025d007824 */ /* 0x000fe200078e020c */
[----:B0-----:R-:W-:Y:S01]  /*c2f70*/  ISETP.LT.AND P4, PT, R5, R14, !P0 ;  /* 0x0000000e0500720c */ /* 0x001fe20004781270 */
[----:B------:R0:W-:Y:S01]  /*c2f80*/  @P2 STG.E.U16 desc[UR6][R10.64], R19 ;  /* 0x000000130a002986 */ /* 0x0001e2000c101506 */
[----:B------:R-:W1:Y:S01]  /*c2f90*/  LDC R14, c[0x0][0x39c] ;  /* 0x0000e700ff0e7b82 */ /* 0x000e620000000800 */
[----:B--2---:R-:W-:Y:S02]  /*c2fa0*/  ISETP.LT.AND P2, PT, R4, R15, !P0 ;  /* 0x0000000f0400720c */ /* 0x004fe40004741270 */
[----:B------:R-:W-:-:S02]  /*c2fb0*/  LEA R4, P5, R12, R92, 0x1 ;  /* 0x0000005c0c047211 */ /* 0x000fc400078a08ff */
[----:B------:R-:W-:Y:S02]  /*c2fc0*/  LEA R6, P6, R0, R92, 0x1 ;  /* 0x0000005c00067211 */ /* 0x000fe400078c08ff */
[-C--:B------:R-:W-:Y:S01]  /*c2fd0*/  LEA.HI.X.SX32 R5, R12, R3.reuse, 0x1, P5 ;  /* 0x000000030c057211 */ /* 0x080fe200028f0eff */
[----:B------:R-:W2:Y:S01]  /*c2fe0*/  LDC R13, c[0x0][0x39c] ;  /* 0x0000e700ff0d7b82 */ /* 0x000ea20000000800 */
[----:B0-----:R-:W-:Y:S01]  /*c2ff0*/  IMAD R10, R93, 0x2, R0 ;  /* 0x000000025d0a7824 */ /* 0x001fe200078e0200 */
[----:B------:R-:W-:-:S04]  /*c3000*/  LEA.HI.X.SX32 R7, R0, R3, 0x1, P6 ;  /* 0x0000000300077211 */ /* 0x000fc800030f0eff */
[C---:B------:R-:W-:Y:S02]  /*c3010*/  LEA R8, P5, R10.reuse, R92, 0x1 ;  /* 0x0000005c0a087211 */ /* 0x040fe400078a08ff */
[----:B------:R-:W0:Y:S01]  /*c3020*/  LDC R12, c[0x0][0x39c] ;  /* 0x0000e700ff0c7b82 */ /* 0x000e220000000800 */
[----:B------:R-:W-:Y:S02]  /*c3030*/  PRMT R15, R37, 0x7632, R15 ;  /* 0x00007632250f7816 */ /* 0x000fe4000000000f */
[----:B------:R-:W-:Y:S01]  /*c3040*/  LEA.HI.X.SX32 R9, R10, R3, 0x1, P5 ;  /* 0x000000030a097211 */ /* 0x000fe200028f0eff */
[----:B------:R-:W-:Y:S01]  /*c3050*/  IMAD R10, R93, 0x2, R10 ;  /* 0x000000025d0a7824 */ /* 0x000fe200078e020a */
[C---:B------:R-:W-:Y:S01]  /*c3060*/  LOP3.LUT R0, R2.reuse, 0x18c, RZ, 0xfc, !PT ;  /* 0x0000018c02007812 */ /* 0x040fe200078efcff */
[----:B------:R4:W-:Y:S01]  /*c3070*/  @P4 STG.E.U16 desc[UR6][R4.64], R37 ;  /* 0x0000002504004986 */ /* 0x0009e2000c101506 */
[----:B------:R-:W-:-:S03]  /*c3080*/  LOP3.LUT R11, R2, 0x18a, RZ, 0xfc, !PT ;  /* 0x0000018a020b7812 */ /* 0x000fc600078efcff */
[----:B------:R1:W-:Y:S01]  /*c3090*/  @P3 STG.E.U16 desc[UR6][R6.64], R15 ;  /* 0x0000000f06003986 */ /* 0x0003e2000c101506 */
[----:B------:R-:W-:Y:S01]  /*c30a0*/  ISETP.LT.AND P3, PT, R0, R17, !P0 ;  /* 0x000000110000720c */ /* 0x000fe20004761270 */
[----:B------:R-:W-:Y:S01]  /*c30b0*/  IMAD R0, R93, 0x2, R10 ;  /* 0x000000025d007824 */ /* 0x000fe200078e020a */
[----:B---3--:R-:W-:Y:S02]  /*c30c0*/  ISETP.LT.AND P4, PT, R11, R16, !P0 ;  /* 0x000000100b00720c */ /* 0x008fe40004781270 */
[-C--:B----4-:R-:W-:Y:S01]  /*c30d0*/  LEA R4, P5, R10, R92.reuse, 0x1 ;  /* 0x0000005c0a047211 */ /* 0x090fe200078a08ff */
[----:B------:R3:W-:Y:S01]  /*c30e0*/  @P2 STG.E.U16 desc[UR6][R8.64], R38 ;  /* 0x0000002608002986 */ /* 0x0007e2000c101506 */
[----:B------:R-:W-:Y:S01]  /*c30f0*/  LOP3.LUT R11, R2, 0x18e, RZ, 0xfc, !PT ;  /* 0x0000018e020b7812 */ /* 0x000fe200078efcff */
[----:B------:R-:W4:Y:S01]  /*c3100*/  LDC R17, c[0x0][0x39c] ;  /* 0x0000e700ff117b82 */ /* 0x000f220000000800 */
[----:B------:R-:W-:Y:S02]  /*c3110*/  LEA.HI.X.SX32 R5, R10, R3, 0x1, P5 ;  /* 0x000000030a057211 */ /* 0x000fe400028f0eff */
[----:B-1----:R-:W-:-:S02]  /*c3120*/  LEA R6, P5, R0, R92, 0x1 ;  /* 0x0000005c00067211 */ /* 0x002fc400078a08ff */
[----:B------:R-:W-:Y:S01]  /*c3130*/  ISETP.LT.AND P2, PT, R11, R14, !P0 ;  /* 0x0000000e0b00720c */ /* 0x000fe20004741270 */
[----:B------:R-:W-:Y:S01]  /*c3140*/  IMAD R10, R93, 0x2, R0 ;  /* 0x000000025d0a7824 */ /* 0x000fe200078e0200 */
[----:B------:R-:W-:Y:S01]  /*c3150*/  LEA.HI.X.SX32 R7, R0, R3, 0x1, P5 ;  /* 0x0000000300077211 */ /* 0x000fe200028f0eff */
[----:B------:R-:W1:Y:S01]  /*c3160*/  LDC R14, c[0x0][0x39c] ;  /* 0x0000e700ff0e7b82 */ /* 0x000e620000000800 */
[----:B---3--:R-:W-:Y:S02]  /*c3170*/  PRMT R38, R38, 0x7632, R38 ;  /* 0x0000763226267816 */ /* 0x008fe40000000026 */
[----:B------:R-:W-:-:S03]  /*c3180*/  LOP3.LUT R0, R2, 0x192, RZ, 0xfc, !PT ;  /* 0x0000019202007812 */ /* 0x000fc600078efcff */
[----:B------:R3:W-:Y:S01]  /*c3190*/  @P4 STG.E.U16 desc[UR6][R4.64], R38 ;  /* 0x0000002604004986 */ /* 0x0007e2000c101506 */
[----:B------:R-:W-:Y:S01]  /*c31a0*/  LEA R8, P6, R10, R92, 0x1 ;  /* 0x0000005c0a087211 */ /* 0x000fe200078c08ff */
[----:B------:R-:W4:Y:S02]  /*c31b0*/  LDC R15, c[0x0][0x39c] ;  /* 0x0000e700ff0f7b82 */ /* 0x000f240000000800 */
[----:B------:R0:W-:Y:S01]  /*c31c0*/  @P3 STG.E.U16 desc[UR6][R6.64], R39 ;  /* 0x0000002706003986 */ /* 0x0001e2000c101506 */
[----:B--2---:R-:W-:-:S05]  /*c31d0*/  ISETP.LT.AND P3, PT, R0, R13, !P0 ;  /* 0x0000000d0000720c */ /* 0x004fca0004761270 */
[----:B------:R-:W2:Y:S01]  /*c31e0*/  LDC R13, c[0x0][0x39c] ;  /* 0x0000e700ff0d7b82 */ /* 0x000ea20000000800 */
[-C--:B------:R-:W-:Y:S01]  /*c31f0*/  LEA.HI.X.SX32 R9, R10, R3.reuse, 0x1, P6 ;  /* 0x000000030a097211 */ /* 0x080fe200030f0eff */
[----:B------:R-:W-:Y:S01]  /*c3200*/  IMAD R10, R93, 0x2, R10 ;  /* 0x000000025d0a7824 */ /* 0x000fe200078e020a */
[C---:B------:R-:W-:Y:S02]  /*c3210*/  LOP3.LUT R11, R2.reuse, 0x190, RZ, 0xfc, !PT ;  /* 0x00000190020b7812 */ /* 0x040fe400078efcff */
[----:B------:R-:W-:Y:S01]  /*c3220*/  PRMT R16, R39, 0x7632, R16 ;  /* 0x0000763227107816 */ /* 0x000fe20000000010 */
[----:B------:R-:W-:Y:S01]  /*c3230*/  IMAD R0, R93, 0x2, R10 ;  /* 0x000000025d007824 */ /* 0x000fe200078e020a */
[----:B0-----:R-:W-:Y:S02]  /*c3240*/  ISETP.LT.AND P4, PT, R11, R12, !P0 ;  /* 0x0000000c0b00720c */ /* 0x001fe40004781270 */
[----:B---3--:R-:W-:Y:S02]  /*c3250*/  LOP3.LUT R5, R2, 0x194, RZ, 0xfc, !PT ;  /* 0x0000019402057812 */ /* 0x008fe400078efcff */
[-C--:B------:R-:W-:Y:S01]  /*c3260*/  LEA R4, P5, R10, R92.reuse, 0x1 ;  /* 0x0000005c0a047211 */ /* 0x080fe200078a08ff */
[----:B------:R0:W-:Y:S01]  /*c3270*/  @P2 STG.E.U16 desc[UR6][R8.64], R16 ;  /* 0x0000001008002986 */ /* 0x0001e2000c101506 */
[----:B------:R-:W-:Y:S01]  /*c3280*/  LEA R6, P6, R0, R92, 0x1 ;  /* 0x0000005c00067211 */ /* 0x000fe200078c08ff */
[----:B------:R-:W-:Y:S01]  /*c3290*/  IMAD R11, R93, 0x2, R0 ;  /* 0x000000025d0b7824 */ /* 0x000fe200078e0200 */
[----:B-1----:R-:W-:Y:S01]  /*c32a0*/  ISETP.LT.AND P2, PT, R5, R14, !P0 ;  /* 0x0000000e0500720c */ /* 0x002fe20004741270 */
[----:B------:R-:W1:Y:S01]  /*c32b0*/  LDC R12, c[0x0][0x39c] ;  /* 0x0000e700ff0c7b82 */ /* 0x000e620000000800 */
[----:B------:R-:W-:-:S02]  /*c32c0*/  LEA.HI.X.SX32 R5, R10, R3, 0x1, P5 ;  /* 0x000000030a057211 */ /* 0x000fc400028f0eff */
[----:B------:R-:W-:Y:S02]  /*c32d0*/  LEA.HI.X.SX32 R7, R0, R3, 0x1, P6 ;  /* 0x0000000300077211 */ /* 0x000fe400030f0eff */
[----:B------:R-:W-:Y:S02]  /*c32e0*/  PRMT R14, R44, 0x7632, R14 ;  /* 0x000076322c0e7816 */ /* 0x000fe4000000000e */
[C---:B------:R-:W-:Y:S01]  /*c32f0*/  LOP3.LUT R10, R2.reuse, 0x198, RZ, 0xfc, !PT ;  /* 0x00000198020a7812 */ /* 0x040fe200078efcff */
[----:B------:R-:W-:Y:S01]  /*c3300*/  @P4 STG.E.U16 desc[UR6][R4.64], R44 ;  /* 0x0000002c04004986 */ /* 0x000fe2000c101506 */
[----:B0-----:R-:W-:Y:S02]  /*c3310*/  LEA R8, P5, R11, R92, 0x1 ;  /* 0x0000005c0b087211 */ /* 0x001fe400078a08ff */
[----:B------:R-:W-:Y:S01]  /*c3320*/  LOP3.LUT R0, R2, 0x196, RZ, 0xfc, !PT ;  /* 0x0000019602007812 */ /* 0x000fe200078efcff */
[----:B------:R0:W-:Y:S01]  /*c3330*/  @P3 STG.E.U16 desc[UR6][R6.64], R14 ;  /* 0x0000000e06003986 */ /* 0x0001e2000c101506 */
[----:B--2---:R-:W-:-:S02]  /*c3340*/  ISETP.LT.AND P3, PT, R10, R13, !P0 ;  /* 0x0000000d0a00720c */ /* 0x004fc40004761270 */
[----:B------:R-:W2:Y:S01]  /*c3350*/  LDC R13, c[0x0][0x39c] ;  /* 0x0000e700ff0d7b82 */ /* 0x000ea20000000800 */
[----:B------:R-:W-:Y:S02]  /*c3360*/  LEA.HI.X.SX32 R9, R11, R3, 0x1, P5 ;  /* 0x000000030b097211 */ /* 0x000fe400028f0eff */
[----:B----4-:R-:W-:Y:S01]  /*c3370*/  ISETP.LT.AND P4, PT, R0, R15, !P0 ;  /* 0x0000000f0000720c */ /* 0x010fe20004781270 */
[C---:B------:R-:W-:Y:S01]  /*c3380*/  IMAD R11, R93.reuse, 0x2, R11 ;  /* 0x000000025d0b7824 */ /* 0x040fe200078e020b */
[----:B------:R-:W-:Y:S01]  /*c3390*/  LOP3.LUT R0, R2, 0x19a, RZ, 0xfc, !PT ;  /* 0x0000019a02007812 */ /* 0x000fe200078efcff */
[----:B------:R3:W-:Y:S02]  /*c33a0*/  @P2 STG.E.U16 desc[UR6][R8.64], R45 ;  /* 0x0000002d08002986 */ /* 0x0007e4000c101506 */
[----:B------:R-:W4:Y:S01]  /*c33b0*/  LDC R15, c[0x0][0x39c] ;  /* 0x0000e700ff0f7b82 */ /* 0x000f220000000800 */
[----:B------:R-:W-:Y:S01]  /*c33c0*/  ISETP.LT.AND P2, PT, R0, R17, !P0 ;  /* 0x000000110000720c */ /* 0x000fe20004741270 */
[----:B------:R-:W-:-:S06]  /*c33d0*/  IMAD R0, R93, 0x2, R11 ;  /* 0x000000025d007824 */ /* 0x000fcc00078e020b */
[----:B0-----:R-:W0:Y:S01]  /*c33e0*/  LDC R14, c[0x0][0x39c] ;  /* 0x0000e700ff0e7b82 */ /* 0x001e220000000800 */
        /* <DEDUP_REMOVED lines=12> */
[----:B--2---:R-:W-:Y:S01]  /*c34b0*/  ISETP.LT.AND P6, PT, R0, R13, !P0 ;  /* 0x0000000d0000720c */ /* 0x004fe200047c1270 */
[----:B------:R-:W-:Y:S01]  /*c34c0*/  @P3 STG.E.U16 desc[UR6][R6.64], R46 ;  /* 0x0000002e06003986 */ /* 0x000fe2000c101506 */
[C---:B------:R-:W-:Y:S01]  /*c34d0*/  LOP3.LUT R0, R2.reuse, 0x1a0, RZ, 0xfc, !PT ;  /* 0x000001a002007812 */ /* 0x040fe200078efcff */
[----:B------:R-:W-:Y:S01]  /*c34e0*/  IMAD R10, R93, 0x2, R10 ;  /* 0x000000025d0a7824 */ /* 0x000fe200078e020a */
[----:B------:R-:W2:Y:S01]  /*c34f0*/  LDC R13, c[0x0][0x39c] ;  /* 0x0000e700ff0d7b82 */ /* 0x000ea20000000800 */
[----:B---3--:R-:W-:Y:S01]  /*c3500*/  LOP3.LUT R5, R2, 0x1a2, RZ, 0xfc, !PT ;  /* 0x000001a202057812 */ /* 0x008fe200078efcff */
[----:B------:R3:W-:Y:S01]  /*c3510*/  @P2 STG.E.U16 desc[UR6][R8.64], R16 ;  /* 0x0000001008002986 */ /* 0x0007e2000c101506 */
[----:B----4-:R-:W-:Y:S02]  /*c3520*/  ISETP.LT.AND P3, PT, R0, R15, !P0 ;  /* 0x0000000f0000720c */ /* 0x010fe40004761270 */
[----:B0-----:R-:W-:Y:S01]  /*c3530*/  ISETP.LT.AND P2, PT, R5, R14, !P0 ;  /* 0x0000000e0500720c */ /* 0x001fe20004741270 */
[----:B------:R-:W-:-:S02]  /*c3540*/  IMAD R0, R93, 0x2, R10 ;  /* 0x000000025d007824 */ /* 0x000fc400078e020a */
[----:B------:R-:W0:Y:S01]  /*c3550*/  LDC R14, c[0x0][0x39c] ;  /* 0x0000e700ff0e7b82 */ /* 0x000e220000000800 */
[----:B------:R-:W-:Y:S02]  /*c3560*/  LEA R4, P5, R10, R92, 0x1 ;  /* 0x0000005c0a047211 */ /* 0x000fe400078a08ff */
[----:B------:R-:W-:-:S05]  /*c3570*/  LOP3.LUT R11, R2, 0x19e, RZ, 0xfc, !PT ;  /* 0x0000019e020b7812 */ /* 0x000fca00078efcff */
[----:B------:R-:W4:Y:S01]  /*c3580*/  LDC R15, c[0x0][0x39c] ;  /* 0x0000e700ff0f7b82 */ /* 0x000f220000000800 */
        /* <DEDUP_REMOVED lines=20> */
[----:B--2---:R-:W-:Y:S01]  /*c36d0*/  ISETP.LT.AND P3, PT, R0, R13, !P0 ;  /* 0x0000000d0000720c */ /* 0x004fe20004761270 */
[----:B------:R-:W-:Y:S01]  /*c36e0*/  IMAD R0, R93, 0x2, R12 ;  /* 0x000000025d007824 */ /* 0x000fe200078e020c */
[----:B0-----:R-:W-:Y:S01]  /*c36f0*/  ISETP.LT.AND P4, PT, R5, R14, !P0 ;  /* 0x0000000e0500720c */ /* 0x001fe20004781270 */
[----:B------:R0:W-:Y:S01]  /*c3700*/  @P2 STG.E.U16 desc[UR6][R10.64], R19 ;  /* 0x000000130a002986 */ /* 0x0001e2000c101506 */
[----:B------:R-:W1:Y:S01]  /*c3710*/  LDC R14, c[0x0][0x39c] ;  /* 0x0000e700ff0e7b82 */ /* 0x000e620000000800 */
[----:B----4-:R-:W-:Y:S02]  /*c3720*/  ISETP.LT.AND P2, PT, R4, R15, !P0 ;  /* 0x0000000f0400720c */ /* 0x010fe40004741270 */
        /* <DEDUP_REMOVED lines=138> */
[----:B---3--:R-:W-:-:S02]  /*c3fd0*/  ISETP.LT.AND P4, PT, R11, R16, !P0 ;  /* 0x000000100b00720c */ /* 0x008fc40004781270 */
[----:B------:R-:W-:Y:S02]  /*c3fe0*/  LOP3.LUT R11, R2, 0x1ce, RZ, 0xfc, !PT ;  /* 0x000001ce020b7812 */ /* 0x000fe400078efcff */
[CC--:B----4-:R-:W-:Y:S01]  /*c3ff0*/  LEA R4, P5, R10.reuse, R92.reuse, 0x1 ;  /* 0x0000005c0a047211 */ /* 0x0d0fe200078a08ff */
[----:B------:R3:W-:Y:S01]  /*c4000*/  @P2 STG.E.U16 desc[UR6][R8.64], R70 ;  /* 0x0000004608002986 */ /* 0x0007e2000c101506 */
[----:B------:R-:W4:Y:S02]  /*c4010*/  LDC R17, c[0x0][0x39c] ;  /* 0x0000e700ff117b82 */ /* 0x000f240000000800 */
[----:B------:R-:W-:Y:S02]  /*c4020*/  LEA.HI.X.SX32 R5, R10, R3, 0x1, P5 ;  /* 0x000000030a057211 */ /* 0x000fe400028f0eff */
[----:B-1----:R-:W-:Y:S02]  /*c4030*/  LEA R6, P5, R0, R92, 0x1 ;  /* 0x0000005c00067211 */ /* 0x002fe400078a08ff */
[----:B------:R-:W-:-:S02]  /*c4040*/  ISETP.LT.AND P2, PT, R11, R14, !P0 ;  /* 0x0000000e0b00720c */ /* 0x000fc40004741270 */
[----:B------:R-:W1:Y:S01]  /*c4050*/  LDC R14, c[0x0][0x39c] ;  /* 0x0000e700ff0e7b82 */ /* 0x000e620000000800 */
[----:B------:R-:W-:Y:S02]  /*c4060*/  LEA.HI.X.SX32 R7, R0, R3, 0x1, P5 ;  /* 0x0000000300077211 */ /* 0x000fe400028f0eff */
[----:B---3--:R-:W-:Y:S01]  /*c4070*/  PRMT R70, R70, 0x7632, R70 ;  /* 0x0000763246467816 */ /* 0x008fe20000000046 */
[----:B------:R-:W-:Y:S01]  /*c4080*/  IMAD R10, R93, 0x2, R0 ;  /* 0x000000025d0a7824 */ /* 0x000fe200078e0200 */
        /* <DEDUP_REMOVED lines=23> */
[----:B------:R-:W-:Y:S01]  /*c4200*/  LOP3.LUT R10, R2, 0x1d8, RZ, 0xfc, !PT ;  /* 0x000001d8020a7812 */ /* 0x000fe200078efcff */
[----:B------:R3:W-:Y:S01]  /*c4210*/  @P4 STG.E.U16 desc[UR6][R4.64], R76 ;  /* 0x0000004c04004986 */ /* 0x0007e2000c101506 */
[----:B0-----:R-:W-:-:S03]  /*c4220*/  LEA R8, P5, R11, R92, 0x1 ;  /* 0x0000005c0b087211 */ /* 0x001fc600078a08ff */
[----:B------:R0:W-:Y:S01]  /*c4230*/  @P3 STG.E.U16 desc[UR6][R6.64], R14 ;  /* 0x0000000e06003986 */ /* 0x0001e2000c101506 */
[----:B--2---:R-:W-:Y:S02]  /*c4240*/  ISETP.LT.AND P3, PT, R10, R13, !P0 ;  /* 0x0000000d0a00720c */ /* 0x004fe40004761270 */
[----:B------:R-:W-:Y:S01]  /*c4250*/  LOP3.LUT R0, R2, 0x1d6, RZ, 0xfc, !PT ;  /* 0x000001d602007812 */ /* 0x000fe200078efcff */
[----:B------:R-:W2:Y:S01]  /*c4260*/  LDC R13, c[0x0][0x39c] ;  /* 0x0000e700ff0d7b82 */ /* 0x000ea20000000800 */
[----:B------:R-:W-:Y:S01]  /*c4270*/  LEA.HI.X.SX32 R9, R11, R3, 0x1, P5 ;  /* 0x000000030b097211 */ /* 0x000fe200028f0eff */
[----:B------:R-:W-:Y:S01]  /*c4280*/  IMAD R11, R93, 0x2, R11 ;  /* 0x000000025d0b7824 */ /* 0x000fe200078e020b */
[----:B----4-:R-:W-:Y:S02]  /*c4290*/  ISETP.LT.AND P4, PT, R0, R15, !P0 ;  /* 0x0000000f0000720c */ /* 0x010fe40004781270 */
[----:B------:R-:W-:-:S03]  /*c42a0*/  LOP3.LUT R0, R2, 0x1da, RZ, 0xfc, !PT ;  /* 0x000001da02007812 */ /* 0x000fc600078efcff */
[----:B------:R-:W4:Y:S01]  /*c42b0*/  LDC R15, c[0x0][0x39c] ;  /* 0x0000e700ff0f7b82 */ /* 0x000f220000000800 */
[----:B------:R0:W-:Y:S01]  /*c42c0*/  @P2 STG.E.U16 desc[UR6][R8.64], R77 ;  /* 0x0000004d08002986 */ /* 0x0001e2000c101506 */
[----:B------:R-:W-:Y:S01]  /*c42d0*/  ISETP.LT.AND P2, PT, R0, R17, !P0 ;  /* 0x000000110000720c */ /* 0x000fe20004741270 */
[----:B------:R-:W-:Y:S01]  /*c42e0*/  IMAD R0, R93, 0x2, R11 ;  /* 0x000000025d007824 */ /* 0x000fe200078e020b */
[----:B---3--:R-:W-:-:S04]  /*c42f0*/  LEA R4, P5, R11, R92, 0x1 ;  /* 0x0000005c0b047211 */ /* 0x008fc800078a08ff */
[----:B0-----:R-:W0:Y:S01]  /*c4300*/  LDC R14, c[0x0][0x39c] ;  /* 0x0000e700ff0e7b82 */ /* 0x001e220000000800 */
[-C--:B------:R-:W-:Y:S01]  /*c4310*/  LEA.HI.X.SX32 R5, R11, R3.reuse, 0x1, P5 ;  /* 0x000000030b057211 */ /* 0x080fe200028f0eff */
[----:B------:R-:W-:Y:S01]  /*c4320*/  IMAD R10, R93, 0x2, R0 ;  /* 0x000000025d0a7824 */ /* 0x000fe200078e0200 */
[-C--:B------:R-:W-:Y:S02]  /*c4330*/  LEA R6, P5, R0, R92.reuse, 0x1 ;  /* 0x0000005c00067211 */ /* 0x080fe400078a08ff */
[----:B------:R-:W-:Y:S02]  /*c4340*/  PRMT R77, R77, 0x7632, R77 ;  /* 0x000076324d4d7816 */ /* 0x000fe4000000004d */
[----:B------:R-:W-:Y:S01]  /*c4350*/  LEA R8, P6, R10, R92, 0x1 ;  /* 0x0000005c0a087211 */ /* 0x000fe200078c08ff */
[----:B------:R-:W3:Y:S01]  /*c4360*/  LDC R17, c[0x0][0x39c] ;  /* 0x0000e700ff117b82 */ /* 0x000ee20000000800 */
[----:B------:R-:W-:Y:S02]  /*c4370*/  LEA.HI.X.SX32 R7, R0, R3, 0x1, P5 ;  /* 0x0000000300077211 */ /* 0x000fe400028f0eff */
[----:B------:R-:W-:-:S02]  /*c4380*/  LOP3.LUT R0, R2, 0x1dc, RZ, 0xfc, !PT ;  /* 0x000001dc02007812 */ /* 0x000fc400078efcff */
[----:B------:R-:W-:Y:S01]  /*c4390*/  LEA.HI.X.SX32 R9, R10, R3, 0x1, P6 ;  /* 0x000000030a097211 */ /* 0x000fe200030f0eff */
[----:B------:R1:W-:Y:S01]  /*c43a0*/  @P4 STG.E.U16 desc[UR6][R4.64], R77 ;  /* 0x0000004d04004986 */ /* 0x0003e2000c101506 */
[----:B------:R-:W-:Y:S02]  /*c43b0*/  PRMT R16, R78, 0x7632, R16 ;  /* 0x000076324e107816 */ /* 0x000fe40000000010 */
[----:B--2---:R-:W-:Y:S02]  /*c43c0*/  ISETP.LT.AND P6, PT, R0, R13, !P0 ;  /* 0x0000000d0000720c */ /* 0x004fe400047c1270 */
[C---:B------:R-:W-:Y:S01]  /*c43d0*/  LOP3.LUT R0, R2.reuse, 0x1e0, RZ, 0xfc, !PT ;  /* 0x000001e002007812 */ /* 0x040fe200078efcff */
[C---:B------:R-:W-:Y:S01]  /*c43e0*/  IMAD R10, R93.reuse, 0x2, R10 ;  /* 0x000000025d0a7824 */ /* 0x040fe200078e020a */
[----:B------:R-:W-:Y:S01]  /*c43f0*/  @P3 STG.E.U16 desc[UR6][R6.64], R78 ;  /* 0x0000004e06003986 */ /* 0x000fe2000c101506 */
[C---:B------:R-:W-:Y:S01]  /*c4400*/  LOP3.LUT R11, R2.reuse, 0x1de, RZ, 0xfc, !PT ;  /* 0x000001de020b7812 */ /* 0x040fe200078efcff */
[----:B------:R-:W2:Y:S01]  /*c4410*/  LDC R13, c[0x0][0x39c] ;  /* 0x0000e700ff0d7b82 */ /* 0x000ea20000000800 */
[----:B-1----:R-:W-:Y:S01]  /*c4420*/  LOP3.LUT R5, R2, 0x1e2, RZ, 0xfc, !PT ;  /* 0x000001e202057812 */ /* 0x002fe200078efcff */
[----:B------:R1:W-:Y:S01]  /*c4430*/  @P2 STG.E.U16 desc[UR6][R8.64], R16 ;  /* 0x0000001008002986 */ /* 0x0003e2000c101506 */
[----:B----4-:R-:W-:Y:S01]  /*c4440*/  ISETP.LT.AND P3, PT, R0, R15, !P0 ;  /* 0x0000000f0000720c */ /* 0x010fe20004761270 */
[----:B------:R-:W-:Y:S01]  /*c4450*/  IMAD R0, R93, 0x2, R10 ;  /* 0x000000025d007824 */ /* 0x000fe200078e020a */
[----:B0-----:R-:W-:-:S03]  /*c4460*/  ISETP.LT.AND P2, PT, R5, R14, !P0 ;  /* 0x0000000e0500720c */ /* 0x001fc60004741270 */
[----:B------:R-:W0:Y:S01]  /*c4470*/  LDC R15, c[0x0][0x39c] ;  /* 0x0000e700ff0f7b82 */ /* 0x000e220000000800 */
[----:B------:R-:W-:-:S07]  /*c4480*/  LEA R4, P5, R10, R92, 0x1 ;  /* 0x0000005c0a047211 */ /* 0x000fce00078a08ff */
[----:B------:R-:W4:Y:S01]  /*c4490*/  LDC R14, c[0x0][0x39c] ;  /* 0x0000e700ff0e7b82 */ /* 0x000f220000000800 */
[----:B-1----:R-:W-:Y:S01]  /*c44a0*/  IMAD R9, R93, 0x2, R0 ;  /* 0x000000025d097824 */ /* 0x002fe200078e0200 */
[-C--:B------:R-:W-:Y:S02]  /*c44b0*/  LEA.HI.X.SX32 R5, R10, R3.reuse, 0x1, P5 ;  /* 0x000000030a057211 */ /* 0x080fe400028f0eff */
[----:B------:R-:W-:Y:S01]  /*c44c0*/  ISETP.LT.AND P4, PT, R11, R12, !P0 ;  /* 0x0000000c0b00720c */ /* 0x000fe20004781270 */
[----:B------:R-:W-:Y:S01]  /*c44d0*/  IMAD R12, R93, 0x2, R9 ;  /* 0x000000025d0c7824 */ /* 0x000fe200078e0209 */
[CC--:B------:R-:W-:Y:S01]  /*c44e0*/  LEA R6, P5, R0.reuse, R92.reuse, 0x1 ;  /* 0x0000005c00067211 */ /* 0x0c0fe200078a08ff */
[----:B------:R1:W-:Y:S01]  /*c44f0*/  @P6 STG.E.U16 desc[UR6][R4.64], R79 ;  /* 0x0000004f04006986 */ /* 0x0003e2000c101506 */
[----:B------:R-:W-:Y:S02]  /*c4500*/  LEA R8, P6, R9, R92, 0x1 ;  /* 0x0000005c09087211 */ /* 0x000fe400078c08ff */
[----:B------:R-:W-:-:S02]  /*c4510*/  LEA.HI.X.SX32 R7, R0, R3, 0x1, P5 ;  /* 0x0000000300077211 */ /* 0x000fc400028f0eff */
[----:B------:R-:W-:Y:S02]  /*c4520*/  LEA R10, P5, R12, R92, 0x1 ;  /* 0x0000005c0c0a7211 */ /* 0x000fe400078a08ff */
[----:B------:R-:W-:Y:S02]  /*c4530*/  PRMT R16, R79, 0x7632, R16 ;  /* 0x000076324f107816 */ /* 0x000fe40000000010 */
[-C--:B------:R-:W-:Y:S02]  /*c4540*/  LEA.HI.X.SX32 R9, R9, R3.reuse, 0x1, P6 ;  /* 0x0000000309097211 */ /* 0x080fe400030f0eff */
[----:B------:R-:W-:Y:S02]  /*c4550*/  PRMT R18, R84, 0x7632, R18 ;  /* 0x0000763254127816 */ /* 0x000fe40000000012 */
[----:B------:R-:W-:Y:S01]  /*c4560*/  LEA.HI.X.SX32 R11, R12, R3, 0x1, P5 ;  /* 0x000000030c0b7211 */ /* 0x000fe200028f0eff */
[----:B------:R-:W-:Y:S01]  /*c4570*/  IMAD R12, R93, 0x2, R12 ;  /* 0x000000025d0c7824 */ /* 0x000fe200078e020c */
[C---:B------:R-:W-:Y:S01]  /*c4580*/  LOP3.LUT R0, R2.reuse, 0x1e8, RZ, 0xfc, !PT ;  /* 0x000001e802007812 */ /* 0x040fe200078efcff */
[----:B------:R-:W-:Y:S01]  /*c4590*/  @P4 STG.E.U16 desc[UR6][R6.64], R16 ;  /* 0x0000001006004986 */ /* 0x000fe2000c101506 */
[----:B-1----:R-:W-:-:S03]  /*c45a0*/  LOP3.LUT R5, R2, 0x1e4, RZ, 0xfc, !PT ;  /* 0x000001e402057812 */ /* 0x002fc600078efcff */
[----:B------:R1:W-:Y:S01]  /*c45b0*/  @P3 STG.E.U16 desc[UR6][R8.64], R84 ;  /* 0x0000005408003986 */ /* 0x0003e2000c101506 */
[----:B----4-:R-:W-:-:S03]  /*c45c0*/  ISETP.LT.AND P4, PT, R5, R14, !P0 ;  /* 0x0000000e0500720c */ /* 0x010fc60004781270 */
[----:B------:R4:W-:Y:S01]  /*c45d0*/  @P2 STG.E.U16 desc[UR6][R10.64], R18 ;  /* 0x000000120a002986 */ /* 0x0009e2000c101506 */
[----:B0-----:R-:W-:Y:S01]  /*c45e0*/  ISETP.LT.AND P2, PT, R0, R15, !P0 ;  /* 0x0000000f0000720c */ /* 0x001fe20004741270 */
[C---:B------:R-:W-:Y:S01]  /*c45f0*/  IMAD R0, R93.reuse, 0x2, R12 ;  /* 0x000000025d007824 */ /* 0x040fe200078e020c */
[----:B------:R-:W-:Y:S02]  /*c4600*/  LOP3.LUT R4, R2, 0x1e6, RZ, 0xfc, !PT ;  /* 0x000001e602047812 */ /* 0x000fe400078efcff */
[CC--:B-1----:R-:W-:Y:S01]  /*c4610*/  LEA R8, P5, R12.reuse, R92.reuse, 0x1 ;  /* 0x0000005c0c087211 */ /* 0x0c2fe200078a08ff */
[----:B------:R-:W-:Y:S01]  /*c4620*/  IMAD R14, R93, 0x2, R0 ;  /* 0x000000025d0e7824 */ /* 0x000fe200078e0200 */
[----:B----4-:R-:W0:Y:S02]  /*c4630*/  LDC R18, c[0x0][0x39c] ;  /* 0x0000e700ff127b82 */ /* 0x010e240000000800 */
[----:B------:R-:W-:Y:S02]  /*c4640*/  LEA.HI.X.SX32 R9, R12, R3, 0x1, P5 ;  /* 0x000000030c097211 */ /* 0x000fe400028f0eff */
[----:B------:R-:W-:-:S02]  /*c4650*/  LEA R10, P5, R0, R92, 0x1 ;  /* 0x0000005c000a7211 */ /* 0x000fc400078a08ff */
[----:B--2---:R-:W-:Y:S02]  /*c4660*/  ISETP.LT.AND P3, PT, R4, R13, !P0 ;  /* 0x0000000d0400720c */ /* 0x004fe40004761270 */
[-C--:B------:R-:W-:Y:S01]  /*c4670*/  LEA.HI.X.SX32 R11, R0, R3.reuse, 0x1, P5 ;  /* 0x00000003000b7211 */ /* 0x080fe200028f0eff */
[----:B------:R-:W1:Y:S01]  /*c4680*/  LDS.128 R4, [R91+0x800] ;  /* 0x000800005b047984 */ /* 0x000e620000000c00 */
[----:B------:R-:W-:Y:S02]  /*c4690*/  LEA R12, P6, R14, R92, 0x1 ;  /* 0x0000005c0e0c7211 */ /* 0x000fe400078c08ff */
[----:B------:R-:W-:Y:S01]  /*c46a0*/  LOP3.LUT R0, R2, 0x1ea, RZ, 0xfc, !PT ;  /* 0x000001ea02007812 */ /* 0x000fe200078efcff */
[----:B------:R2:W-:Y:S01]  /*c46b0*/  @P4 STG.E.U16 desc[UR6][R8.64], R85 ;  /* 0x0000005508004986 */ /* 0x0005e2000c101506 */
[----:B------:R-:W-:Y:S01]  /*c46c0*/  LEA.HI.X.SX32 R13, R14, R3, 0x1, P6 ;  /* 0x000000030e0d7211 */ /* 0x000fe200030f0eff */
[----:B------:R-:W-:Y:S01]  /*c46d0*/  IMAD R14, R93, 0x2, R14 ;  /* 0x000000025d0e7824 */ /* 0x000fe200078e020e */
[----:B---3--:R-:W-:-:S02]  /*c46e0*/  ISETP.LT.AND P4, PT, R0, R17, !P0 ;  /* 0x000000110000720c */ /* 0x008fc40004781270 */
[----:B------:R-:W3:Y:S01]  /*c46f0*/  LDC R17, c[0x0][0x39c] ;  /* 0x0000e700ff117b82 */ /* 0x000ee20000000800 */
[----:B------:R-:W-:Y:S02]  /*c4700*/  PRMT R21, R85, 0x7632, R21 ;  /* 0x0000763255157816 */ /* 0x000fe40000000015 */
[C---:B------:R-:W-:Y:S01]  /*c4710*/  LOP3.LUT R16, R2.reuse, 0x1ec, RZ, 0xfc, !PT ;  /* 0x000001ec02107812 */ /* 0x040fe200078efcff */
[C---:B------:R-:W-:Y:S01]  /*c4720*/  IMAD R0, R93.reuse, 0x2, R14 ;  /* 0x000000025d007824 */ /* 0x040fe200078e020e */
[----:B------:R-:W-:Y:S02]  /*c4730*/  LOP3.LUT R15, R2, 0x1ee, RZ, 0xfc, !PT ;  /* 0x000001ee020f7812 */ /* 0x000fe400078efcff */
[----:B--2---:R-:W-:Y:S01]  /*c4740*/  LEA R8, P5, R14, R92, 0x1 ;  /* 0x0000005c0e087211 */ /* 0x004fe200078a08ff */
[----:B------:R2:W-:Y:S01]  /*c4750*/  @P3 STG.E.U16 desc[UR6][R10.64], R21 ;  /* 0x000000150a003986 */ /* 0x0005e2000c101506 */
[----:B------:R-:W-:Y:S02]  /*c4760*/  ISETP.LT.AND P3, PT, R16, R19, !P0 ;  /* 0x000000131000720c */ /* 0x000fe40004761270 */
[----:B------:R-:W-:Y:S01]  /*c4770*/  LEA.HI.X.SX32 R9, R14, R3, 0x1, P5 ;  /* 0x000000030e097211 */ /* 0x000fe200028f0eff */
[----:B------:R-:W4:Y:S01]  /*c4780*/  LDC R16, c[0x0][0x39c] ;  /* 0x0000e700ff107b82 */ /* 0x000f220000000800 */
[----:B------:R0:W-:Y:S01]  /*c4790*/  @P2 STG.E.U16 desc[UR6][R12.64], R86 ;  /* 0x000000560c002986 */ /* 0x0001e2000c101506 */
[----:B------:R-:W-:Y:S01]  /*c47a0*/  IMAD R14, R93, 0x2, R0 ;  /* 0x000000025d0e7824 */ /* 0x000fe200078e0200 */
[----:B0-----:R-:W-:-:S02]  /*c47b0*/  ISETP.LT.AND P2, PT, R15, R18, !P0 ;  /* 0x000000120f00720c */ /* 0x001fc40004741270 */
[----:B--2---:R-:W-:-:S03]  /*c47c0*/  LEA R10, P5, R0, R92, 0x1 ;  /* 0x0000005c000a7211 */ /* 0x004fc600078a08ff */
[----:B------:R-:W0:Y:S01]  /*c47d0*/  LDC R18, c[0x0][0x39c] ;  /* 0x0000e700ff127b82 */ /* 0x000e220000000800 */
[----:B------:R-:W-:Y:S02]  /*c47e0*/  LEA.HI.X.SX32 R11, R0, R3, 0x1, P5 ;  /* 0x00000003000b7211 */ /* 0x000fe400028f0eff */
[----:B------:R-:W-:Y:S02]  /*c47f0*/  PRMT R86, R86, 0x7632, R86 ;  /* 0x0000763256567816 */ /* 0x000fe40000000056 */
[----:B------:R-:W-:-:S03]  /*c4800*/  LEA R12, P5, R14, R92, 0x1 ;  /* 0x0000005c0e0c7211 */ /* 0x000fc600078a08ff */
[----:B------:R-:W2:Y:S01]  /*c4810*/  LDC R19, c[0x0][0x39c] ;  /* 0x0000e700ff137b82 */ /* 0x000ea20000000800 */
[----:B------:R1:W-:Y:S01]  /*c4820*/  @P4 STG.E.U16 desc[UR6][R8.64], R86 ;  /* 0x0000005608004986 */ /* 0x0003e2000c101506 */
[----:B------:R-:W-:Y:S01]  /*c4830*/  LEA.HI.X.SX32 R13, R14, R3, 0x1, P5 ;  /* 0x000000030e0d7211 */ /* 0x000fe200028f0eff */
[----:B------:R-:W-:Y:S01]  /*c4840*/  IMAD R14, R93, 0x2, R14 ;  /* 0x000000025d0e7824 */ /* 0x000fe200078e020e */
[C---:B------:R-:W-:Y:S02]  /*c4850*/  LOP3.LUT R0, R2.reuse, 0x1f2, RZ, 0xfc, !PT ;  /* 0x000001f202007812 */ /* 0x040fe400078efcff */
[----:B------:R-:W-:Y:S01]  /*c4860*/  LOP3.LUT R15, R2, 0x1f0, RZ, 0xfc, !PT ;  /* 0x000001f0020f7812 */ /* 0x000fe200078efcff */
[----:B------:R4:W-:Y:S01]  /*c4870*/  @P3 STG.E.U16 desc[UR6][R10.64], R87 ;  /* 0x000000570a003986 */ /* 0x0009e2000c101506 */
[----:B---3--:R-:W-:Y:S02]  /*c4880*/  ISETP.LT.AND P3, PT, R0, R17, !P0 ;  /* 0x000000110000720c */ /* 0x008fe40004761270 */
[----:B-1----:R-:W-:Y:S01]  /*c4890*/  PRMT R9, R87, 0x7632, R9 ;  /* 0x0000763257097816 */ /* 0x002fe20000000009 */
[----:B------:R-:W-:Y:S01]  /*c48a0*/  IMAD R0, R93, 0x2, R14 ;  /* 0x000000025d007824 */ /* 0x000fe200078e020e */
[----:B------:R-:W-:Y:S01]  /*c48b0*/  LEA R8, P4, R14, R92, 0x1 ;  /* 0x0000005c0e087211 */ /* 0x000fe200078808ff */
[----:B------:R-:W1:Y:S02]  /*c48c0*/  LDC R17, c[0x0][0x39c] ;  /* 0x0000e700ff117b82 */ /* 0x000e640000000800 */
[----:B------:R3:W-:Y:S01]  /*c48d0*/  @P2 STG.E.U16 desc[UR6][R12.64], R9 ;  /* 0x000000090c002986 */ /* 0x0007e2000c101506 */
[----:B------:R-:W-:-:S02]  /*c48e0*/  ISETP.LT.AND P2, PT, R15, R20, !P0 ;  /* 0x000000140f00720c */ /* 0x000fc40004741270 */
[----:B----4-:R-:W-:Y:S02]  /*c48f0*/  LOP3.LUT R11, R2, 0x1f4, RZ, 0xfc, !PT ;  /* 0x000001f4020b7812 */ /* 0x010fe400078efcff */
[----:B------:R-:W-:Y:S01]  /*c4900*/  LEA R10, P5, R0, R92, 0x1 ;  /* 0x0000005c000a7211 */ /* 0x000fe200078a08ff */
[----:B------:R-:W4:Y:S01]  /*c4910*/  LDC R20, c[0x0][0x39c] ;  /* 0x0000e700ff147b82 */ /* 0x000f220000000800 */
[----:B------:R-:W-:Y:S02]  /*c4920*/  ISETP.LT.AND P6, PT, R11, R16, !P0 ;  /* 0x000000100b00720c */ /* 0x000fe400047c1270 */
[-C--:B---3--:R-:W-:Y:S01]  /*c4930*/  LEA.HI.X.SX32 R9, R14, R3.reuse, 0x1, P4 ;  /* 0x000000030e097211 */ /* 0x088fe200020f0eff */
[----:B------:R-:W-:Y:S01]  /*c4940*/  IMAD R14, R93, 0x2, R0 ;  /* 0x000000025d0e7824 */ /* 0x000fe200078e0200 */
[----:B------:R-:W-:Y:S02]  /*c4950*/  LEA.HI.X.SX32 R11, R0, R3, 0x1, P5 ;  /* 0x00000003000b7211 */ /* 0x000fe400028f0eff */
[----:B------:R-:W-:-:S02]  /*c4960*/  PRMT R13, R4, 0x7632, R13 ;  /* 0x00007632040d7816 */ /* 0x000fc4000000000d */
[----:B------:R-:W-:Y:S01]  /*c4970*/  LEA R12, P4, R14, R92, 0x1 ;  /* 0x0000005c0e0c7211 */ /* 0x000fe200078808ff */
[----:B------:R-:W-:Y:S04]  /*c4980*/  @P2 STG.E.U16 desc[UR6][R8.64], R4 ;  /* 0x0000000408002986 */ /* 0x000fe8000c101506 */
[----:B------:R3:W-:Y:S01]  /*c4990*/  @P3 STG.E.U16 desc[UR6][R10.64], R13 ;  /* 0x0000000d0a003986 */ /* 0x0007e2000c101506 */
[----:B------:R-:W-:Y:S02]  /*c49a0*/  LOP3.LUT R16, R2, 0x1f6, RZ, 0xfc, !PT ;  /* 0x000001f602107812 */ /* 0x000fe400078efcff */
[----:B---3--:R-:W-:Y:S01]  /*c49b0*/  LEA.HI.X.SX32 R13, R14, R3, 0x1, P4 ;  /* 0x000000030e0d7211 */ /* 0x008fe200020f0eff */
[----:B------:R-:W-:-:S04]  /*c49c0*/  IMAD R14, R93, 0x2, R14 ;  /* 0x000000025d0e7824 */ /* 0x000fc800078e020e */
[----:B------:R-:W-:Y:S01]  /*c49d0*/  IMAD R0, R93, 0x2, R14 ;  /* 0x000000025d007824 */ /* 0x000fe200078e020e */
[----:B------:R-:W-:-:S03]  /*c49e0*/  LOP3.LUT R9, R2, 0x1fa, RZ, 0xfc, !PT ;  /* 0x000001fa02097812 */ /* 0x000fc600078efcff */
[C---:B------:R-:W-:Y:S01]  /*c49f0*/  IMAD R4, R93.reuse, 0x2, R0 ;  /* 0x000000025d047824 */ /* 0x040fe200078e0200 */
[----:B------:R-:W-:Y:S02]  /*c4a00*/  LOP3.LUT R15, R2, 0x1f8, RZ, 0xfc, !PT ;  /* 0x000001f8020f7812 */ /* 0x000fe400078efcff */
[----:B-1----:R-:W-:Y:S01]  /*c4a10*/  ISETP.LT.AND P5, PT, R16, R17, !P0 ;  /* 0x000000111000720c */ /* 0x002fe200047a1270 */
[----:B------:R-:W-:Y:S01]  /*c4a20*/  IMAD R16, R93, 0x2, R4 ;  /* 0x000000025d107824 */ /* 0x000fe200078e0204 */
[C---:B------:R-:W-:Y:S01]  /*c4a30*/  LEA R8, P2, R14.reuse, R92, 0x1 ;  /* 0x0000005c0e087211 */ /* 0x040fe200078408ff */
[----:B------:R1:W-:Y:S01]  /*c4a40*/  @P6 STG.E.U16 desc[UR6][R12.64], R5 ;  /* 0x000000050c006986 */ /* 0x0003e2000c101506 */
[----:B----4-:R-:W-:Y:S02]  /*c4a50*/  ISETP.LT.AND P3, PT, R9, R20, !P0 ;  /* 0x000000140900720c */ /* 0x010fe40004761270 */
[----:B0-----:R-:W-:Y:S01]  /*c4a60*/  ISETP.LT.AND P4, PT, R15, R18, !P0 ;  /* 0x000000120f00720c */ /* 0x001fe20004781270 */
[----:B------:R-:W-:Y:S01]  /*c4a70*/  IMAD R15, R93, 0x2, R16 ;  /* 0x000000025d0f7824 */ /* 0x000fe200078e0210 */
[----:B------:R-:W-:-:S02]  /*c4a80*/  LEA.HI.X.SX32 R9, R14, R3, 0x1, P2 ;  /* 0x000000030e097211 */ /* 0x000fc400010f0eff */
[-C--:B------:R-:W-:Y:S02]  /*c4a90*/  LEA R10, P6, R0, R92.reuse, 0x1 ;  /* 0x0000005c000a7211 */ /* 0x080fe400078c08ff */
[----:B------:R-:W-:Y:S02]  /*c4aa0*/  LOP3.LUT R17, R2, 0x1fe, RZ, 0xfc, !PT ;  /* 0x000001fe02117812 */ /* 0x000fe400078efcff */
[----:B-1----:R-:W-:Y:S02]  /*c4ab0*/  LEA R12, P2, R4, R92, 0x1 ;  /* 0x0000005c040c7211 */ /* 0x002fe400078408ff */
[----:B------:R-:W-:Y:S02]  /*c4ac0*/  LOP3.LUT R2, R2, 0x1fc, RZ, 0xfc, !PT ;  /* 0x000001fc02027812 */ /* 0x000fe400078efcff */
[-C--:B------:R-:W-:Y:S02]  /*c4ad0*/  LEA.HI.X.SX32 R11, R0, R3.reuse, 0x1, P6 ;  /* 0x00000003000b7211 */ /* 0x080fe400030f0eff */
[----:B------:R-:W-:-:S02]  /*c4ae0*/  LEA.HI.X.SX32 R13, R4, R3, 0x1, P2 ;  /* 0x00000003040d7211 */ /* 0x000fc400010f0eff */
[----:B------:R-:W-:Y:S02]  /*c4af0*/  LEA R14, P6, R15, R92, 0x1 ;  /* 0x0000005c0f0e7211 */ /* 0x000fe400078c08ff */
[----:B------:R-:W-:Y:S02]  /*c4b00*/  ISETP.LT.AND P2, PT, R17, R22, !P0 ;  /* 0x000000161100720c */ /* 0x000fe40004741270 */
[----:B--2---:R-:W-:Y:S02]  /*c4b10*/  ISETP.LT.AND P0, PT, R2, R19, !P0 ;  /* 0x000000130200720c */ /* 0x004fe40004701270 */
[----:B------:R-:W-:Y:S02]  /*c4b20*/  LEA.HI.X.SX32 R15, R15, R3, 0x1, P6 ;  /* 0x000000030f0f7211 */ /* 0x000fe400030f0eff */
[----:B------:R-:W-:Y:S02]  /*c4b30*/  LEA R92, P6, R16, R92, 0x1 ;  /* 0x0000005c105c7211 */ /* 0x000fe400078c08ff */
[----:B------:R-:W-:-:S02]  /*c4b40*/  PRMT R4, R5, 0x7632, R4 ;  /* 0x0000763205047816 */ /* 0x000fc40000000004 */
[----:B------:R-:W-:Y:S02]  /*c4b50*/  PRMT R0, R6, 0x7632, R0 ;  /* 0x0000763206007816 */ /* 0x000fe40000000000 */
[----:B------:R-:W-:Y:S01]  /*c4b60*/  LEA.HI.X.SX32 R93, R16, R3, 0x1, P6 ;  /* 0x00000003105d7211 */ /* 0x000fe200030f0eff */
[----:B------:R0:W-:Y:S01]  /*c4b70*/  @P5 STG.E.U16 desc[UR6][R8.64], R4 ;  /* 0x0000000408005986 */ /* 0x0001e2000c101506 */
[----:B------:R-:W-:-:S03]  /*c4b80*/  PRMT R2, R7, 0x7632, R2 ;  /* 0x0000763207027816 */ /* 0x000fc60000000002 */
[----:B------:R0:W-:Y:S04]  /*c4b90*/  @P4 STG.E.U16 desc[UR6][R10.64], R6 ;  /* 0x000000060a004986 */ /* 0x0001e8000c101506 */
[----:B------:R0:W-:Y:S04]  /*c4ba0*/  @P3 STG.E.U16 desc[UR6][R12.64], R0 ;  /* 0x000000000c003986 */ /* 0x0001e8000c101506 */
[----:B------:R0:W-:Y:S04]  /*c4bb0*/  @P0 STG.E.U16 desc[UR6][R92.64], R7 ;  /* 0x000000075c000986 */ /* 0x0001e8000c101506 */
[----:B------:R0:W-:Y:S01]  /*c4bc0*/  @P2 STG.E.U16 desc[UR6][R14.64], R2 ;  /* 0x000000020e002986 */ /* 0x0001e2000c101506 */
[----:B------:R-:W-:Y:S06]  /*c4bd0*/  BAR.SYNC.DEFER_BLOCKING 0x0 ;  /* 0x0000000000007b1d */ /* 0x000fec0000010000 */
[----:B------:R-:W-:Y:S05]  /*c4be0*/  @P1 BRA `(.L_x_13) ;  /* 0x0000000000a01947 */ /* 0x000fea0003800000 */
[----:B------:R-:W1:Y:S01]  /*c4bf0*/  S2R R3, SR_CgaCtaId ;  /* 0x0000000000037919 */ /* 0x000e620000008800 */
[----:B------:R-:W-:Y:S01]  /*c4c00*/  NOP ;  /* 0x0000000000007918 */ /* 0x000fe20000000000 */
[----:B0-----:R-:W-:Y:S01]  /*c4c10*/  MOV R0, 0x50 ;  /* 0x0000005000007802 */ /* 0x001fe20000000f00 */
[----:B------:R-:W-:-:S03]  /*c4c20*/  IMAD.MOV.U32 R7, RZ, RZ, 0x1 ;  /* 0x00000001ff077424 */ /* 0x000fc600078e00ff */
[----:B-1----:R-:W-:Y:S01]  /*c4c30*/  LEA R9, R3, R0, 0x18 ;  /* 0x0000000003097211 */ /* 0x002fe200078ec0ff */
[----:B------:R-:W-:Y:S02]  /*c4c40*/  IMAD.U32 R0, RZ, RZ, UR5 ;  /* 0x00000005ff007e24 */ /* 0x000fe4000f8e00ff */
[----:B------:R-:W-:Y:S02]  /*c4c50*/  IMAD.MOV.U32 R3, RZ, RZ, 0xff ;  /* 0x000000ffff037424 */ /* 0x000fe400078e00ff */
[----:B------:R-:W0:Y:S01]  /*c4c60*/  LDS R5, [R9] ;  /* 0x0000000009057984 */ /* 0x000e220000000800 */
[----:B------:R-:W-:-:S04]  /*c4c70*/  LOP3.LUT R0, R0, 0xffff, RZ, 0xc0, !PT ;  /* 0x0000ffff00007812 */ /* 0x000fc800078ec0ff */
[----:B------:R-:W-:-:S05]  /*c4c80*/  SHF.R.U32.HI R0, RZ, 0x5, R0 ;  /* 0x00000005ff007819 */ /* 0x000fca0000011600 */
[----:B------:R-:W-:Y:S01]  /*c4c90*/  VIADD R2, R0, 0x10 ;  /* 0x0000001000027836 */ /* 0x000fe20000000000 */
[----:B------:R-:W-:-:S04]  /*c4ca0*/  SHF.L.U32 R0, R3, R0, RZ ;  /* 0x0000000003007219 */ /* 0x000fc800000006ff */
[----:B------:R-:W-:-:S04]  /*c4cb0*/  SHF.L.U32 R3, R7, R2, RZ ;  /* 0x0000000207037219 */ /* 0x000fc800000006ff */
[----:B------:R-:W-:-:S04]  /*c4cc0*/  LOP3.LUT R0, R3, R0, RZ, 0xfc, !PT ;  /* 0x0000000003007212 */ /* 0x000fc800078efcff */
[C---:B------:R-:W-:Y:S02]  /*c4cd0*/  LOP3.LUT R2, R0.reuse, 0xffff, RZ, 0xc0, !PT ;  /* 0x0000ffff00027812 */ /* 0x040fe400078ec0ff */
[----:B0-----:R-:W-:-:S04]  /*c4ce0*/  LOP3.LUT R3, R0, 0xffff, R5, 0x80, !PT ;  /* 0x0000ffff00037812 */ /* 0x001fc800078e8005 */
[----:B------:R-:W-:-:S13]  /*c4cf0*/  ISETP.NE.AND P0, PT, R3, R2, PT ;  /* 0x000000020300720c */ /* 0x000fda0003f05270 */
[----:B------:R-:W-:Y:S05]  /*c4d00*/  @P0 BRA `(.L_x_14) ;  /* 0x0000000000500947 */ /* 0x000fea0003800000 */
[----:B------:R-:W-:Y:S02]  /*c4d10*/  SHF.R.U32.HI R5, RZ, 0x10, R5 ;  /* 0x00000010ff057819 */ /* 0x000fe40000011605 */
[----:B------:R-:W-:-:S04]  /*c4d20*/  SHF.R.U32.HI R2, RZ, 0x10, R0 ;  /* 0x00000010ff027819 */ /* 0x000fc80000011600 */
[----:B------:R-:W-:-:S04]  /*c4d30*/  LOP3.LUT R5, R5, R2, RZ, 0xc0, !PT ;  /* 0x0000000205057212 */ /* 0x000fc800078ec0ff */
[----:B------:R-:W-:-:S13]  /*c4d40*/  ISETP.NE.AND P0, PT, R5, R2, PT ;  /* 0x000000020500720c */ /* 0x000fda0003f05270 */
[----:B------:R-:W-:Y:S05]  /*c4d50*/  @P0 BRA `(.L_x_15) ;  /* 0x0000000000300947 */ /* 0x000fea0003800000 */
[----:B------:R-:W-:Y:S01]  /*c4d60*/  R2UR UR4, R0 ;  /* 0x00000000000472ca */ /* 0x000fe200000e0000 */
[----:B------:R-:W0:Y:S01]  /*c4d70*/  S2R R3, SR_LANEID ;  /* 0x0000000000037919 */ /* 0x000e220000000000 */
[----:B------:R-:W-:-:S06]  /*c4d80*/  VOTE.ANY R2, PT, PT ;  /* 0x0000000000027806 */ /* 0x000fcc00038e0100 */
[----:B------:R-:W0:Y:S05]  /*c4d90*/  FLO.U32 R2, R2 ;  /* 0x0000000200027300 */ /* 0x000e2a00000e0000 */
[----:B------:R-:W-:-:S06]  /*c4da0*/  ULOP3.LUT UR4, URZ, UR4, URZ, 0x33, !UPT ;  /* 0x00000004ff047292 */ /* 0x000fcc000f8e33ff */
[----:B------:R-:W-:-:S04]  /*c4db0*/  IMAD.U32 R4, RZ, RZ, UR4 ;  /* 0x00000004ff047e24 */ /* 0x000fc8000f8e00ff */
[----:B------:R-:W1:Y:S02]  /*c4dc0*/  REDUX UR5, R4 ;  /* 0x00000000040573c4 */ /* 0x000e640000000000 */
[----:B------:R2:W-:Y:S01]  /*c4dd0*/  UTCATOMSWS.AND URZ, UR4 ;  /* 0x0000000400ff79e3 */ /* 0x0005e20008000000 */
[----:B0-----:R-:W-:Y:S01]  /*c4de0*/  ISETP.EQ.U32.AND P0, PT, R2, R3, PT ;  /* 0x000000030200720c */ /* 0x001fe20003f02070 */
[----:B-1----:R-:W-:-:S12]  /*c4df0*/  IMAD.U32 R0, RZ, RZ, UR5 ;  /* 0x00000005ff007e24 */ /* 0x002fd8000f8e00ff */
[----:B------:R2:W-:Y:S01]  /*c4e00*/  @P0 ATOMS.AND RZ, [R9], R0 ;  /* 0x0000000009ff038c */ /* 0x0005e20002800000 */
[----:B------:R-:W-:Y:S05]  /*c4e10*/  BRA `(.L_x_13) ;  /* 0x0000000000147947 */ /* 0x000fea0003800000 */
.L_x_15:
[----:B------:R-:W-:-:S07]  /*c4e20*/  MOV R2, 0xc4e40 ;  /* 0x000c4e4000027802 */ /* 0x000fce0000000f00 */
[----:B------:R-:W-:Y:S05]  /*c4e30*/  CALL.REL.NOINC `($__internal_0_$__cuda_sm10x_tcgen05_guardrail_trap_col_being_dealloced_not_returned_by_alloc) ;  /* 0x0000000000387944 */ /* 0x000fea0003c00000 */
[----:B------:R-:W-:Y:S05]  /*c4e40*/  BRA `(.L_x_13) ;  /* 0x0000000000087947 */ /* 0x000fea0003800000 */
.L_x_14:
[----:B------:R-:W-:-:S07]  /*c4e50*/  MOV R2, 0xc4e70 ;  /* 0x000c4e7000027802 */ /* 0x000fce0000000f00 */
[----:B------:R-:W-:Y:S05]  /*c4e60*/  CALL.REL.NOINC `($__internal_2_$__cuda_sm10x_tcgen05_guardrail_trap_unallocated_columns_being_dealloced) ;  /* 0x0000000000447944 */ /* 0x000fea0003c00000 */
.L_x_13:
[----:B------:R-:W-:Y:S01]  /*c4e70*/  NOP ;  /* 0x0000000000007918 */ /* 0x000fe20000000000 */
[----:B--2---:R-:W-:Y:S05]  /*c4e80*/  EXIT ;  /* 0x000000000000794d */ /* 0x004fea0003800000 */
.L_x_8:
[----:B-----5:R1:W-:Y:S04]  /*c4e90*/  STL [R1+0x4128], R0 ;  /* 0x0041280001007387 */ /* 0x0203e80000100800 */
[----:B-1----:R-:W2:Y:S02]  /*c4ea0*/  LDL R0, [R1+0x1bc8] ;  /* 0x001bc80001007983 */ /* 0x002ea40000100800 */
[----:B--2---:R1:W2:Y:S02]  /*c4eb0*/  SYNCS.PHASECHK.TRANS64.TRYWAIT P3, [UR4], R0 ;  /* 0x00000000ff0075a7 */ /* 0x0042a40008061104 */
[----:B-1----:R1:W5:Y:S02]  /*c4ec0*/  LDL.LU R0, [R1+0x4128] ;  /* 0x0041280001007983 */ /* 0x0023640000300800 */
[----:B-12---:R-:W-:Y:S05]  /*c4ed0*/  @!P3 BRA `(.L_x_8) ;  /* 0xfffffffc00ecb947 */ /* 0x006fea000383ffff */
[----:B------:R-:W-:Y:S05]  /*c4ee0*/  BRA `(.L_x_16) ;  /* 0xfffff9ac00607947 */ /* 0x000fea000383ffff */
.L_x_12:
[----:B------:R-:W3:Y:S02]  /*c4ef0*/  SYNCS.PHASECHK.TRANS64.TRYWAIT P0, [UR4], R2 ;  /* 0x00000002ff0075a7 */ /* 0x000ee40008001104 */
[----:B---3--:R-:W-:Y:S05]  /*c4f00*/  @!P0 BRA `(.L_x_12) ;  /* 0xfffffffc00f88947 */ /* 0x008fea000383ffff */
[----:B------:R-:W-:Y:S05]  /*c4f10*/  BRA `(.L_x_11) ;  /* 0xffffff3c00f47947 */ /* 0x000fea000383ffff */
        .weak           $__internal_0_$__cuda_sm10x_tcgen05_guardrail_trap_col_being_dealloced_not_returned_by_alloc
        .type           $__internal_0_$__cuda_sm10x_tcgen05_guardrail_trap_col_being_dealloced_not_returned_by_alloc,@function
        .size           $__internal_0_$__cuda_sm10x_tcgen05_guardrail_trap_col_being_dealloced_not_returned_by_alloc,($__internal_1_$__cuda_sm10x_tcgen05_guardrail_trap_phase_invalid_during_alloc - $__internal_0_$__cuda_sm10x_tcgen05_guardrail_trap_col_being_dealloced_not_returned_by_alloc)
$__internal_0_$__cuda_sm10x_tcgen05_guardrail_trap_col_being_dealloced_not_returned_by_alloc:
[----:B------:R-:W-:Y:S05]  /*c4f20*/  BPT.TRAP 0x1 ;  /* 0x000000040000795c */ /* 0x000fea0000300000 */
[----:B------:R-:W-:-:S04]  /*c4f30*/  IMAD.MOV.U32 R3, RZ, RZ, 0x0 ;  /* 0x00000000ff037424 */ /* 0x000fc800078e00ff */
[----:B------:R-:W-:Y:S05]  /*c4f40*/  RET.REL.NODEC R2 `(matmul_kernel) ;  /* 0xfffff3b0022c7950 */ /* 0x000fea0003c3ffff */
        .weak           $__internal_1_$__cuda_sm10x_tcgen05_guardrail_trap_phase_invalid_during_alloc
        .type           $__internal_1_$__cuda_sm10x_tcgen05_guardrail_trap_phase_invalid_during_alloc,@function
        .size           $__internal_1_$__cuda_sm10x_tcgen05_guardrail_trap_phase_invalid_during_alloc,($__internal_2_$__cuda_sm10x_tcgen05_guardrail_trap_unallocated_columns_being_dealloced - $__internal_1_$__cuda_sm10x_tcgen05_guardrail_trap_phase_invalid_during_alloc)
$__internal_1_$__cuda_sm10x_tcgen05_guardrail_trap_phase_invalid_during_alloc:
[----:B------:R-:W-:Y:S05]  /*c4f50*/  BPT.TRAP 0x1 ;  /* 0x000000040000795c */ /* 0x000fea0000300000 */
[----:B------:R-:W-:-:S04]  /*c4f60*/  IMAD.MOV.U32 R3, RZ, RZ, 0x0 ;  /* 0x00000000ff037424 */ /* 0x000fc800078e00ff */
[----:B------:R-:W-:Y:S05]  /*c4f70*/  RET.REL.NODEC R2 `(matmul_kernel) ;  /* 0xfffff3b002207950 */ /* 0x000fea0003c3ffff */
        .weak           $__internal_2_$__cuda_sm10x_tcgen05_guardrail_trap_unallocated_columns_being_dealloced
        .type           $__internal_2_$__cuda_sm10x_tcgen05_guardrail_trap_unallocated_columns_being_dealloced,@function
        .size           $__internal_2_$__cuda_sm10x_tcgen05_guardrail_trap_unallocated_columns_being_dealloced,(.L_x_20 - $__internal_2_$__cuda_sm10x_tcgen05_guardrail_trap_unallocated_columns_being_dealloced)
$__internal_2_$__cuda_sm10x_tcgen05_guardrail_trap_unallocated_columns_being_dealloced:
[----:B------:R-:W-:Y:S05]  /*c4f80*/  BPT.TRAP 0x1 ;  /* 0x000000040000795c */ /* 0x000fea0000300000 */
[----:B------:R-:W-:-:S04]  /*c4f90*/  IMAD.MOV.U32 R3, RZ, RZ, 0x0 ;  /* 0x00000000ff037424 */ /* 0x000fc800078e00ff */
[----:B------:R-:W-:Y:S05]  /*c4fa0*/  RET.REL.NODEC R2 `(matmul_kernel) ;  /* 0xfffff3b002147950 */ /* 0x000fea0003c3ffff */
.L_x_17:
[----:B------:R-:W-:-:S00]  /*c4fb0*/  BRA `(.L_x_17) ;  /* 0xfffffffc00fc7947 */ /* 0x000fc0000383ffff */
[----:B------:R-:W-:-:S00]  /*c4fc0*/  NOP ;  /* 0x0000000000007918 */ /* 0x000fc00000000000 */
        /* <DEDUP_REMOVED lines=11> */
.L_x_20:


//--------------------- .nv.shared.matmul_kernel  --------------------------
	.section	.nv.shared.matmul_kernel,"aw",@nobits
	.sectionflags	@""
	.align	16
	.zero		1024


//--------------------- .nv.shared.reserved.0     --------------------------
	.section	.nv.shared.reserved.0,"aw",@nobits
	.align	8
	.weak		__nv_reservedSMEM_offset_0_alias
	.size		__nv_reservedSMEM_offset_0_alias, 0, 64
	.other		__nv_reservedSMEM_offset_0_alias,@"STO_CUDA_RESERVED_SHARED STV_DEFAULT"
__nv_reservedSMEM_offset_0_alias:
	.zero		0
.nv.shared.reserved.0:
	.zero		64
	.weak		__nv_reservedSMEM_allocation_phase
	.type		__nv_reservedSMEM_allocation_phase,@object
	.size		__nv_reservedSMEM_allocation_phase,(.L_0 - __nv_reservedSMEM_allocation_phase)
__nv_reservedSMEM_allocation_phase:
	.zero		1
.L_0:
	.zero		7
	.weak		__nv_reservedSMEM_devtool_atexit_pc
	.type		__nv_reservedSMEM_devtool_atexit_pc,@object
	.size		__nv_reservedSMEM_devtool_atexit_pc,(__nv_reservedSMEM_allocation_mask - __nv_reservedSMEM_devtool_atexit_pc)
__nv_reservedSMEM_devtool_atexit_pc:
	.zero		8
	.weak		__nv_reservedSMEM_allocation_mask
	.type		__nv_reservedSMEM_allocation_mask,@object
	.size		__nv_reservedSMEM_allocation_mask,(.L_2 - __nv_reservedSMEM_allocation_mask)
__nv_reservedSMEM_allocation_mask:
	.zero		4
.L_2:


//--------------------- .nv.constant0.matmul_kernel --------------------------
	.section	.nv.constant0.matmul_kernel,"a",@progbits
	.sectionflags	@""
	.align	4
.nv.constant0.matmul_kernel:
	.zero		976


//--------------------- SYMBOLS --------------------------

	.type		.nv.reservedSmem.offset0,@object
	.size		.nv.reservedSmem.offset0,0x4
	.type		.nv.reservedSmem.cap,@object
	.size		.nv.reservedSmem.cap,0x4
